def attn_fwd(
    Q,
    K,
    V,
    Out,
    Lse,
    sm_scale,
    stride_qz,
    stride_qh,
    stride_qm,
    stride_qk,
    stride_kz,
    stride_kh,
    stride_kn,
    stride_kk,
    stride_vz,
    stride_vh,
    stride_vn,
    stride_vk,
    stride_oz,
    stride_oh,
    stride_om,
    stride_ok,
    seqlen_q,
    seqlen_k,
    BLOCK_M: tl.constexpr,
    BLOCK_N: tl.constexpr,
    HEAD_DIM: tl.constexpr,
    CAUSAL: tl.constexpr,
):
    start_m = tl.program_id(0)
    off_hz = tl.program_id(1)
    q_off = off_hz * stride_qh
    k_off = off_hz * stride_kh
    v_off = off_hz * stride_vh
    offs_m = start_m * BLOCK_M + tl.arange(0, BLOCK_M)
    offs_d = tl.arange(0, HEAD_DIM)
    offs_n = tl.arange(0, BLOCK_N)
    q_ptrs = Q + q_off + offs_m[:, None] * stride_qm + offs_d[None, :] * stride_qk
    k_ptrs = K + k_off + offs_d[:, None] * stride_kk + offs_n[None, :] * stride_kn
    v_ptrs = V + v_off + offs_n[:, None] * stride_vn + offs_d[None, :] * stride_vk
    m_i = tl.full([BLOCK_M], float("-inf"), dtype=tl.float32)
    l_i = tl.zeros([BLOCK_M], dtype=tl.float32) + 1.0
    acc = tl.zeros([BLOCK_M, HEAD_DIM], dtype=tl.float32)
    q = tl.load(q_ptrs)
    acc, l_i, m_i = _attn_fwd_inner(
        acc,
        l_i,
        m_i,
        q,
        k_ptrs,
        v_ptrs,
        sm_scale,
        stride_kn,
        stride_vn,
        start_m,
        seqlen_k,
        BLOCK_M,
        BLOCK_N,
        HEAD_DIM,
        CAUSAL,
    )
    acc = acc / l_i[:, None]
    lse = m_i + tl.math.log2(l_i) / 1.4426950408889634
    o_ptrs = (
        Out
        + off_hz * stride_oh
        + offs_m[:, None] * stride_om
        + offs_d[None, :] * stride_ok
    )
    tl.store(o_ptrs, acc.to(Out.dtype.element_ty))
    tl.store(Lse + off_hz * seqlen_q + offs_m, lse)

# config = {"BLOCK_M": 32, "BLOCK_N": 32, "HEAD_DIM": 512, "arch": "sm_100", "causal": false, "dtype": "fp8e4m3", "num_stages": 3, "num_warps": 4}
# arch = sm_100


// ===== COMPILED SASS (sm_100a) =====

	.target	sm_100a

	.elftype	@"ET_EXEC"


//--------------------- .note.nv.tkinfo           --------------------------
	.section	.note.nv.tkinfo,"",@"SHT_NOTE"
	.sectionflags	@"SHF_NOTE_NV_TKINFO"
	.tkinfo
        /*0018*/ 	.word	0x00000081
        /*0030*/ 	.string	""
        /*0030*/ 	.string	"ptxas-blackwell"
        /*0030*/ 	.string	"Cuda compilation tools, release 12.9, V12.9.86"
        /*0030*/ 	.string	"Build cuda_12.9.r12.9/compiler.36037853_0"
        /*0030*/ 	.string	"-v  -suppress-debug-info  -lineinfo  -arch sm_100a "



//--------------------- .note.nv.cuver            --------------------------
	.section	.note.nv.cuver,"",@"SHT_NOTE"
	.sectionflags	@"SHF_NOTE_NV_CUVER"
        /*0018*/ 	.short	0x0001
        /*001a*/ 	.short	0x0064
        /*001c*/ 	.short	0x0001
        /*001e*/ 	.short	0x0000
        /*0020*/ 	.short	0x0001
        /*0022*/ 	.short	0x0000


//--------------------- .nv.info                  --------------------------
	.section	.nv.info,"",@"SHT_CUDA_INFO"
	.align	4


	//----- nvinfo : EIATTR_REGCOUNT
	.align		4
        /*0000*/ 	.byte	0x04, 0x2f
        /*0002*/ 	.short	(.L_2 - .L_1)
	.align		4
.L_1:
        /*0004*/ 	.word	index@(attn_fwd)
        /*0008*/ 	.word	0x000000ff


	//----- nvinfo : EIATTR_FRAME_SIZE
	.align		4
.L_2:
        /*000c*/ 	.byte	0x04, 0x11
        /*000e*/ 	.short	(.L_4 - .L_3)
	.align		4
.L_3:
        /*0010*/ 	.word	index@(attn_fwd)
        /*0014*/ 	.word	0x00000868


	//----- nvinfo : EIATTR_MIN_STACK_SIZE
	.align		4
.L_4:
        /*0018*/ 	.byte	0x04, 0x12
        /*001a*/ 	.short	(.L_6 - .L_5)
	.align		4
.L_5:
        /*001c*/ 	.word	index@(attn_fwd)
        /*0020*/ 	.word	0x00000868
.L_6:


//--------------------- .nv.info.attn_fwd         --------------------------
	.section	.nv.info.attn_fwd,"",@"SHT_CUDA_INFO"
	.sectionflags	@""
	.align	4


	//----- nvinfo : EIATTR_CUDA_API_VERSION
	.align		4
        /*0000*/ 	.byte	0x04, 0x37
        /*0002*/ 	.short	(.L_8 - .L_7)
.L_7:
        /*0004*/ 	.word	0x00000081


	//----- nvinfo : EIATTR_KPARAM_INFO
	.align		4
.L_8:
        /*0008*/ 	.byte	0x04, 0x17
        /*000a*/ 	.short	(.L_10 - .L_9)
.L_9:
        /*000c*/ 	.word	0x00000000
        /*0010*/ 	.short	0x0019
        /*0012*/ 	.short	0x0080
        /*0014*/ 	.byte	0x00, 0xf4, 0x21, 0x00


	//----- nvinfo : EIATTR_KPARAM_INFO
	.align		4
.L_10:
        /*0018*/ 	.byte	0x04, 0x17
        /*001a*/ 	.short	(.L_12 - .L_11)
.L_11:
        /*001c*/ 	.word	0x00000000
        /*0020*/ 	.short	0x0018
        /*0022*/ 	.short	0x0078
        /*0024*/ 	.byte	0x00, 0xf4, 0x21, 0x00


	//----- nvinfo : EIATTR_KPARAM_INFO
	.align		4
.L_12:
        /*0028*/ 	.byte	0x04, 0x17
        /*002a*/ 	.short	(.L_14 - .L_13)
.L_13:
        /*002c*/ 	.word	0x00000000
        /*0030*/ 	.short	0x0017
        /*0032*/ 	.short	0x0070
        /*0034*/ 	.byte	0x00, 0xf0, 0x11, 0x00


	//----- nvinfo : EIATTR_KPARAM_INFO
	.align		4
.L_14:
        /*0038*/ 	.byte	0x04, 0x17
        /*003a*/ 	.short	(.L_16 - .L_15)
.L_15:
        /*003c*/ 	.word	0x00000000
        /*0040*/ 	.short	0x0016
        /*0042*/ 	.short	0x006c
        /*0044*/ 	.byte	0x00, 0xf0, 0x11, 0x00


	//----- nvinfo : EIATTR_KPARAM_INFO
	.align		4
.L_16:
        /*0048*/ 	.byte	0x04, 0x17
        /*004a*/ 	.short	(.L_18 - .L_17)
.L_17:
        /*004c*/ 	.word	0x00000000
        /*0050*/ 	.short	0x0015
        /*0052*/ 	.short	0x0068
        /*0054*/ 	.byte	0x00, 0xf0, 0x11, 0x00


	//----- nvinfo : EIATTR_KPARAM_INFO
	.align		4
.L_18:
        /*0058*/ 	.byte	0x04, 0x17
        /*005a*/ 	.short	(.L_20 - .L_19)
.L_19:
        /*005c*/ 	.word	0x00000000
        /*0060*/ 	.short	0x0014
        /*0062*/ 	.short	0x0064
        /*0064*/ 	.byte	0x00, 0xf0, 0x11, 0x00


	//----- nvinfo : EIATTR_KPARAM_INFO
	.align		4
.L_20:
        /*0068*/ 	.byte	0x04, 0x17
        /*006a*/ 	.short	(.L_22 - .L_21)
.L_21:
        /*006c*/ 	.word	0x00000000
        /*0070*/ 	.short	0x0013
        /*0072*/ 	.short	0x0060
        /*0074*/ 	.byte	0x00, 0xf0, 0x11, 0x00


	//----- nvinfo : EIATTR_KPARAM_INFO
	.align		4
.L_22:
        /*0078*/ 	.byte	0x04, 0x17
        /*007a*/ 	.short	(.L_24 - .L_23)
.L_23:
        /*007c*/ 	.word	0x00000000
        /*0080*/ 	.short	0x0012
        /*0082*/ 	.short	0x005c
        /*0084*/ 	.byte	0x00, 0xf0, 0x11, 0x00


	//----- nvinfo : EIATTR_KPARAM_INFO
	.align		4
.L_24:
        /*0088*/ 	.byte	0x04, 0x17
        /*008a*/ 	.short	(.L_26 - .L_25)
.L_25:
        /*008c*/ 	.word	0x00000000
        /*0090*/ 	.short	0x0011
        /*0092*/ 	.short	0x0058
        /*0094*/ 	.byte	0x00, 0xf0, 0x11, 0x00


	//----- nvinfo : EIATTR_KPARAM_INFO
	.align		4
.L_26:
        /*0098*/ 	.byte	0x04, 0x17
        /*009a*/ 	.short	(.L_28 - .L_27)
.L_27:
        /*009c*/ 	.word	0x00000000
        /*00a0*/ 	.short	0x0010
        /*00a2*/ 	.short	0x0054
        /*00a4*/ 	.byte	0x00, 0xf0, 0x11, 0x00


	//----- nvinfo : EIATTR_KPARAM_INFO
	.align		4
.L_28:
        /*00a8*/ 	.byte	0x04, 0x17
        /*00aa*/ 	.short	(.L_30 - .L_29)
.L_29:
        /*00ac*/ 	.word	0x00000000
        /*00b0*/ 	.short	0x000f
        /*00b2*/ 	.short	0x0050
        /*00b4*/ 	.byte	0x00, 0xf0, 0x11, 0x00


	//----- nvinfo : EIATTR_KPARAM_INFO
	.align		4
.L_30:
        /*00b8*/ 	.byte	0x04, 0x17
        /*00ba*/ 	.short	(.L_32 - .L_31)
.L_31:
        /*00bc*/ 	.word	0x00000000
        /*00c0*/ 	.short	0x000e
        /*00c2*/ 	.short	0x004c
        /*00c4*/ 	.byte	0x00, 0xf0, 0x11, 0x00


	//----- nvinfo : EIATTR_KPARAM_INFO
	.align		4
.L_32:
        /*00c8*/ 	.byte	0x04, 0x17
        /*00ca*/ 	.short	(.L_34 - .L_33)
.L_33:
        /*00cc*/ 	.word	0x00000000
        /*00d0*/ 	.short	0x000d
        /*00d2*/ 	.short	0x0048
        /*00d4*/ 	.byte	0x00, 0xf0, 0x11, 0x00


	//----- nvinfo : EIATTR_KPARAM_INFO
	.align		4
.L_34:
        /*00d8*/ 	.byte	0x04, 0x17
        /*00da*/ 	.short	(.L_36 - .L_35)
.L_35:
        /*00dc*/ 	.word	0x00000000
        /*00e0*/ 	.short	0x000c
        /*00e2*/ 	.short	0x0044
        /*00e4*/ 	.byte	0x00, 0xf0, 0x11, 0x00


	//----- nvinfo : EIATTR_KPARAM_INFO
	.align		4
.L_36:
        /*00e8*/ 	.byte	0x04, 0x17
        /*00ea*/ 	.short	(.L_38 - .L_37)
.L_37:
        /*00ec*/ 	.word	0x00000000
        /*00f0*/ 	.short	0x000b
        /*00f2*/ 	.short	0x0040
        /*00f4*/ 	.byte	0x00, 0xf0, 0x11, 0x00


	//----- nvinfo : EIATTR_KPARAM_INFO
	.align		4
.L_38:
        /*00f8*/ 	.byte	0x04, 0x17
        /*00fa*/ 	.short	(.L_40 - .L_39)
.L_39:
        /*00fc*/ 	.word	0x00000000
        /*0100*/ 	.short	0x000a
        /*0102*/ 	.short	0x003c
        /*0104*/ 	.byte	0x00, 0xf0, 0x11, 0x00


	//----- nvinfo : EIATTR_KPARAM_INFO
	.align		4
.L_40:
        /*0108*/ 	.byte	0x04, 0x17
        /*010a*/ 	.short	(.L_42 - .L_41)
.L_41:
        /*010c*/ 	.word	0x00000000
        /*0110*/ 	.short	0x0009
        /*0112*/ 	.short	0x0038
        /*0114*/ 	.byte	0x00, 0xf0, 0x11, 0x00


	//----- nvinfo : EIATTR_KPARAM_INFO
	.align		4
.L_42:
        /*0118*/ 	.byte	0x04, 0x17
        /*011a*/ 	.short	(.L_44 - .L_43)
.L_43:
        /*011c*/ 	.word	0x00000000
        /*0120*/ 	.short	0x0008
        /*0122*/ 	.short	0x0034
        /*0124*/ 	.byte	0x00, 0xf0, 0x11, 0x00


	//----- nvinfo : EIATTR_KPARAM_INFO
	.align		4
.L_44:
        /*0128*/ 	.byte	0x04, 0x17
        /*012a*/ 	.short	(.L_46 - .L_45)
.L_45:
        /*012c*/ 	.word	0x00000000
        /*0130*/ 	.short	0x0007
        /*0132*/ 	.short	0x0030
        /*0134*/ 	.byte	0x00, 0xf0, 0x11, 0x00


	//----- nvinfo : EIATTR_KPARAM_INFO
	.align		4
.L_46:
        /*0138*/ 	.byte	0x04, 0x17
        /*013a*/ 	.short	(.L_48 - .L_47)
.L_47:
        /*013c*/ 	.word	0x00000000
        /*0140*/ 	.short	0x0006
        /*0142*/ 	.short	0x002c
        /*0144*/ 	.byte	0x00, 0xf0, 0x11, 0x00


	//----- nvinfo : EIATTR_KPARAM_INFO
	.align		4
.L_48:
        /*0148*/ 	.byte	0x04, 0x17
        /*014a*/ 	.short	(.L_50 - .L_49)
.L_49:
        /*014c*/ 	.word	0x00000000
        /*0150*/ 	.short	0x0005
        /*0152*/ 	.short	0x0028
        /*0154*/ 	.byte	0x00, 0xf0, 0x11, 0x00


	//----- nvinfo : EIATTR_KPARAM_INFO
	.align		4
.L_50:
        /*0158*/ 	.byte	0x04, 0x17
        /*015a*/ 	.short	(.L_52 - .L_51)
.L_51:
        /*015c*/ 	.word	0x00000000
        /*0160*/ 	.short	0x0004
        /*0162*/ 	.short	0x0020
        /*0164*/ 	.byte	0x00, 0xf4, 0x21, 0x00


	//----- nvinfo : EIATTR_KPARAM_INFO
	.align		4
.L_52:
        /*0168*/ 	.byte	0x04, 0x17
        /*016a*/ 	.short	(.L_54 - .L_53)
.L_53:
        /*016c*/ 	.word	0x00000000
        /*0170*/ 	.short	0x0003
        /*0172*/ 	.short	0x0018
        /*0174*/ 	.byte	0x00, 0xf4, 0x21, 0x00


	//----- nvinfo : EIATTR_KPARAM_INFO
	.align		4
.L_54:
        /*0178*/ 	.byte	0x04, 0x17
        /*017a*/ 	.short	(.L_56 - .L_55)
.L_55:
        /*017c*/ 	.word	0x00000000
        /*0180*/ 	.short	0x0002
        /*0182*/ 	.short	0x0010
        /*0184*/ 	.byte	0x00, 0xf4, 0x21, 0x00


	//----- nvinfo : EIATTR_KPARAM_INFO
	.align		4
.L_56:
        /*0188*/ 	.byte	0x04, 0x17
        /*018a*/ 	.short	(.L_58 - .L_57)
.L_57:
        /*018c*/ 	.word	0x00000000
        /*0190*/ 	.short	0x0001
        /*0192*/ 	.short	0x0008
        /*0194*/ 	.byte	0x00, 0xf4, 0x21, 0x00


	//----- nvinfo : EIATTR_KPARAM_INFO
	.align		4
.L_58:
        /*0198*/ 	.byte	0x04, 0x17
        /*019a*/ 	.short	(.L_60 - .L_59)
.L_59:
        /*019c*/ 	.word	0x00000000
        /*01a0*/ 	.short	0x0000
        /*01a2*/ 	.short	0x0000
        /*01a4*/ 	.byte	0x00, 0xf4, 0x21, 0x00


	//----- nvinfo : EIATTR_SPARSE_MMA_MASK
	.align		4
.L_60:
        /*01a8*/ 	.byte	0x03, 0x50
        /*01aa*/ 	.short	0x0000


	//----- nvinfo : EIATTR_MAXREG_COUNT
	.align		4
        /*01ac*/ 	.byte	0x03, 0x1b
        /*01ae*/ 	.short	0x00ff


	//----- nvinfo : EIATTR_NUM_BARRIERS
	.align		4
        /*01b0*/ 	.byte	0x02, 0x4c
        /*01b2*/ 	.byte	0x01
	.zero		1


	//----- nvinfo : EIATTR_ANNOTATIONS
	.align		4
        /*01b4*/ 	.byte	0x04, 0x55
        /*01b6*/ 	.short	(.L_62 - .L_61)


	//   ....[0]....
.L_61:
        /*01b8*/ 	.word	0x00000001
        /*01bc*/ 	.byte	0xa0, 0x35, 0x00, 0x00, 0x01, 0x00, 0x00, 0x00, 0x20, 0x36, 0x00, 0x00, 0x01, 0x00, 0x00, 0x00
        /* <DEDUP_REMOVED lines=534> */
        /*232c*/ 	.byte	0x40, 0x35, 0x01, 0x00, 0x01, 0x00, 0x00, 0x00, 0x70, 0x35, 0x01, 0x00


	//----- nvinfo : EIATTR_COOP_GROUP_MASK_REGIDS
	.align		4
.L_62:
        /*2338*/ 	.byte	0x04, 0x29
        /*233a*/ 	.short	(.L_64 - .L_63)


	//   ....[0]....
.L_63:
        /*233c*/ 	.word	0xffffffff


	//   ....[1]....
        /*2340*/ 	.word	0xffffffff


	//   ....[2]....
        /*2344*/ 	.word	0xffffffff


	//   ....[3]....
        /*2348*/ 	.word	0xffffffff


	//   ....[4]....
        /*234c*/ 	.word	0xffffffff


	//   ....[5]....
        /*2350*/ 	.word	0xffffffff


	//   ....[6]....
        /*2354*/ 	.word	0xffffffff


	//   ....[7]....
        /*2358*/ 	.word	0xffffffff


	//   ....[8]....
        /*235c*/ 	.word	0xffffffff


	//   ....[9]....
        /*2360*/ 	.word	0xffffffff


	//   ....[10]....
        /*2364*/ 	.word	0xffffffff


	//   ....[11]....
        /*2368*/ 	.word	0xffffffff


	//   ....[12]....
        /*236c*/ 	.word	0xffffffff


	//   ....[13]....
        /*2370*/ 	.word	0xffffffff


	//   ....[14]....
        /*2374*/ 	.word	0xffffffff


	//   ....[15]....
        /*2378*/ 	.word	0xffffffff


	//   ....[16]....
        /*237c*/ 	.word	0xffffffff


	//   ....[17]....
        /*2380*/ 	.word	0xffffffff


	//   ....[18]....
        /*2384*/ 	.word	0xffffffff


	//   ....[19]....
        /*2388*/ 	.word	0xffffffff


	//----- nvinfo : EIATTR_COOP_GROUP_INSTR_OFFSETS
	.align		4
.L_64:
        /*238c*/ 	.byte	0x04, 0x28
        /*238e*/ 	.short	(.L_66 - .L_65)


	//   ....[0]....
.L_65:
        /*2390*/ 	.word	0x0000e810


	//   ....[1]....
        /*2394*/ 	.word	0x0000e820


	//   ....[2]....
        /*2398*/ 	.word	0x0000e830


	//   ....[3]....
        /*239c*/ 	.word	0x0000e840


	//   ....[4]....
        /*23a0*/ 	.word	0x0000e8a0


	//   ....[5]....
        /*23a4*/ 	.word	0x0000e8b0


	//   ....[6]....
        /*23a8*/ 	.word	0x0000e8c0


	//   ....[7]....
        /*23ac*/ 	.word	0x0000e8d0


	//   ....[8]....
        /*23b0*/ 	.word	0x0000ea30


	//   ....[9]....
        /*23b4*/ 	.word	0x0000ea50


	//   ....[10]....
        /*23b8*/ 	.word	0x0000ece0


	//   ....[11]....
        /*23bc*/ 	.word	0x0000ed00


	//   ....[12]....
        /*23c0*/ 	.word	0x0000ed10


	//   ....[13]....
        /*23c4*/ 	.word	0x0000ed20


	//   ....[14]....
        /*23c8*/ 	.word	0x0000ed70


	//   ....[15]....
        /*23cc*/ 	.word	0x0000ed80


	//   ....[16]....
        /*23d0*/ 	.word	0x0000ed90


	//   ....[17]....
        /*23d4*/ 	.word	0x0000eda0


	//   ....[18]....
        /*23d8*/ 	.word	0x0000ee90


	//   ....[19]....
        /*23dc*/ 	.word	0x0000eeb0


	//----- nvinfo : EIATTR_VRC_CTA_INIT_COUNT
	.align		4
.L_66:
        /*23e0*/ 	.byte	0x02, 0x4a
	.zero		1
	.zero		1


	//----- nvinfo : EIATTR_EXIT_INSTR_OFFSETS
	.align		4
        /*23e4*/ 	.byte	0x04, 0x1c
        /*23e6*/ 	.short	(.L_68 - .L_67)


	//   ....[0]....
.L_67:
        /*23e8*/ 	.word	0x00019860


	//   ....[1]....
        /*23ec*/ 	.word	0x00019890


	//----- nvinfo : EIATTR_REQNTID
	.align		4
.L_68:
        /*23f0*/ 	.byte	0x04, 0x10
        /*23f2*/ 	.short	(.L_70 - .L_69)
.L_69:
        /*23f4*/ 	.word	0x00000080
        /*23f8*/ 	.word	0x00000001
        /*23fc*/ 	.word	0x00000001


	//----- nvinfo : EIATTR_CBANK_PARAM_SIZE
	.align		4
.L_70:
        /*2400*/ 	.byte	0x03, 0x19
        /*2402*/ 	.short	0x0088


	//----- nvinfo : EIATTR_PARAM_CBANK
	.align		4
        /*2404*/ 	.byte	0x04, 0x0a
        /*2406*/ 	.short	(.L_72 - .L_71)
	.align		4
.L_71:
        /*2408*/ 	.word	index@(.nv.constant0.attn_fwd)
        /*240c*/ 	.short	0x0380
        /*240e*/ 	.short	0x0088


	//----- nvinfo : EIATTR_SW_WAR
	.align		4
.L_72:
        /*2410*/ 	.byte	0x04, 0x36
        /*2412*/ 	.short	(.L_74 - .L_73)
.L_73:
        /*2414*/ 	.word	0x00000008
.L_74:


//--------------------- .nv.compat                --------------------------
	.section	.nv.compat,"",@"SHT_CUDA_COMPAT_INFO"
	.align	4
        /*0000*/ 	.byte	0x02, 0x02, 0x02, 0x00, 0x02, 0x05, 0x05, 0x00, 0x02, 0x03, 0x00, 0x00, 0x02, 0x06, 0x01, 0x00


//--------------------- .nv.callgraph             --------------------------
	.section	.nv.callgraph,"",@"SHT_CUDA_CALLGRAPH"
	.align	4
	.sectionentsize	8
	.align		4
        /*0000*/ 	.word	0x00000000
	.align		4
        /*0004*/ 	.word	0xffffffff
	.align		4
        /*0008*/ 	.word	0x00000000
	.align		4
        /*000c*/ 	.word	0xfffffffe
	.align		4
        /*0010*/ 	.word	0x00000000
	.align		4
        /*0014*/ 	.word	0xfffffffd
	.align		4
        /*0018*/ 	.word	0x00000000
	.align		4
        /*001c*/ 	.word	0xfffffffc


//--------------------- .nv.constant4             --------------------------
	.section	.nv.constant4,"a",@progbits
	.align	8
	.align		8
.nv.constant4:
        /*0000*/ 	.dword	_$_str


//--------------------- .text.attn_fwd            --------------------------
	.section	.text.attn_fwd,"ax",@progbits
	.align	128
        .global         attn_fwd
        .type           attn_fwd,@function
        .size           attn_fwd,(.L_x_3 - attn_fwd)
        .other          attn_fwd,@"STO_CUDA_ENTRY STV_DEFAULT"
attn_fwd:
.text.attn_fwd:
[----:B------:R-:W0:Y:S01]  /*0000*/  LDC R1, c[0x0][0x37c] ;  /* 0x0000df00ff017b82 */ /* 0x000e220000000800 */
[----:B------:R-:W1:Y:S07]  /*0010*/  S2R R140, SR_TID.X ;  /* 0x00000000008c7919 */ /* 0x000e6e0000002100 */
[----:B------:R-:W2:Y:S01]  /*0020*/  S2UR UR8, SR_CTAID.Y ;  /* 0x00000000000879c3 */ /* 0x000ea20000002600 */
[----:B------:R-:W2:Y:S01]  /*0030*/  LDCU.64 UR4, c[0x0][0x3b0] ;  /* 0x00007600ff0477ac */ /* 0x000ea20008000a00 */
[----:B0-----:R-:W-:Y:S01]  /*0040*/  VIADD R1, R1, 0xfffff798 ;  /* 0xfffff79801017836 */ /* 0x001fe20000000000 */
[----:B------:R-:W0:Y:S01]  /*0050*/  S2R R3, SR_CTAID.X ;  /* 0x0000000000037919 */ /* 0x000e220000002500 */
[----:B------:R-:W3:Y:S04]  /*0060*/  LDCU.64 UR16, c[0x0][0x358] ;  /* 0x00006b00ff1077ac */ /* 0x000ee80008000a00 */
[----:B------:R-:W4:Y:S08]  /*0070*/  LDC R25, c[0x0][0x3b8] ;  /* 0x0000ee00ff197b82 */ /* 0x000f300000000800 */
[----:B------:R-:W5:Y:S01]  /*0080*/  LDC.64 R20, c[0x0][0x380] ;  /* 0x0000e000ff147b82 */ /* 0x000f620000000a00 */
[----:B--2---:R-:W-:Y:S01]  /*0090*/  UIMAD UR4, UR8, UR4, URZ ;  /* 0x00000004080472a4 */ /* 0x004fe2000f8e02ff */
[----:B-1----:R-:W-:-:S02]  /*00a0*/  LOP3.LUT R0, R140, 0x1f, RZ, 0xc0, !PT ;  /* 0x0000001f8c007812 */ /* 0x002fc400078ec0ff */
[----:B------:R-:W-:-:S03]  /*00b0*/  SHF.R.U32.HI R2, RZ, 0x5, R140 ;  /* 0x00000005ff027819 */ /* 0x000fc6000001168c */
[----:B0-----:R-:W-:Y:S01]  /*00c0*/  IMAD R4, R3, 0x20, R0 ;  /* 0x0000002003047824 */ /* 0x001fe200078e0200 */
[----:B------:R-:W-:-:S03]  /*00d0*/  SGXT.U32 R2, R2, 0x2 ;  /* 0x000000020202781a */ /* 0x000fc60000000000 */
[----:B------:R-:W-:Y:S01]  /*00e0*/  IMAD R3, R4, UR5, RZ ;  /* 0x0000000504037c24 */ /* 0x000fe2000f8e02ff */
[----:B------:R-:W-:Y:S01]  /*00f0*/  USHF.R.S32.HI UR5, URZ, 0x1f, UR4 ;  /* 0x0000001fff057899 */ /* 0x000fe20008011404 */
[----:B----4-:R-:W-:-:S03]  /*0100*/  IMAD R8, R2, R25, RZ ;  /* 0x0000001902087224 */ /* 0x010fc600078e02ff */
[----:B-----5:R-:W-:Y:S01]  /*0110*/  IADD3 R22, P0, P1, R3, UR4, R20 ;  /* 0x0000000403167c10 */ /* 0x020fe2000f91e014 */
[----:B------:R-:W-:Y:S01]  /*0120*/  IMAD R10, R25, 0x4, R8 ;  /* 0x00000004190a7824 */ /* 0x000fe200078e0208 */
[----:B------:R-:W-:-:S03]  /*0130*/  SHF.R.S32.HI R4, RZ, 0x1f, R3 ;  /* 0x0000001fff047819 */ /* 0x000fc60000011403 */
[C---:B------:R-:W-:Y:S01]  /*0140*/  IMAD R12, R25.reuse, 0x4, R10 ;  /* 0x00000004190c7824 */ /* 0x040fe200078e020a */
[----:B------:R-:W-:Y:S02]  /*0150*/  IADD3.X R21, PT, PT, R4, UR5, R21, P0, P1 ;  /* 0x0000000504157c10 */ /* 0x000fe400087e2415 */
[-C--:B------:R-:W-:Y:S01]  /*0160*/  IADD3 R4, P0, PT, R8, R22.reuse, RZ ;  /* 0x0000001608047210 */ /* 0x080fe20007f1e0ff */
[C---:B------:R-:W-:Y:S01]  /*0170*/  IMAD R14, R25.reuse, 0x4, R12 ;  /* 0x00000004190e7824 */ /* 0x040fe200078e020c */
[-C--:B------:R-:W-:Y:S02]  /*0180*/  IADD3 R6, P1, PT, R10, R22.reuse, RZ ;  /* 0x000000160a067210 */ /* 0x080fe40007f3e0ff */
[-C--:B------:R-:W-:Y:S02]  /*0190*/  LEA.HI.X.SX32 R5, R8, R21.reuse, 0x1, P0 ;  /* 0x0000001508057211 */ /* 0x080fe400000f0eff */
[----:B------:R-:W-:Y:S01]  /*01a0*/  IADD3 R8, P0, PT, R12, R22, RZ ;  /* 0x000000160c087210 */ /* 0x000fe20007f1e0ff */
[----:B------:R-:W-:Y:S01]  /*01b0*/  IMAD R16, R25, 0x4, R14 ;  /* 0x0000000419107824 */ /* 0x000fe200078e020e */
[-C--:B------:R-:W-:Y:S01]  /*01c0*/  LEA.HI.X.SX32 R7, R10, R21.reuse, 0x1, P1 ;  /* 0x000000150a077211 */ /* 0x080fe200008f0eff */
[----:B---3--:R0:W2:Y:S01]  /*01d0*/  LDG.E.U8 R3, desc[UR16][R4.64] ;  /* 0x0000001004037981 */ /* 0x0080a2000c1e1100 */
[----:B------:R-:W-:-:S02]  /*01e0*/  LEA.HI.X.SX32 R9, R12, R21, 0x1, P0 ;  /* 0x000000150c097211 */ /* 0x000fc400000f0eff */
[CC--:B------:R-:W-:Y:S01]  /*01f0*/  IADD3 R10, P0, PT, R14.reuse, R22.reuse, RZ ;  /* 0x000000160e0a7210 */ /* 0x0c0fe20007f1e0ff */
[C---:B------:R-:W-:Y:S01]  /*0200*/  IMAD R18, R25.reuse, 0x4, R16 ;  /* 0x0000000419127824 */ /* 0x040fe200078e0210 */
[----:B------:R1:W2:Y:S02]  /*0210*/  LDG.E.U8 R20, desc[UR16][R6.64] ;  /* 0x0000001006147981 */ /* 0x0002a4000c1e1100 */
[-C--:B------:R-:W-:Y:S02]  /*0220*/  LEA.HI.X.SX32 R11, R14, R21.reuse, 0x1, P0 ;  /* 0x000000150e0b7211 */ /* 0x080fe400000f0eff */
[CC--:B------:R-:W-:Y:S01]  /*0230*/  IADD3 R12, P0, PT, R16.reuse, R22.reuse, RZ ;  /* 0x00000016100c7210 */ /* 0x0c0fe20007f1e0ff */
[----:B------:R3:W4:Y:S03]  /*0240*/  LDG.E.U8 R23, desc[UR16][R8.64] ;  /* 0x0000001008177981 */ /* 0x000726000c1e1100 */
[-C--:B------:R-:W-:Y:S01]  /*0250*/  LEA.HI.X.SX32 R13, R16, R21.reuse, 0x1, P0 ;  /* 0x00000015100d7211 */ /* 0x080fe200000f0eff */
[C---:B------:R-:W-:Y:S01]  /*0260*/  IMAD R16, R25.reuse, 0x4, R18 ;  /* 0x0000000419107824 */ /* 0x040fe200078e0212 */
[-C--:B0-----:R-:W-:Y:S01]  /*0270*/  IADD3 R4, P0, PT, R18, R22.reuse, RZ ;  /* 0x0000001612047210 */ /* 0x081fe20007f1e0ff */
[----:B------:R-:W4:Y:S02]  /*0280*/  LDG.E.U8 R24, desc[UR16][R10.64] ;  /* 0x000000100a187981 */ /* 0x000f24000c1e1100 */
[----:B------:R-:W-:Y:S01]  /*0290*/  IMAD R28, R25, 0x4, R16 ;  /* 0x00000004191c7824 */ /* 0x000fe200078e0210 */
[----:B------:R-:W-:Y:S01]  /*02a0*/  IADD3 R14, P1, PT, R16, R22, RZ ;  /* 0x00000016100e7210 */ /* 0x000fe20007f3e0ff */
[----:B------:R0:W5:Y:S01]  /*02b0*/  LDG.E.U8 R26, desc[UR16][R12.64] ;  /* 0x000000100c1a7981 */ /* 0x000162000c1e1100 */
[----:B------:R-:W-:-:S02]  /*02c0*/  LEA.HI.X.SX32 R5, R18, R21, 0x1, P0 ;  /* 0x0000001512057211 */ /* 0x000fc400000f0eff */
[-C--:B------:R-:W-:Y:S01]  /*02d0*/  LEA.HI.X.SX32 R15, R16, R21.reuse, 0x1, P1 ;  /* 0x00000015100f7211 */ /* 0x080fe200008f0eff */
[C---:B------:R-:W-:Y:S01]  /*02e0*/  IMAD R16, R25.reuse, 0x4, R28 ;  /* 0x0000000419107824 */ /* 0x040fe200078e021c */
[CC--:B-1----:R-:W-:Y:S01]  /*02f0*/  IADD3 R6, P0, PT, R28.reuse, R22.reuse, RZ ;  /* 0x000000161c067210 */ /* 0x0c2fe20007f1e0ff */
[----:B------:R-:W5:Y:S03]  /*0300*/  LDG.E.U8 R27, desc[UR16][R4.64] ;  /* 0x00000010041b7981 */ /* 0x000f66000c1e1100 */
[-C--:B------:R-:W-:Y:S01]  /*0310*/  LEA.HI.X.SX32 R7, R28, R21.reuse, 0x1, P0 ;  /* 0x000000151c077211 */ /* 0x080fe200000f0eff */
[C---:B------:R-:W-:Y:S01]  /*0320*/  IMAD R18, R25.reuse, 0x4, R16 ;  /* 0x0000000419127824 */ /* 0x040fe200078e0210 */
[CC--:B---3--:R-:W-:Y:S01]  /*0330*/  IADD3 R8, P0, PT, R16.reuse, R22.reuse, RZ ;  /* 0x0000001610087210 */ /* 0x0c8fe20007f1e0ff */
[----:B------:R1:W3:Y:S03]  /*0340*/  LDG.E.U8 R28, desc[UR16][R14.64] ;  /* 0x000000100e1c7981 */ /* 0x0002e6000c1e1100 */
[-C--:B------:R-:W-:Y:S01]  /*0350*/  LEA.HI.X.SX32 R9, R16, R21.reuse, 0x1, P0 ;  /* 0x0000001510097211 */ /* 0x080fe200000f0eff */
[C---:B------:R-:W-:Y:S01]  /*0360*/  IMAD R16, R25.reuse, 0x4, R18 ;  /* 0x0000000419107824 */ /* 0x040fe200078e0212 */
[----:B------:R1:W3:Y:S03]  /*0370*/  LDG.E.U8 R31, desc[UR16][R6.64] ;  /* 0x00000010061f7981 */ /* 0x0002e6000c1e1100 */
[C---:B------:R-:W-:Y:S01]  /*0380*/  IMAD R32, R25.reuse, 0x4, R16 ;  /* 0x0000000419207824 */ /* 0x040fe200078e0210 */
[-C--:B0-----:R-:W-:Y:S01]  /*0390*/  IADD3 R12, P1, PT, R16, R22.reuse, RZ ;  /* 0x00000016100c7210 */ /* 0x081fe20007f3e0ff */
[----:B------:R0:W2:Y:S01]  /*03a0*/  LDG.E.U8 R29, desc[UR16][R8.64] ;  /* 0x00000010081d7981 */ /* 0x0000a2000c1e1100 */
[----:B------:R-:W-:Y:S01]  /*03b0*/  IADD3 R10, P0, PT, R18, R22, RZ ;  /* 0x00000016120a7210 */ /* 0x000fe20007f1e0ff */
[----:B-1----:R-:W-:Y:S01]  /*03c0*/  IMAD R14, R25, 0x4, R32 ;  /* 0x00000004190e7824 */ /* 0x002fe200078e0220 */
[----:B------:R-:W-:-:S02]  /*03d0*/  LEA.HI.X.SX32 R13, R16, R21, 0x1, P1 ;  /* 0x00000015100d7211 */ /* 0x000fc400008f0eff */
[----:B------:R-:W-:Y:S01]  /*03e0*/  LEA.HI.X.SX32 R11, R18, R21, 0x1, P0 ;  /* 0x00000015120b7211 */ /* 0x000fe200000f0eff */
[----:B------:R-:W-:Y:S01]  /*03f0*/  IMAD R16, R25, 0x4, R14 ;  /* 0x0000000419107824 */ /* 0x000fe200078e020e */
[----:B------:R-:W-:-:S03]  /*0400*/  IADD3 R4, P0, PT, R32, R22, RZ ;  /* 0x0000001620047210 */ /* 0x000fc60007f1e0ff */
[C---:B------:R-:W-:Y:S01]  /*0410*/  IMAD R18, R25.reuse, 0x4, R16 ;  /* 0x0000000419127824 */ /* 0x040fe200078e0210 */
[-C--:B------:R-:W-:Y:S01]  /*0420*/  LEA.HI.X.SX32 R5, R32, R21.reuse, 0x1, P0 ;  /* 0x0000001520057211 */ /* 0x080fe200000f0eff */
[----:B------:R-:W2:Y:S01]  /*0430*/  LDG.E.U8 R30, desc[UR16][R10.64] ;  /* 0x000000100a1e7981 */ /* 0x000ea2000c1e1100 */
[CC--:B------:R-:W-:Y:S01]  /*0440*/  IADD3 R6, P0, PT, R14.reuse, R22.reuse, RZ ;  /* 0x000000160e067210 */ /* 0x0c0fe20007f1e0ff */
[----:B------:R-:W-:Y:S02]  /*0450*/  IMAD R36, R25, 0x4, R18 ;  /* 0x0000000419247824 */ /* 0x000fe400078e0212 */
[----:B------:R1:W2:Y:S01]  /*0460*/  LDG.E.U8 R32, desc[UR16][R12.64] ;  /* 0x000000100c207981 */ /* 0x0002a2000c1e1100 */
[----:B------:R-:W-:Y:S02]  /*0470*/  LEA.HI.X.SX32 R7, R14, R21, 0x1, P0 ;  /* 0x000000150e077211 */ /* 0x000fe400000f0eff */
[-C--:B0-----:R-:W-:Y:S01]  /*0480*/  IADD3 R8, P0, PT, R16, R22.reuse, RZ ;  /* 0x0000001610087210 */ /* 0x081fe20007f1e0ff */
[----:B------:R0:W2:Y:S01]  /*0490*/  LDG.E.U8 R33, desc[UR16][R4.64] ;  /* 0x0000001004217981 */ /* 0x0000a2000c1e1100 */
[----:B------:R-:W-:-:S02]  /*04a0*/  IADD3 R14, P1, PT, R18, R22, RZ ;  /* 0x00000016120e7210 */ /* 0x000fc40007f3e0ff */
[-C--:B------:R-:W-:Y:S01]  /*04b0*/  LEA.HI.X.SX32 R9, R16, R21.reuse, 0x1, P0 ;  /* 0x0000001510097211 */ /* 0x080fe200000f0eff */
[----:B------:R0:W2:Y:S01]  /*04c0*/  LDG.E.U8 R34, desc[UR16][R6.64] ;  /* 0x0000001006227981 */ /* 0x0000a2000c1e1100 */
[C---:B-1----:R-:W-:Y:S01]  /*04d0*/  IMAD R12, R25.reuse, 0x4, R36 ;  /* 0x00000004190c7824 */ /* 0x042fe200078e0224 */
[-C--:B------:R-:W-:Y:S02]  /*04e0*/  IADD3 R10, P0, PT, R36, R22.reuse, RZ ;  /* 0x00000016240a7210 */ /* 0x080fe40007f1e0ff */
[----:B------:R-:W2:Y:S01]  /*04f0*/  LDG.E.U8 R35, desc[UR16][R8.64] ;  /* 0x0000001008237981 */ /* 0x000ea2000c1e1100 */
[C---:B------:R-:W-:Y:S01]  /*0500*/  IMAD R16, R25.reuse, 0x4, R12 ;  /* 0x0000000419107824 */ /* 0x040fe200078e020c */
[-C--:B------:R-:W-:Y:S02]  /*0510*/  LEA.HI.X.SX32 R15, R18, R21.reuse, 0x1, P1 ;  /* 0x00000015120f7211 */ /* 0x080fe400008f0eff */
[-C--:B------:R-:W-:Y:S01]  /*0520*/  LEA.HI.X.SX32 R11, R36, R21.reuse, 0x1, P0 ;  /* 0x00000015240b7211 */ /* 0x080fe200000f0eff */
[C---:B------:R-:W-:Y:S01]  /*0530*/  IMAD R18, R25.reuse, 0x4, R16 ;  /* 0x0000000419127824 */ /* 0x040fe200078e0210 */
[CC--:B0-----:R-:W-:Y:S01]  /*0540*/  IADD3 R4, P0, PT, R12.reuse, R22.reuse, RZ ;  /* 0x000000160c047210 */ /* 0x0c1fe20007f1e0ff */
[----:B------:R0:W2:Y:S02]  /*0550*/  LDG.E.U8 R36, desc[UR16][R14.64] ;  /* 0x000000100e247981 */ /* 0x0000a4000c1e1100 */
[----:B------:R-:W-:Y:S01]  /*0560*/  IMAD R40, R25, 0x4, R18 ;  /* 0x0000000419287824 */ /* 0x000fe200078e0212 */
[----:B------:R-:W-:Y:S01]  /*0570*/  LEA.HI.X.SX32 R5, R12, R21, 0x1, P0 ;  /* 0x000000150c057211 */ /* 0x000fe200000f0eff */
[----:B------:R1:W2:Y:S01]  /*0580*/  LDG.E.U8 R37, desc[UR16][R10.64] ;  /* 0x000000100a257981 */ /* 0x0002a2000c1e1100 */
[----:B------:R-:W-:-:S02]  /*0590*/  IADD3 R6, P0, PT, R16, R22, RZ ;  /* 0x0000001610067210 */ /* 0x000fc40007f1e0ff */
[-C--:B------:R-:W-:Y:S01]  /*05a0*/  IADD3 R12, P1, PT, R18, R22.reuse, RZ ;  /* 0x00000016120c7210 */ /* 0x080fe20007f3e0ff */
[----:B------:R1:W2:Y:S01]  /*05b0*/  LDG.E.U8 R38, desc[UR16][R4.64] ;  /* 0x0000001004267981 */ /* 0x0002a2000c1e1100 */
[C---:B0-----:R-:W-:Y:S01]  /*05c0*/  IMAD R14, R25.reuse, 0x4, R40 ;  /* 0x00000004190e7824 */ /* 0x041fe200078e0228 */
[-C--:B------:R-:W-:Y:S02]  /*05d0*/  LEA.HI.X.SX32 R7, R16, R21.reuse, 0x1, P0 ;  /* 0x0000001510077211 */ /* 0x080fe400000f0eff */
[-C--:B------:R-:W-:Y:S01]  /*05e0*/  IADD3 R8, P0, PT, R40, R22.reuse, RZ ;  /* 0x0000001628087210 */ /* 0x080fe20007f1e0ff */
[C---:B------:R-:W-:Y:S01]  /*05f0*/  IMAD R16, R25.reuse, 0x4, R14 ;  /* 0x0000000419107824 */ /* 0x040fe200078e020e */
[-C--:B------:R-:W-:Y:S01]  /*0600*/  LEA.HI.X.SX32 R13, R18, R21.reuse, 0x1, P1 ;  /* 0x00000015120d7211 */ /* 0x080fe200008f0eff */
[----:B------:R-:W2:Y:S01]  /*0610*/  LDG.E.U8 R39, desc[UR16][R6.64] ;  /* 0x0000001006277981 */ /* 0x000ea2000c1e1100 */
[-C--:B------:R-:W-:Y:S01]  /*0620*/  LEA.HI.X.SX32 R9, R40, R21.reuse, 0x1, P0 ;  /* 0x0000001528097211 */ /* 0x080fe200000f0eff */
[C---:B------:R-:W-:Y:S01]  /*0630*/  IMAD R18, R25.reuse, 0x4, R16 ;  /* 0x0000000419127824 */ /* 0x040fe200078e0210 */
[CC--:B-1----:R-:W-:Y:S01]  /*0640*/  IADD3 R10, P0, PT, R14.reuse, R22.reuse, RZ ;  /* 0x000000160e0a7210 */ /* 0x0c2fe20007f1e0ff */
        /* <DEDUP_REMOVED lines=211> */
[----:B------:R1:W3:Y:S01]  /*1380*/  LDG.E.U8 R93, desc[UR16][R6.64] ;  /* 0x00000010065d7981 */ /* 0x0002e2000c1e1100 */
[----:B------:R-:W-:-:S02]  /*1390*/  IADD3 R10, P0, PT, R16, R22, RZ ;  /* 0x00000016100a7210 */ /* 0x000fc40007f1e0ff */
[-C--:B------:R-:W-:Y:S01]  /*13a0*/  IADD3 R12, P1, PT, R18, R22.reuse, RZ ;  /* 0x00000016120c7210 */ /* 0x080fe20007f3e0ff */
[----:B------:R1:W3:Y:S01]  /*13b0*/  LDG.E.U8 R94, desc[UR16][R8.64] ;  /* 0x00000010085e7981 */ /* 0x0002e2000c1e1100 */
[C---:B0-----:R-:W-:Y:S01]  /*13c0*/  IMAD R14, R25.reuse, 0x4, R96 ;  /* 0x00000004190e7824 */ /* 0x041fe200078e0260 */
[-C--:B------:R-:W-:Y:S02]  /*13d0*/  LEA.HI.X.SX32 R11, R16, R21.reuse, 0x1, P0 ;  /* 0x00000015100b7211 */ /* 0x080fe400000f0eff */
[-C--:B------:R-:W-:Y:S01]  /*13e0*/  IADD3 R4, P0, PT, R96, R22.reuse, RZ ;  /* 0x0000001660047210 */ /* 0x080fe20007f1e0ff */
[C---:B------:R-:W-:Y:S01]  /*13f0*/  IMAD R16, R25.reuse, 0x4, R14 ;  /* 0x0000000419107824 */ /* 0x040fe200078e020e */
[-C--:B------:R-:W-:Y:S01]  /*1400*/  LEA.HI.X.SX32 R13, R18, R21.reuse, 0x1, P1 ;  /* 0x00000015120d7211 */ /* 0x080fe200008f0eff */
[----:B------:R-:W3:Y:S01]  /*1410*/  LDG.E.U8 R95, desc[UR16][R10.64] ;  /* 0x000000100a5f7981 */ /* 0x000ee2000c1e1100 */
[-C--:B------:R-:W-:Y:S01]  /*1420*/  LEA.HI.X.SX32 R5, R96, R21.reuse, 0x1, P0 ;  /* 0x0000001560057211 */ /* 0x080fe200000f0eff */
[C---:B------:R-:W-:Y:S01]  /*1430*/  IMAD R18, R25.reuse, 0x4, R16 ;  /* 0x0000000419127824 */ /* 0x040fe200078e0210 */
[CC--:B-1----:R-:W-:Y:S01]  /*1440*/  IADD3 R6, P0, PT, R14.reuse, R22.reuse, RZ ;  /* 0x000000160e067210 */ /* 0x0c2fe20007f1e0ff */
[----:B------:R0:W3:Y:S02]  /*1450*/  LDG.E.U8 R96, desc[UR16][R12.64] ;  /* 0x000000100c607981 */ /* 0x0000e4000c1e1100 */
        /* <DEDUP_REMOVED lines=86> */
[----:B------:R-:W-:Y:S01]  /*19c0*/  LEA.HI.X.SX32 R7, R16, R21, 0x1, P0 ;  /* 0x0000001510077211 */ /* 0x000fe200000f0eff */
[----:B0-----:R-:W-:Y:S01]  /*19d0*/  IMAD R14, R25, 0x4, R120 ;  /* 0x00000004190e7824 */ /* 0x001fe200078e0278 */
[----:B------:R-:W-:-:S03]  /*19e0*/  IADD3 R8, P0, PT, R120, R22, RZ ;  /* 0x0000001678087210 */ /* 0x000fc60007f1e0ff */
[C---:B------:R-:W-:Y:S01]  /*19f0*/  IMAD R16, R25.reuse, 0x4, R14 ;  /* 0x0000000419107824 */ /* 0x040fe200078e020e */
[-C--:B------:R-:W-:Y:S01]  /*1a00*/  LEA.HI.X.SX32 R9, R120, R21.reuse, 0x1, P0 ;  /* 0x0000001578097211 */ /* 0x080fe200000f0eff */
[----:B------:R0:W3:Y:S01]  /*1a10*/  LDG.E.U8 R119, desc[UR16][R6.64] ;  /* 0x0000001006777981 */ /* 0x0000e2000c1e1100 */
[-C--:B------:R-:W-:Y:S01]  /*1a20*/  LEA.HI.X.SX32 R13, R18, R21.reuse, 0x1, P1 ;  /* 0x00000015120d7211 */ /* 0x080fe200008f0eff */
[C---:B------:R-:W-:Y:S01]  /*1a30*/  IMAD R18, R25.reuse, 0x4, R16 ;  /* 0x0000000419127824 */ /* 0x040fe200078e0210 */
[CC--:B-1----:R-:W-:Y:S01]  /*1a40*/  IADD3 R10, P0, PT, R14.reuse, R22.reuse, RZ ;  /* 0x000000160e0a7210 */ /* 0x0c2fe20007f1e0ff */
[----:B------:R-:W3:Y:S02]  /*1a50*/  LDG.E.U8 R121, desc[UR16][R8.64] ;  /* 0x0000001008797981 */ /* 0x000ee4000c1e1100 */
[----:B------:R-:W-:Y:S01]  /*1a60*/  IMAD R124, R25, 0x4, R18 ;  /* 0x00000004197c7824 */ /* 0x000fe200078e0212 */
[----:B------:R-:W-:Y:S01]  /*1a70*/  LEA.HI.X.SX32 R11, R14, R21, 0x1, P0 ;  /* 0x000000150e0b7211 */ /* 0x000fe200000f0eff */
[----:B------:R1:W3:Y:S01]  /*1a80*/  LDG.E.U8 R120, desc[UR16][R12.64] ;  /* 0x000000100c787981 */ /* 0x0002e2000c1e1100 */
[----:B------:R-:W-:-:S02]  /*1a90*/  IADD3 R4, P0, PT, R16, R22, RZ ;  /* 0x0000001610047210 */ /* 0x000fc40007f1e0ff */
[-C--:B------:R-:W-:Y:S01]  /*1aa0*/  IADD3 R14, P1, PT, R18, R22.reuse, RZ ;  /* 0x00000016120e7210 */ /* 0x080fe20007f3e0ff */
[----:B------:R4:W3:Y:S01]  /*1ab0*/  LDG.E.U8 R122, desc[UR16][R10.64] ;  /* 0x000000100a7a7981 */ /* 0x0008e2000c1e1100 */
[----:B------:R-:W-:Y:S02]  /*1ac0*/  LEA.HI.X.SX32 R5, R16, R21, 0x1, P0 ;  /* 0x0000001510057211 */ /* 0x000fe400000f0eff */
[----:B0-----:R-:W-:Y:S01]  /*1ad0*/  IADD3 R6, P0, PT, R124, R22, RZ ;  /* 0x000000167c067210 */ /* 0x001fe20007f1e0ff */
[----:B-1----:R-:W-:-:S03]  /*1ae0*/  IMAD R12, R25, 0x4, R124 ;  /* 0x00000004190c7824 */ /* 0x002fc600078e027c */
[-C--:B------:R-:W-:Y:S01]  /*1af0*/  LEA.HI.X.SX32 R7, R124, R21.reuse, 0x1, P0 ;  /* 0x000000157c077211 */ /* 0x080fe200000f0eff */
[----:B------:R0:W3:Y:S01]  /*1b00*/  LDG.E.U8 R123, desc[UR16][R4.64] ;  /* 0x00000010047b7981 */ /* 0x0000e2000c1e1100 */
[-C--:B------:R-:W-:Y:S01]  /*1b10*/  LEA.HI.X.SX32 R15, R18, R21.reuse, 0x1, P1 ;  /* 0x00000015120f7211 */ /* 0x080fe200008f0eff */
[C---:B------:R-:W-:Y:S01]  /*1b20*/  IMAD R18, R25.reuse, 0x4, R12 ;  /* 0x0000000419127824 */ /* 0x040fe200078e020c */
[CC--:B------:R-:W-:Y:S01]  /*1b30*/  IADD3 R8, P0, PT, R12.reuse, R22.reuse, RZ ;  /* 0x000000160c087210 */ /* 0x0c0fe20007f1e0ff */
[----:B------:R-:W3:Y:S03]  /*1b40*/  LDG.E.U8 R125, desc[UR16][R6.64] ;  /* 0x00000010067d7981 */ /* 0x000ee6000c1e1100 */
[-C--:B------:R-:W-:Y:S01]  /*1b50*/  LEA.HI.X.SX32 R9, R12, R21.reuse, 0x1, P0 ;  /* 0x000000150c097211 */ /* 0x080fe200000f0eff */
[C---:B------:R-:W-:Y:S01]  /*1b60*/  IMAD R12, R25.reuse, 0x4, R18 ;  /* 0x00000004190c7824 */ /* 0x040fe200078e0212 */
[-C--:B----4-:R-:W-:Y:S01]  /*1b70*/  IADD3 R10, P0, PT, R18, R22.reuse, RZ ;  /* 0x00000016120a7210 */ /* 0x090fe20007f1e0ff */
[----:B------:R1:W4:Y:S02]  /*1b80*/  LDG.E.U8 R124, desc[UR16][R14.64] ;  /* 0x000000100e7c7981 */ /* 0x000324000c1e1100 */
[----:B------:R-:W-:Y:S01]  /*1b90*/  IMAD R128, R25, 0x4, R12 ;  /* 0x0000000419807824 */ /* 0x000fe200078e020c */
[----:B------:R-:W-:Y:S01]  /*1ba0*/  IADD3 R16, P1, PT, R12, R22, RZ ;  /* 0x000000160c107210 */ /* 0x000fe20007f3e0ff */
[----:B------:R1:W4:Y:S01]  /*1bb0*/  LDG.E.U8 R126, desc[UR16][R8.64] ;  /* 0x00000010087e7981 */ /* 0x000322000c1e1100 */
[----:B------:R-:W-:-:S02]  /*1bc0*/  LEA.HI.X.SX32 R11, R18, R21, 0x1, P0 ;  /* 0x00000015120b7211 */ /* 0x000fc400000f0eff */
[-C--:B------:R-:W-:Y:S01]  /*1bd0*/  LEA.HI.X.SX32 R17, R12, R21.reuse, 0x1, P1 ;  /* 0x000000150c117211 */ /* 0x080fe200008f0eff */
[C---:B------:R-:W-:Y:S01]  /*1be0*/  IMAD R12, R25.reuse, 0x4, R128 ;  /* 0x00000004190c7824 */ /* 0x040fe200078e0280 */
[CC--:B0-----:R-:W-:Y:S01]  /*1bf0*/  IADD3 R4, P0, PT, R128.reuse, R22.reuse, RZ ;  /* 0x0000001680047210 */ /* 0x0c1fe20007f1e0ff */
[----:B------:R0:W4:Y:S03]  /*1c00*/  LDG.E.U8 R127, desc[UR16][R10.64] ;  /* 0x000000100a7f7981 */ /* 0x000126000c1e1100 */
[-C--:B------:R-:W-:Y:S01]  /*1c10*/  LEA.HI.X.SX32 R5, R128, R21.reuse, 0x1, P0 ;  /* 0x0000001580057211 */ /* 0x080fe200000f0eff */
[C---:B------:R-:W-:Y:S01]  /*1c20*/  IMAD R130, R25.reuse, 0x4, R12 ;  /* 0x0000000419827824 */ /* 0x040fe200078e020c */
[CC--:B-1----:R-:W-:Y:S01]  /*1c30*/  IADD3 R14, P0, PT, R12.reuse, R22.reuse, RZ ;  /* 0x000000160c0e7210 */ /* 0x0c2fe20007f1e0ff */
[----:B------:R1:W4:Y:S03]  /*1c40*/  LDG.E.U8 R128, desc[UR16][R16.64] ;  /* 0x0000001010807981 */ /* 0x000326000c1e1100 */
[----:B------:R-:W-:Y:S01]  /*1c50*/  LEA.HI.X.SX32 R15, R12, R21, 0x1, P0 ;  /* 0x000000150c0f7211 */ /* 0x000fe200000f0eff */
[C---:B------:R-:W-:Y:S01]  /*1c60*/  IMAD R12, R25.reuse, 0x4, R130 ;  /* 0x00000004190c7824 */ /* 0x040fe200078e0282 */
[-C--:B------:R-:W-:Y:S01]  /*1c70*/  IADD3 R18, P0, PT, R130, R22.reuse, RZ ;  /* 0x0000001682127210 */ /* 0x080fe20007f1e0ff */
[----:B------:R-:W4:Y:S02]  /*1c80*/  LDG.E.U8 R129, desc[UR16][R4.64] ;  /* 0x0000001004817981 */ /* 0x000f24000c1e1100 */
[----:B------:R-:W-:Y:S01]  /*1c90*/  IMAD R8, R25, 0x4, R12 ;  /* 0x0000000419087824 */ /* 0x000fe200078e020c */
[----:B------:R-:W-:-:S02]  /*1ca0*/  IADD3 R6, P1, PT, R12, R22, RZ ;  /* 0x000000160c067210 */ /* 0x000fc40007f3e0ff */
[-C--:B------:R-:W-:Y:S01]  /*1cb0*/  LEA.HI.X.SX32 R19, R130, R21.reuse, 0x1, P0 ;  /* 0x0000001582137211 */ /* 0x080fe200000f0eff */
[C---:B0-----:R-:W-:Y:S01]  /*1cc0*/  IMAD R10, R25.reuse, 0x4, R8 ;  /* 0x00000004190a7824 */ /* 0x041fe200078e0208 */
[-C--:B------:R-:W-:Y:S01]  /*1cd0*/  LEA.HI.X.SX32 R7, R12, R21.reuse, 0x1, P1 ;  /* 0x000000150c077211 */ /* 0x080fe200008f0eff */
[----:B------:R0:W4:Y:S01]  /*1ce0*/  LDG.E.U8 R130, desc[UR16][R14.64] ;  /* 0x000000100e827981 */ /* 0x000122000c1e1100 */
[CC--:B------:R-:W-:Y:S01]  /*1cf0*/  IADD3 R12, P0, PT, R8.reuse, R22.reuse, RZ ;  /* 0x00000016080c7210 */ /* 0x0c0fe20007f1e0ff */
[C---:B-1----:R-:W-:Y:S02]  /*1d00*/  IMAD R16, R25.reuse, 0x4, R10 ;  /* 0x0000000419107824 */ /* 0x042fe400078e020a */
[----:B------:R-:W4:Y:S01]  /*1d10*/  LDG.E.U8 R132, desc[UR16][R6.64] ;  /* 0x0000001006847981 */ /* 0x000f22000c1e1100 */
[-C--:B------:R-:W-:Y:S02]  /*1d20*/  LEA.HI.X.SX32 R13, R8, R21.reuse, 0x1, P0 ;  /* 0x00000015080d7211 */ /* 0x080fe400000f0eff */
[CC--:B------:R-:W-:Y:S01]  /*1d30*/  IADD3 R8, P0, PT, R10.reuse, R22.reuse, RZ ;  /* 0x000000160a087210 */ /* 0x0c0fe20007f1e0ff */
[----:B------:R1:W4:Y:S03]  /*1d40*/  LDG.E.U8 R131, desc[UR16][R18.64] ;  /* 0x0000001012837981 */ /* 0x000326000c1e1100 */
[-C--:B------:R-:W-:Y:S01]  /*1d50*/  LEA.HI.X.SX32 R9, R10, R21.reuse, 0x1, P0 ;  /* 0x000000150a097211 */ /* 0x080fe200000f0eff */
[C---:B------:R-:W-:Y:S01]  /*1d60*/  IMAD R10, R25.reuse, 0x4, R16 ;  /* 0x00000004190a7824 */ /* 0x040fe200078e0210 */
[-C--:B0-----:R-:W-:Y:S01]  /*1d70*/  IADD3 R14, P0, PT, R16, R22.reuse, RZ ;  /* 0x00000016100e7210 */ /* 0x081fe20007f1e0ff */
[----:B------:R0:W4:Y:S02]  /*1d80*/  LDG.E.U8 R133, desc[UR16][R12.64] ;  /* 0x000000100c857981 */ /* 0x000124000c1e1100 */
[C---:B------:R-:W-:Y:S01]  /*1d90*/  IMAD R136, R25.reuse, 0x4, R10 ;  /* 0x0000000419887824 */ /* 0x040fe200078e020a */
[----:B------:R-:W-:Y:S01]  /*1da0*/  IADD3 R4, P1, PT, R10, R22, RZ ;  /* 0x000000160a047210 */ /* 0x000fe20007f3e0ff */
[----:B------:R0:W4:Y:S01]  /*1db0*/  LDG.E.U8 R134, desc[UR16][R8.64] ;  /* 0x0000001008867981 */ /* 0x000122000c1e1100 */
[-C--:B------:R-:W-:Y:S01]  /*1dc0*/  LEA.HI.X.SX32 R15, R16, R21.reuse, 0x1, P0 ;  /* 0x00000015100f7211 */ /* 0x080fe200000f0eff */
[----:B------:R-:W-:Y:S01]  /*1dd0*/  IMAD R16, R25, 0x4, R136 ;  /* 0x0000000419107824 */ /* 0x000fe200078e0288 */
[----:B------:R-:W-:-:S02]  /*1de0*/  LEA.HI.X.SX32 R5, R10, R21, 0x1, P1 ;  /* 0x000000150a057211 */ /* 0x000fc400008f0eff */
[CC--:B------:R-:W-:Y:S01]  /*1df0*/  IADD3 R10, P0, PT, R136.reuse, R22.reuse, RZ ;  /* 0x00000016880a7210 */ /* 0x0c0fe20007f1e0ff */
[C---:B-1----:R-:W-:Y:S01]  /*1e00*/  IMAD R18, R25.reuse, 0x4, R16 ;  /* 0x0000000419127824 */ /* 0x042fe200078e0210 */
[----:B------:R1:W4:Y:S02]  /*1e10*/  LDG.E.U8 R135, desc[UR16][R14.64] ;  /* 0x000000100e877981 */ /* 0x000324000c1e1100 */
[-C--:B------:R-:W-:Y:S02]  /*1e20*/  LEA.HI.X.SX32 R11, R136, R21.reuse, 0x1, P0 ;  /* 0x00000015880b7211 */ /* 0x080fe400000f0eff */
[CC--:B------:R-:W-:Y:S01]  /*1e30*/  IADD3 R6, P0, PT, R16.reuse, R22.reuse, RZ ;  /* 0x0000001610067210 */ /* 0x0c0fe20007f1e0ff */
[----:B------:R-:W4:Y:S03]  /*1e40*/  LDG.E.U8 R136, desc[UR16][R4.64] ;  /* 0x0000001004887981 */ /* 0x000f26000c1e1100 */
[-C--:B------:R-:W-:Y:S01]  /*1e50*/  LEA.HI.X.SX32 R7, R16, R21.reuse, 0x1, P0 ;  /* 0x0000001510077211 */ /* 0x080fe200000f0eff */
[C---:B------:R-:W-:Y:S01]  /*1e60*/  IMAD R16, R25.reuse, 0x4, R18 ;  /* 0x0000000419107824 */ /* 0x040fe200078e0212 */
[-C--:B0-----:R-:W-:Y:S01]  /*1e70*/  IADD3 R12, P0, PT, R18, R22.reuse, RZ ;  /* 0x00000016120c7210 */ /* 0x081fe20007f1e0ff */
[----:B------:R0:W4:Y:S02]  /*1e80*/  LDG.E.U8 R137, desc[UR16][R10.64] ;  /* 0x000000100a897981 */ /* 0x000124000c1e1100 */
[C---:B------:R-:W-:Y:S01]  /*1e90*/  IMAD R142, R25.reuse, 0x4, R16 ;  /* 0x00000004198e7824 */ /* 0x040fe200078e0210 */
[C---:B------:R-:W-:Y:S01]  /*1ea0*/  IADD3 R8, P1, PT, R16.reuse, R22, RZ ;  /* 0x0000001610087210 */ /* 0x040fe20007f3e0ff */
[----:B------:R-:W4:Y:S03]  /*1eb0*/  LDG.E.U8 R138, desc[UR16][R6.64] ;  /* 0x00000010068a7981 */ /* 0x000f26000c1e1100 */
[-C--:B------:R-:W-:Y:S01]  /*1ec0*/  LEA.HI.X.SX32 R9, R16, R21.reuse, 0x1, P1 ;  /* 0x0000001510097211 */ /* 0x080fe200008f0eff */
[----:B------:R-:W-:Y:S01]  /*1ed0*/  IMAD R16, R25, 0x4, R142 ;  /* 0x0000000419107824 */ /* 0x000fe200078e028e */
[----:B------:R-:W-:-:S02]  /*1ee0*/  LEA.HI.X.SX32 R13, R18, R21, 0x1, P0 ;  /* 0x00000015120d7211 */ /* 0x000fc400000f0eff */
[CC--:B-1----:R-:W-:Y:S01]  /*1ef0*/  IADD3 R14, P0, PT, R142.reuse, R22.reuse, RZ ;  /* 0x000000168e0e7210 */ /* 0x0c2fe20007f1e0ff */
[C---:B0-----:R-:W-:Y:S01]  /*1f00*/  IMAD R10, R25.reuse, 0x4, R16 ;  /* 0x00000004190a7824 */ /* 0x041fe200078e0210 */
[----:B------:R-:W4:Y:S02]  /*1f10*/  LDG.E.U8 R141, desc[UR16][R8.64] ;  /* 0x00000010088d7981 */ /* 0x000f24000c1e1100 */
[-C--:B------:R-:W-:Y:S01]  /*1f20*/  LEA.HI.X.SX32 R15, R142, R21.reuse, 0x1, P0 ;  /* 0x000000158e0f7211 */ /* 0x080fe200000f0eff */
[C---:B------:R-:W-:Y:S01]  /*1f30*/  IMAD R144, R25.reuse, 0x4, R10 ;  /* 0x0000000419907824 */ /* 0x040fe200078e020a */
[CC--:B------:R-:W-:Y:S01]  /*1f40*/  IADD3 R4, P0, PT, R16.reuse, R22.reuse, RZ ;  /* 0x0000001610047210 */ /* 0x0c0fe20007f1e0ff */
[----:B------:R0:W4:Y:S02]  /*1f50*/  LDG.E.U8 R139, desc[UR16][R12.64] ;  /* 0x000000100c8b7981 */ /* 0x000124000c1e1100 */
[----:B------:R-:W-:Y:S01]  /*1f60*/  IMAD R146, R25, 0x4, R144 ;  /* 0x0000000419927824 */ /* 0x000fe200078e0290 */
[----:B------:R-:W-:Y:S01]  /*1f70*/  LEA.HI.X.SX32 R5, R16, R21, 0x1, P0 ;  /* 0x0000001510057211 */ /* 0x000fe200000f0eff */
[----:B------:R-:W4:Y:S01]  /*1f80*/  LDG.E.U8 R14, desc[UR16][R14.64] ;  /* 0x000000100e0e7981 */ /* 0x000f22000c1e1100 */
[----:B------:R-:W-:-:S02]  /*1f90*/  IADD3 R16, P0, PT, R10, R22, RZ ;  /* 0x000000160a107210 */ /* 0x000fc40007f1e0ff */
[-C--:B------:R-:W-:Y:S01]  /*1fa0*/  IADD3 R18, P1, PT, R144, R22.reuse, RZ ;  /* 0x0000001690127210 */ /* 0x080fe20007f3e0ff */
[----:B------:R1:W4:Y:S01]  /*1fb0*/  LDG.E.U8 R142, desc[UR16][R4.64] ;  /* 0x00000010048e7981 */ /* 0x000322000c1e1100 */
[C---:B0-----:R-:W-:Y:S01]  /*1fc0*/  IMAD R12, R25.reuse, 0x4, R146 ;  /* 0x00000004190c7824 */ /* 0x041fe200078e0292 */
[-C--:B------:R-:W-:Y:S02]  /*1fd0*/  LEA.HI.X.SX32 R17, R10, R21.reuse, 0x1, P0 ;  /* 0x000000150a117211 */ /* 0x080fe400000f0eff */
[-C--:B------:R-:W-:Y:S01]  /*1fe0*/  LEA.HI.X.SX32 R19, R144, R21.reuse, 0x1, P1 ;  /* 0x0000001590137211 */ /* 0x080fe200008f0eff */
[C---:B------:R-:W-:Y:S01]  /*1ff0*/  IMAD R144, R25.reuse, 0x4, R12 ;  /* 0x0000000419907824 */ /* 0x040fe200078e020c */
[CC--:B------:R-:W-:Y:S02]  /*2000*/  IADD3 R6, P0, PT, R146.reuse, R22.reuse, RZ ;  /* 0x0000001692067210 */ /* 0x0c0fe40007f1e0ff */
[----:B------:R-:W4:Y:S02]  /*2010*/  LDG.E.U8 R17, desc[UR16][R16.64] ;  /* 0x0000001010117981 */ /* 0x000f24000c1e1100 */
[-C--:B------:R-:W-:Y:S01]  /*2020*/  LEA.HI.X.SX32 R7, R146, R21.reuse, 0x1, P0 ;  /* 0x0000001592077211 */ /* 0x080fe200000f0eff */
[C---:B------:R-:W-:Y:S01]  /*2030*/  IMAD R146, R25.reuse, 0x4, R144 ;  /* 0x0000000419927824 */ /* 0x040fe200078e0290 */
[-C--:B------:R-:W-:Y:S01]  /*2040*/  IADD3 R8, P0, PT, R12, R22.reuse, RZ ;  /* 0x000000160c087210 */ /* 0x080fe20007f1e0ff */
[----:B------:R-:W4:Y:S01]  /*2050*/  LDG.E.U8 R18, desc[UR16][R18.64] ;  /* 0x0000001012127981 */ /* 0x000f22000c1e1100 */
[----:B------:R-:W-:Y:S01]  /*2060*/  IADD3 R10, P1, PT, R144, R22, RZ ;  /* 0x00000016900a7210 */ /* 0x000fe20007f3e0ff */
[----:B------:R-:W-:Y:S01]  /*2070*/  IMAD R25, R25, 0x4, R146 ;  /* 0x0000000419197824 */ /* 0x000fe200078e0292 */
[-C--:B------:R-:W-:Y:S01]  /*2080*/  LEA.HI.X.SX32 R9, R12, R21.reuse, 0x1, P0 ;  /* 0x000000150c097211 */ /* 0x080fe200000f0eff */
[----:B------:R0:W4:Y:S01]  /*2090*/  LDG.E.U8 R7, desc[UR16][R6.64] ;  /* 0x0000001006077981 */ /* 0x000122000c1e1100 */
[----:B------:R-:W-:-:S02]  /*20a0*/  LEA.HI.X.SX32 R11, R144, R21, 0x1, P1 ;  /* 0x00000015900b7211 */ /* 0x000fc400008f0eff */
[CC--:B------:R-:W-:Y:S01]  /*20b0*/  IADD3 R12, P1, PT, R25.reuse, R22.reuse, RZ ;  /* 0x00000016190c7210 */ /* 0x0c0fe20007f3e0ff */
[----:B------:R-:W4:Y:S01]  /*20c0*/  LDG.E.U8 R8, desc[UR16][R8.64] ;  /* 0x0000001008087981 */ /* 0x000f22000c1e1100 */
[C---:B-1----:R-:W-:Y:S02]  /*20d0*/  IADD3 R4, P0, PT, R146.reuse, R22, RZ ;  /* 0x0000001692047210 */ /* 0x042fe40007f1e0ff */
[-C--:B------:R-:W-:Y:S01]  /*20e0*/  LEA.HI.X.SX32 R13, R25, R21.reuse, 0x1, P1 ;  /* 0x00000015190d7211 */ /* 0x080fe200008f0eff */
[----:B------:R-:W4:Y:S01]  /*20f0*/  LDG.E.U8 R11, desc[UR16][R10.64] ;  /* 0x000000100a0b7981 */ /* 0x000f22000c1e1100 */
[----:B------:R-:W-:-:S04]  /*2100*/  LEA.HI.X.SX32 R5, R146, R21, 0x1, P0 ;  /* 0x0000001592057211 */ /* 0x000fc800000f0eff */
[----:B------:R-:W4:Y:S04]  /*2110*/  LDG.E.U8 R13, desc[UR16][R12.64] ;  /* 0x000000100c0d7981 */ /* 0x000f28000c1e1100 */
[----:B------:R1:W4:Y:S01]  /*2120*/  LDG.E.U8 R4, desc[UR16][R4.64] ;  /* 0x0000001004047981 */ /* 0x000322000c1e1100 */
[----:B------:R-:W3:Y:S01]  /*2130*/  S2UR UR4, SR_CgaCtaId ;  /* 0x00000000000479c3 */ /* 0x000ee20000008800 */
[----:B0-----:R-:W-:Y:S02]  /*2140*/  LOP3.LUT R6, R140, 0x3f, RZ, 0xc0, !PT ;  /* 0x0000003f8c067812 */ /* 0x001fe400078ec0ff */
[----:B------:R-:W-:Y:S01]  /*2150*/  SHF.R.S32.HI R15, RZ, 0x6, R140 ;  /* 0x00000006ff0f7819 */ /* 0x000fe2000001148c */
[----:B------:R-:W-:Y:S01]  /*2160*/  UMOV UR9, 0x400 ;  /* 0x0000040000097882 */ /* 0x000fe20000000000 */
[----:B------:R-:W-:-:S02]  /*2170*/  IMAD R23, R24, 0x100, R23 ;  /* 0x0000010018177824 */ /* 0x000fc400078e0217 */
[----:B------:R-:W-:Y:S01]  /*2180*/  IMAD.SHL.U32 R6, R6, 0x2, RZ ;  /* 0x0000000206067824 */ /* 0x000fe200078e00ff */
[----:B------:R-:W-:Y:S01]  /*2190*/  SGXT R15, R15, 0x1 ;  /* 0x000000010f0f781a */ /* 0x000fe20000000200 */
[----:B--2---:R-:W-:Y:S01]  /*21a0*/  IMAD R32, R33, 0x100, R32 ;  /* 0x0000010021207824 */ /* 0x004fe200078e0220 */
[----:B-1----:R-:W-:Y:S01]  /*21b0*/  F2FP.F16.E4M3.UNPACK_B R5, R23 ;  /* 0x00000017ff05723e */ /* 0x002fe200020006ff */
[----:B------:R-:W-:Y:S01]  /*21c0*/  IMAD R29, R30, 0x100, R29 ;  /* 0x000001001e1d7824 */ /* 0x000fe200078e021d */
[----:B------:R-:W-:Y:S01]  /*21d0*/  LOP3.LUT R6, R6, 0x90, R15, 0x78, !PT ;  /* 0x0000009006067812 */ /* 0x000fe200078e780f */
[----:B------:R-:W-:Y:S02]  /*21e0*/  IMAD R3, R20, 0x100, R3 ;  /* 0x0000010014037824 */ /* 0x000fe400078e0203 */
[----:B-----5:R-:W-:Y:S02]  /*21f0*/  IMAD R9, R27, 0x100, R26 ;  /* 0x000001001b097824 */ /* 0x020fe400078e021a */
[----:B---3--:R-:W-:-:S02]  /*2200*/  IMAD R10, R31, 0x100, R28 ;  /* 0x000001001f0a7824 */ /* 0x008fc400078e021c */
[----:B------:R-:W-:Y:S01]  /*2210*/  IMAD R34, R35, 0x100, R34 ;  /* 0x0000010023227824 */ /* 0x000fe200078e0222 */
[----:B------:R-:W-:Y:S01]  /*2220*/  ULEA UR9, UR4, UR9, 0x18 ;  /* 0x0000000904097291 */ /* 0x000fe2000f8ec0ff */
[----:B------:R-:W-:Y:S02]  /*2230*/  IMAD R36, R37, 0x100, R36 ;  /* 0x0000010025247824 */ /* 0x000fe400078e0224 */
[----:B------:R-:W-:Y:S02]  /*2240*/  IMAD R38, R39, 0x100, R38 ;  /* 0x0000010027267824 */ /* 0x000fe400078e0226 */
[----:B------:R-:W-:Y:S02]  /*2250*/  IMAD R40, R41, 0x100, R40 ;  /* 0x0000010029287824 */ /* 0x000fe400078e0228 */
[----:B------:R-:W-:Y:S02]  /*2260*/  IMAD R42, R43, 0x100, R42 ;  /* 0x000001002b2a7824 */ /* 0x000fe400078e022a */
[----:B------:R-:W-:-:S02]  /*2270*/  IMAD R44, R45, 0x100, R44 ;  /* 0x000001002d2c7824 */ /* 0x000fc400078e022c */
[----:B------:R-:W-:Y:S02]  /*2280*/  IMAD R46, R47, 0x100, R46 ;  /* 0x000001002f2e7824 */ /* 0x000fe400078e022e */
        /* <DEDUP_REMOVED lines=30> */
[----:B------:R-:W-:Y:S01]  /*2470*/  IMAD R108, R109, 0x100, R108 ;  /* 0x000001006d6c7824 */ /* 0x000fe200078e026c */
[----:B------:R-:W-:Y:S01]  /*2480*/  F2FP.F16.E4M3.UNPACK_B R32, R32 ;  /* 0x00000020ff20723e */ /* 0x000fe200020006ff */
[----:B------:R-:W-:Y:S01]  /*2490*/  IMAD R110, R111, 0x100, R110 ;  /* 0x000001006f6e7824 */ /* 0x000fe200078e026e */
[----:B------:R-:W-:Y:S01]  /*24a0*/  F2FP.F16.E4M3.UNPACK_B R29, R29 ;  /* 0x0000001dff1d723e */ /* 0x000fe200020006ff */
[----:B------:R0:W-:Y:S01]  /*24b0*/  STS.U16 [R6+UR9+0x200], R5 ;  /* 0x0002000506007988 */ /* 0x0001e20008000409 */
[----:B------:R-:W-:Y:S01]  /*24c0*/  F2FP.F16.E4M3.UNPACK_B R3, R3 ;  /* 0x00000003ff03723e */ /* 0x000fe200020006ff */
[----:B------:R-:W1:Y:S01]  /*24d0*/  LDCU UR4, c[0x0][0x3f0] ;  /* 0x00007e00ff0477ac */ /* 0x000e620008000800 */
[----:B------:R-:W-:Y:S01]  /*24e0*/  IMAD R112, R113, 0x100, R112 ;  /* 0x0000010071707824 */ /* 0x000fe200078e0270 */
[----:B------:R-:W-:-:S02]  /*24f0*/  F2FP.F16.E4M3.UNPACK_B R9, R9 ;  /* 0x00000009ff09723e */ /* 0x000fc400020006ff */
[----:B------:R-:W-:Y:S02]  /*2500*/  F2FP.F16.E4M3.UNPACK_B R10, R10 ;  /* 0x0000000aff0a723e */ /* 0x000fe400020006ff */
[----:B------:R-:W-:Y:S02]  /*2510*/  F2FP.F16.E4M3.UNPACK_B R34, R34 ;  /* 0x00000022ff22723e */ /* 0x000fe400020006ff */
[----:B------:R-:W-:Y:S01]  /*2520*/  F2FP.F16.E4M3.UNPACK_B R36, R36 ;  /* 0x00000024ff24723e */ /* 0x000fe200020006ff */
[----:B------:R-:W-:Y:S01]  /*2530*/  IMAD R114, R115, 0x100, R114 ;  /* 0x0000010073727824 */ /* 0x000fe200078e0272 */
[----:B------:R-:W-:Y:S02]  /*2540*/  F2FP.F16.E4M3.UNPACK_B R38, R38 ;  /* 0x00000026ff26723e */ /* 0x000fe400020006ff */
[----:B------:R-:W-:Y:S01]  /*2550*/  F2FP.F16.E4M3.UNPACK_B R40, R40 ;  /* 0x00000028ff28723e */ /* 0x000fe200020006ff */
        /* <DEDUP_REMOVED lines=15> */
[----:B------:R-:W-:Y:S02]  /*2650*/  F2FP.F16.E4M3.UNPACK_B R64, R64 ;  /* 0x00000040ff40723e */ /* 0x000fe400020006ff */
[----:B------:R-:W-:Y:S01]  /*2660*/  F2FP.F16.E4M3.UNPACK_B R66, R66 ;  /* 0x00000042ff42723e */ /* 0x000fe200020006ff */
[----:B----4-:R-:W-:Y:S01]  /*2670*/  IMAD R124, R125, 0x100, R124 ;  /* 0x000001007d7c7824 */ /* 0x010fe200078e027c */
[----:B------:R-:W-:-:S02]  /*2680*/  F2FP.F16.E4M3.UNPACK_B R68, R68 ;  /* 0x00000044ff44723e */ /* 0x000fc400020006ff */
[----:B------:R-:W-:Y:S02]  /*2690*/  F2FP.F16.E4M3.UNPACK_B R70, R70 ;  /* 0x00000046ff46723e */ /* 0x000fe400020006ff */
[----:B------:R-:W-:Y:S01]  /*26a0*/  F2FP.F16.E4M3.UNPACK_B R72, R72 ;  /* 0x00000048ff48723e */ /* 0x000fe200020006ff */
[----:B------:R-:W-:Y:S01]  /*26b0*/  IMAD R126, R127, 0x100, R126 ;  /* 0x000001007f7e7824 */ /* 0x000fe200078e027e */
[----:B------:R-:W-:Y:S02]  /*26c0*/  F2FP.F16.E4M3.UNPACK_B R74, R74 ;  /* 0x0000004aff4a723e */ /* 0x000fe400020006ff */
[----:B------:R-:W-:Y:S02]  /*26d0*/  F2FP.F16.E4M3.UNPACK_B R76, R76 ;  /* 0x0000004cff4c723e */ /* 0x000fe400020006ff */
[----:B------:R-:W-:Y:S02]  /*26e0*/  F2FP.F16.E4M3.UNPACK_B R78, R78 ;  /* 0x0000004eff4e723e */ /* 0x000fe400020006ff */
[----:B------:R-:W-:Y:S01]  /*26f0*/  F2FP.F16.E4M3.UNPACK_B R80, R80 ;  /* 0x00000050ff50723e */ /* 0x000fe200020006ff */
[----:B------:R-:W-:Y:S01]  /*2700*/  IMAD R128, R129, 0x100, R128 ;  /* 0x0000010081807824 */ /* 0x000fe200078e0280 */
[----:B------:R-:W-:-:S02]  /*2710*/  F2FP.F16.E4M3.UNPACK_B R82, R82 ;  /* 0x00000052ff52723e */ /* 0x000fc400020006ff */
[----:B------:R-:W-:Y:S02]  /*2720*/  F2FP.F16.E4M3.UNPACK_B R84, R84 ;  /* 0x00000054ff54723e */ /* 0x000fe400020006ff */
[----:B------:R-:W-:Y:S02]  /*2730*/  F2FP.F16.E4M3.UNPACK_B R86, R86 ;  /* 0x00000056ff56723e */ /* 0x000fe400020006ff */
[----:B------:R-:W-:Y:S02]  /*2740*/  F2FP.F16.E4M3.UNPACK_B R88, R88 ;  /* 0x00000058ff58723e */ /* 0x000fe400020006ff */
[----:B------:R-:W-:Y:S02]  /*2750*/  F2FP.F16.E4M3.UNPACK_B R90, R90 ;  /* 0x0000005aff5a723e */ /* 0x000fe400020006ff */
[----:B------:R-:W-:Y:S01]  /*2760*/  F2FP.F16.E4M3.UNPACK_B R92, R92 ;  /* 0x0000005cff5c723e */ /* 0x000fe200020006ff */
[----:B------:R-:W-:Y:S01]  /*2770*/  IMAD R130, R131, 0x100, R130 ;  /* 0x0000010083827824 */ /* 0x000fe200078e0282 */
[----:B------:R-:W-:Y:S01]  /*2780*/  F2FP.F16.E4M3.UNPACK_B R94, R94 ;  /* 0x0000005eff5e723e */ /* 0x000fe200020006ff */
[----:B------:R-:W-:Y:S01]  /*2790*/  IMAD R132, R133, 0x100, R132 ;  /* 0x0000010085847824 */ /* 0x000fe200078e0284 */
[----:B------:R-:W-:-:S02]  /*27a0*/  F2FP.F16.E4M3.UNPACK_B R96, R96 ;  /* 0x00000060ff60723e */ /* 0x000fc400020006ff */
[----:B------:R-:W-:Y:S02]  /*27b0*/  F2FP.F16.E4M3.UNPACK_B R98, R98 ;  /* 0x00000062ff62723e */ /* 0x000fe400020006ff */
[----:B------:R-:W-:Y:S01]  /*27c0*/  F2FP.F16.E4M3.UNPACK_B R100, R100 ;  /* 0x00000064ff64723e */ /* 0x000fe200020006ff */
[----:B------:R-:W-:Y:S01]  /*27d0*/  IMAD R134, R135, 0x100, R134 ;  /* 0x0000010087867824 */ /* 0x000fe200078e0286 */
        /* <DEDUP_REMOVED lines=9> */
[----:B------:R-:W-:Y:S02]  /*2870*/  F2FP.F16.E4M3.UNPACK_B R118, R118 ;  /* 0x00000076ff76723e */ /* 0x000fe400020006ff */
[----:B------:R-:W-:Y:S01]  /*2880*/  F2FP.F16.E4M3.UNPACK_B R120, R120 ;  /* 0x00000078ff78723e */ /* 0x000fe200020006ff */
[----:B------:R-:W-:-:S02]  /*2890*/  IMAD R138, R139, 0x100, R138 ;  /* 0x000001008b8a7824 */ /* 0x000fc400078e028a */
[----:B------:R-:W-:Y:S01]  /*28a0*/  IMAD R14, R14, 0x100, R141 ;  /* 0x000001000e0e7824 */ /* 0x000fe200078e028d */
[----:B------:R-:W-:Y:S02]  /*28b0*/  F2FP.F16.E4M3.UNPACK_B R122, R122 ;  /* 0x0000007aff7a723e */ /* 0x000fe400020006ff */
[----:B------:R-:W-:Y:S02]  /*28c0*/  F2FP.F16.E4M3.UNPACK_B R124, R124 ;  /* 0x0000007cff7c723e */ /* 0x000fe400020006ff */
[----:B------:R-:W-:Y:S02]  /*28d0*/  F2FP.F16.E4M3.UNPACK_B R126, R126 ;  /* 0x0000007eff7e723e */ /* 0x000fe400020006ff */
[----:B------:R-:W-:Y:S01]  /*28e0*/  F2FP.F16.E4M3.UNPACK_B R128, R128 ;  /* 0x00000080ff80723e */ /* 0x000fe200020006ff */
[----:B------:R-:W-:Y:S01]  /*28f0*/  IMAD R17, R17, 0x100, R142 ;  /* 0x0000010011117824 */ /* 0x000fe200078e028e */
[----:B------:R-:W-:Y:S01]  /*2900*/  F2FP.F16.E4M3.UNPACK_B R130, R130 ;  /* 0x00000082ff82723e */ /* 0x000fe200020006ff */
[----:B------:R-:W-:-:S02]  /*2910*/  IMAD R7, R7, 0x100, R18 ;  /* 0x0000010007077824 */ /* 0x000fc400078e0212 */
[----:B------:R-:W-:-:S03]  /*2920*/  IMAD R8, R11, 0x100, R8 ;  /* 0x000001000b087824 */ /* 0x000fc600078e0208 */
[----:B------:R-:W-:Y:S02]  /*2930*/  F2FP.F16.E4M3.UNPACK_B R7, R7 ;  /* 0x00000007ff07723e */ /* 0x000fe400020006ff */
[----:B------:R-:W-:Y:S01]  /*2940*/  F2FP.F16.E4M3.UNPACK_B R8, R8 ;  /* 0x00000008ff08723e */ /* 0x000fe200020006ff */
[----:B------:R-:W-:Y:S01]  /*2950*/  IMAD R4, R13, 0x100, R4 ;  /* 0x000001000d047824 */ /* 0x000fe200078e0204 */
[----:B------:R-:W-:-:S03]  /*2960*/  F2FP.F16.E4M3.UNPACK_B R132, R132 ;  /* 0x00000084ff84723e */ /* 0x000fc600020006ff */
[----:B------:R2:W-:Y:S01]  /*2970*/  STS.U16 [R6+UR9+0x7c00], R8 ;  /* 0x007c000806007988 */ /* 0x0005e20008000409 */
[----:B------:R-:W-:Y:S02]  /*2980*/  F2FP.F16.E4M3.UNPACK_B R134, R134 ;  /* 0x00000086ff86723e */ /* 0x000fe400020006ff */
[----:B------:R-:W-:Y:S02]  /*2990*/  F2FP.F16.E4M3.UNPACK_B R136, R136 ;  /* 0x00000088ff88723e */ /* 0x000fe400020006ff */
[----:B------:R-:W-:Y:S02]  /*29a0*/  F2FP.F16.E4M3.UNPACK_B R138, R138 ;  /* 0x0000008aff8a723e */ /* 0x000fe400020006ff */
[----:B------:R-:W-:Y:S02]  /*29b0*/  F2FP.F16.E4M3.UNPACK_B R14, R14 ;  /* 0x0000000eff0e723e */ /* 0x000fe400020006ff */
[----:B------:R-:W-:Y:S02]  /*29c0*/  F2FP.F16.E4M3.UNPACK_B R17, R17 ;  /* 0x00000011ff11723e */ /* 0x000fe400020006ff */
[----:B------:R-:W-:Y:S01]  /*29d0*/  F2FP.F16.E4M3.UNPACK_B R4, R4 ;  /* 0x00000004ff04723e */ /* 0x000fe200020006ff */
[----:B------:R3:W-:Y:S01]  /*29e0*/  STS.U16 [R6+UR9+0x7a00], R7 ;  /* 0x007a000706007988 */ /* 0x0007e20008000409 */
[----:B------:R-:W-:-:S02]  /*29f0*/  LOP3.LUT R11, R6, 0x20, RZ, 0x3c, !PT ;  /* 0x00000020060b7812 */ /* 0x000fc400078e3cff */
[----:B0-----:R-:W-:Y:S02]  /*2a00*/  PRMT R5, R5, 0x7632, R5 ;  /* 0x0000763205057816 */ /* 0x001fe40000000005 */
[----:B--2---:R-:W-:Y:S01]  /*2a10*/  PRMT R8, R32, 0x7632, R8 ;  /* 0x0000763220087816 */ /* 0x004fe20000000008 */
[----:B------:R0:W-:Y:S01]  /*2a20*/  STS.U16 [R6+UR9], R3 ;  /* 0x0000000306007988 */ /* 0x0001e20008000409 */
[----:B---3--:R-:W-:-:S03]  /*2a30*/  PRMT R7, R29, 0x7632, R7 ;  /* 0x000076321d077816 */ /* 0x008fc60000000007 */
[----:B------:R2:W-:Y:S04]  /*2a40*/  STS.U16 [R6+UR9+0x400], R9 ;  /* 0x0004000906007988 */ /* 0x0005e80008000409 */
[----:B------:R-:W-:Y:S01]  /*2a50*/  STS.U16 [R6+UR9+0x600], R10 ;  /* 0x0006000a06007988 */ /* 0x000fe20008000409 */
[----:B0-----:R-:W-:-:S03]  /*2a60*/  PRMT R3, R3, 0x7632, R3 ;  /* 0x0000763203037816 */ /* 0x001fc60000000003 */
[----:B------:R-:W-:Y:S01]  /*2a70*/  STS.U16 [R6+UR9+0x800], R29 ;  /* 0x0008001d06007988 */ /* 0x000fe20008000409 */
[----:B--2---:R-:W-:-:S03]  /*2a80*/  PRMT R9, R9, 0x7632, R9 ;  /* 0x0000763209097816 */ /* 0x004fc60000000009 */
[----:B------:R-:W-:Y:S04]  /*2a90*/  STS.U16 [R6+UR9+0xa00], R32 ;  /* 0x000a002006007988 */ /* 0x000fe80008000409 */
        /* <DEDUP_REMOVED lines=55> */
[----:B------:R0:W-:Y:S04]  /*2e10*/  STS.U16 [R6+UR9+0x7e00], R4 ;  /* 0x007e000406007988 */ /* 0x0001e80008000409 */
[----:B------:R2:W-:Y:S04]  /*2e20*/  STS.U16 [R11+UR9+0x300], R5 ;  /* 0x000300050b007988 */ /* 0x0005e80008000409 */
[----:B------:R3:W-:Y:S01]  /*2e30*/  STS.U16 [R11+UR9+0xb00], R8 ;  /* 0x000b00080b007988 */ /* 0x0007e20008000409 */
[----:B0-----:R-:W-:-:S02]  /*2e40*/  PRMT R6, R46, 0x7632, R6 ;  /* 0x000076322e067816 */ /* 0x001fc40000000006 */
[----:B------:R-:W-:Y:S01]  /*2e50*/  PRMT R4, R42, 0x7632, R4 ;  /* 0x000076322a047816 */ /* 0x000fe20000000004 */
[----:B------:R0:W-:Y:S01]  /*2e60*/  STS.U16 [R11+UR9+0x900], R7 ;  /* 0x000900070b007988 */ /* 0x0001e20008000409 */
[----:B--2---:R-:W-:Y:S02]  /*2e70*/  PRMT R5, R44, 0x7632, R5 ;  /* 0x000076322c057816 */ /* 0x004fe40000000005 */
[----:B---3--:R-:W-:Y:S01]  /*2e80*/  PRMT R8, R52, 0x7632, R8 ;  /* 0x0000763234087816 */ /* 0x008fe20000000008 */
[----:B------:R2:W-:Y:S01]  /*2e90*/  STS.U16 [R11+UR9+0x500], R9 ;  /* 0x000500090b007988 */ /* 0x0005e20008000409 */
[----:B0-----:R-:W-:-:S03]  /*2ea0*/  PRMT R7, R50, 0x7632, R7 ;  /* 0x0000763232077816 */ /* 0x001fc60000000007 */
[----:B------:R0:W-:Y:S01]  /*2eb0*/  STS.U16 [R11+UR9+0x1900], R6 ;  /* 0x001900060b007988 */ /* 0x0001e20008000409 */
[----:B------:R-:W-:Y:S02]  /*2ec0*/  PRMT R10, R10, 0x7632, R10 ;  /* 0x000076320a0a7816 */ /* 0x000fe4000000000a */
[----:B------:R-:W-:Y:S01]  /*2ed0*/  PRMT R12, R34, 0x7632, R12 ;  /* 0x00007632220c7816 */ /* 0x000fe2000000000c */
[----:B------:R3:W-:Y:S01]  /*2ee0*/  STS.U16 [R11+UR9+0x100], R3 ;  /* 0x000100030b007988 */ /* 0x0007e20008000409 */
[----:B--2---:R-:W-:Y:S02]  /*2ef0*/  PRMT R9, R48, 0x7632, R9 ;  /* 0x0000763230097816 */ /* 0x004fe40000000009 */
[----:B------:R-:W-:Y:S01]  /*2f00*/  PRMT R13, R36, 0x7632, R13 ;  /* 0x00007632240d7816 */ /* 0x000fe2000000000d */
[----:B------:R2:W-:Y:S01]  /*2f10*/  STS.U16 [R11+UR9+0x1500], R4 ;  /* 0x001500040b007988 */ /* 0x0005e20008000409 */
[----:B0-----:R-:W-:-:S03]  /*2f20*/  PRMT R6, R66, 0x7632, R6 ;  /* 0x0000763242067816 */ /* 0x001fc60000000006 */
[----:B------:R0:W-:Y:S01]  /*2f30*/  STS.U16 [R11+UR9+0x1700], R5 ;  /* 0x001700050b007988 */ /* 0x0001e20008000409 */
[----:B---3--:R-:W-:-:S03]  /*2f40*/  PRMT R3, R40, 0x7632, R3 ;  /* 0x0000763228037816 */ /* 0x008fc60000000003 */
[----:B------:R3:W-:Y:S01]  /*2f50*/  STS.U16 [R11+UR9+0x1f00], R8 ;  /* 0x001f00080b007988 */ /* 0x0007e20008000409 */
[----:B--2---:R-:W-:-:S03]  /*2f60*/  PRMT R4, R62, 0x7632, R4 ;  /* 0x000076323e047816 */ /* 0x004fc60000000004 */
[----:B------:R2:W-:Y:S01]  /*2f70*/  STS.U16 [R11+UR9+0x1d00], R7 ;  /* 0x001d00070b007988 */ /* 0x0005e20008000409 */
[----:B0-----:R-:W-:Y:S02]  /*2f80*/  PRMT R5, R64, 0x7632, R5 ;  /* 0x0000763240057816 */ /* 0x001fe40000000005 */
[----:B---3--:R-:W-:Y:S01]  /*2f90*/  PRMT R8, R72, 0x7632, R8 ;  /* 0x0000763248087816 */ /* 0x008fe20000000008 */
[----:B------:R0:W-:Y:S01]  /*2fa0*/  STS.U16 [R11+UR9+0x1b00], R9 ;  /* 0x001b00090b007988 */ /* 0x0001e20008000409 */
[----:B--2---:R-:W-:-:S03]  /*2fb0*/  PRMT R7, R70, 0x7632, R7 ;  /* 0x0000763246077816 */ /* 0x004fc60000000007 */
[----:B------:R2:W-:Y:S04]  /*2fc0*/  STS.U16 [R11+UR9+0x2d00], R6 ;  /* 0x002d00060b007988 */ /* 0x0005e80008000409 */
[----:B------:R3:W-:Y:S01]  /*2fd0*/  STS.U16 [R11+UR9+0x700], R10 ;  /* 0x0007000a0b007988 */ /* 0x0007e20008000409 */
[----:B0-----:R-:W-:-:S03]  /*2fe0*/  PRMT R9, R68, 0x7632, R9 ;  /* 0x0000763244097816 */ /* 0x001fc60000000009 */
[----:B------:R0:W-:Y:S01]  /*2ff0*/  STS.U16 [R11+UR9+0xd00], R12 ;  /* 0x000d000c0b007988 */ /* 0x0001e20008000409 */
[----:B--2---:R-:W-:-:S03]  /*3000*/  PRMT R6, R86, 0x7632, R6 ;  /* 0x0000763256067816 */ /* 0x004fc60000000006 */
[----:B------:R2:W-:Y:S01]  /*3010*/  STS.U16 [R11+UR9+0xf00], R13 ;  /* 0x000f000d0b007988 */ /* 0x0005e20008000409 */
[----:B---3--:R-:W-:-:S03]  /*3020*/  PRMT R10, R54, 0x7632, R10 ;  /* 0x00007632360a7816 */ /* 0x008fc6000000000a */
        /* <DEDUP_REMOVED lines=9> */
[----:B--2---:R-:W-:Y:S02]  /*30c0*/  PRMT R5, R84, 0x7632, R5 ;  /* 0x0000763254057816 */ /* 0x004fe40000000005 */
[----:B---3--:R-:W-:Y:S01]  /*30d0*/  PRMT R8, R92, 0x7632, R8 ;  /* 0x000076325c087816 */ /* 0x008fe20000000008 */
[----:B------:R2:W-:Y:S01]  /*30e0*/  STS.U16 [R11+UR9+0x2f00], R9 ;  /* 0x002f00090b007988 */ /* 0x0005e20008000409 */
[----:B0-----:R-:W-:-:S03]  /*30f0*/  PRMT R7, R90, 0x7632, R7 ;  /* 0x000076325a077816 */ /* 0x001fc60000000007 */
[----:B------:R0:W-:Y:S04]  /*3100*/  STS.U16 [R11+UR9+0x4100], R6 ;  /* 0x004100060b007988 */ /* 0x0001e80008000409 */
[----:B------:R3:W-:Y:S01]  /*3110*/  STS.U16 [R11+UR9+0x2100], R10 ;  /* 0x0021000a0b007988 */ /* 0x0007e20008000409 */
[----:B--2---:R-:W-:-:S03]  /*3120*/  PRMT R9, R88, 0x7632, R9 ;  /* 0x0000763258097816 */ /* 0x004fc60000000009 */
[----:B------:R2:W-:Y:S01]  /*3130*/  STS.U16 [R11+UR9+0x2300], R12 ;  /* 0x0023000c0b007988 */ /* 0x0005e20008000409 */
[----:B0-----:R-:W-:-:S03]  /*3140*/  PRMT R6, R106, 0x7632, R6 ;  /* 0x000076326a067816 */ /* 0x001fc60000000006 */
[----:B------:R0:W-:Y:S01]  /*3150*/  STS.U16 [R11+UR9+0x2500], R13 ;  /* 0x0025000d0b007988 */ /* 0x0001e20008000409 */
[----:B---3--:R-:W-:-:S03]  /*3160*/  PRMT R10, R74, 0x7632, R10 ;  /* 0x000076324a0a7816 */ /* 0x008fc6000000000a */
        /* <DEDUP_REMOVED lines=33> */
[----:B------:R0:W-:Y:S01]  /*3380*/  STS.U16 [R11+UR9+0x6900], R6 ;  /* 0x006900060b007988 */ /* 0x0001e20008000409 */
[----:B------:R-:W-:-:S03]  /*3390*/  PRMT R14, R38, 0x7632, R14 ;  /* 0x00007632260e7816 */ /* 0x000fc6000000000e */
        /* <DEDUP_REMOVED lines=11> */
[----:B---3--:R-:W-:Y:S02]  /*3450*/  PRMT R3, R120, 0x7632, R3 ;  /* 0x0000763278037816 */ /* 0x008fe40000000003 */
[----:B--2---:R-:W-:Y:S02]  /*3460*/  PRMT R4, R17, 0x7632, R4 ;  /* 0x0000763211047816 */ /* 0x004fe40000000004 */
[----:B0-----:R-:W-:Y:S01]  /*3470*/  PRMT R5, R7, 0x7632, R5 ;  /* 0x0000763207057816 */ /* 0x001fe20000000005 */
[----:B------:R0:W-:Y:S04]  /*3480*/  STS.U16 [R11+UR9+0x6b00], R9 ;  /* 0x006b00090b007988 */ /* 0x0001e80008000409 */
[----:B------:R2:W-:Y:S04]  /*3490*/  STS.U16 [R11+UR9+0x6d00], R7 ;  /* 0x006d00070b007988 */ /* 0x0005e80008000409 */
[----:B------:R3:W-:Y:S01]  /*34a0*/  STS.U16 [R11+UR9+0x7d00], R6 ;  /* 0x007d00060b007988 */ /* 0x0007e20008000409 */
[----:B0-----:R-:W-:-:S03]  /*34b0*/  PRMT R9, R4, 0x7632, R9 ;  /* 0x0000763204097816 */ /* 0x001fc60000000009 */
[----:B------:R0:W-:Y:S01]  /*34c0*/  STS.U16 [R11+UR9+0x5d00], R10 ;  /* 0x005d000a0b007988 */ /* 0x0001e20008000409 */
[----:B--2---:R-:W-:-:S03]  /*34d0*/  IMAD.MOV.U32 R7, RZ, RZ, 0x3f800000 ;  /* 0x3f800000ff077424 */ /* 0x004fc600078e00ff */
[----:B------:R2:W-:Y:S01]  /*34e0*/  STS.U16 [R11+UR9+0x5f00], R12 ;  /* 0x005f000c0b007988 */ /* 0x0005e20008000409 */
[----:B---3--:R-:W-:-:S03]  /*34f0*/  IMAD.MOV.U32 R6, RZ, RZ, 0x3f800000 ;  /* 0x3f800000ff067424 */ /* 0x008fc600078e00ff */
[----:B------:R3:W-:Y:S01]  /*3500*/  STS.U16 [R11+UR9+0x6100], R13 ;  /* 0x0061000d0b007988 */ /* 0x0007e20008000409 */
[----:B0-----:R-:W-:-:S03]  /*3510*/  PRMT R10, R134, 0x7632, R10 ;  /* 0x00007632860a7816 */ /* 0x001fc6000000000a */
[----:B------:R0:W-:Y:S01]  /*3520*/  STS.U16 [R11+UR9+0x6300], R3 ;  /* 0x006300030b007988 */ /* 0x0001e20008000409 */
[----:B--2---:R-:W-:-:S03]  /*3530*/  PRMT R12, R136, 0x7632, R12 ;  /* 0x00007632880c7816 */ /* 0x004fc6000000000c */
[----:B------:R2:W-:Y:S01]  /*3540*/  STS.U16 [R11+UR9+0x7900], R4 ;  /* 0x007900040b007988 */ /* 0x0005e20008000409 */
[----:B---3--:R-:W-:-:S03]  /*3550*/  PRMT R13, R138, 0x7632, R13 ;  /* 0x000076328a0d7816 */ /* 0x008fc6000000000d */
[----:B------:R3:W-:Y:S01]  /*3560*/  STS.U16 [R11+UR9+0x7b00], R5 ;  /* 0x007b00050b007988 */ /* 0x0007e20008000409 */
[----:B0-----:R-:W-:Y:S01]  /*3570*/  PRMT R3, R14, 0x7632, R3 ;  /* 0x000076320e037816 */ /* 0x001fe20000000003 */
[----:B--2---:R-:W-:Y:S02]  /*3580*/  IMAD.MOV.U32 R4, RZ, RZ, 0x3f800000 ;  /* 0x3f800000ff047424 */ /* 0x004fe400078e00ff */
[----:B---3--:R-:W-:Y:S01]  /*3590*/  IMAD.MOV.U32 R5, RZ, RZ, 0x3f800000 ;  /* 0x3f800000ff057424 */ /* 0x008fe200078e00ff */
[----:B------:R0:W-:Y:S04]  /*35a0*/  STL.64 [R1], R6 ;  /* 0x0000000601007387 */ /* 0x0001e80000100a00 */
[----:B------:R0:W-:Y:S04]  /*35b0*/  STS.U16 [R11+UR9+0x1100], R14 ;  /* 0x0011000e0b007988 */ /* 0x0001e80008000409 */
[----:B------:R0:W-:Y:S04]  /*35c0*/  STS.U16 [R11+UR9+0x6f00], R8 ;  /* 0x006f00080b007988 */ /* 0x0001e80008000409 */
[----:B------:R0:W-:Y:S04]  /*35d0*/  STS.U16 [R11+UR9+0x7100], R10 ;  /* 0x0071000a0b007988 */ /* 0x0001e80008000409 */
[----:B------:R0:W-:Y:S04]  /*35e0*/  STS.U16 [R11+UR9+0x7300], R12 ;  /* 0x0073000c0b007988 */ /* 0x0001e80008000409 */
[----:B------:R0:W-:Y:S04]  /*35f0*/  STS.U16 [R11+UR9+0x7500], R13 ;  /* 0x0075000d0b007988 */ /* 0x0001e80008000409 */
[----:B------:R0:W-:Y:S04]  /*3600*/  STS.U16 [R11+UR9+0x7700], R3 ;  /* 0x007700030b007988 */ /* 0x0001e80008000409 */
[----:B------:R0:W-:Y:S04]  /*3610*/  STS.U16 [R11+UR9+0x7f00], R9 ;  /* 0x007f00090b007988 */ /* 0x0001e80008000409 */
[----:B------:R0:W-:Y:S01]  /*3620*/  STL.64 [R1+0x18], R4 ;  /* 0x0000180401007387 */ /* 0x0001e20000100a00 */
[----:B-1----:R-:W-:Y:S01]  /*3630*/  UISETP.GE.AND UP0, UPT, UR4, 0x1, UPT ;  /* 0x000000010400788c */ /* 0x002fe2000bf06270 */
[----:B------:R-:W-:Y:S01]  /*3640*/  IMAD.MOV.U32 R243, RZ, RZ, -0x800000 ;  /* 0xff800000fff37424 */ /* 0x000fe200078e00ff */
[----:B------:R-:W-:Y:S01]  /*3650*/  CS2R R44, SRZ ;  /* 0x00000000002c7805 */ /* 0x000fe2000001ff00 */
[----:B------:R-:W-:Y:S01]  /*3660*/  IMAD.MOV.U32 R241, RZ, RZ, -0x800000 ;  /* 0xff800000fff17424 */ /* 0x000fe200078e00ff */
[----:B------:R-:W-:Y:S01]  /*3670*/  CS2R R46, SRZ ;  /* 0x00000000002e7805 */ /* 0x000fe2000001ff00 */
[----:B------:R-:W-:Y:S01]  /*3680*/  IMAD.MOV.U32 R237, RZ, RZ, -0x800000 ;  /* 0xff800000ffed7424 */ /* 0x000fe200078e00ff */
[----:B------:R-:W-:Y:S01]  /*3690*/  CS2R R184, SRZ ;  /* 0x0000000000b87805 */ /* 0x000fe2000001ff00 */
[----:B------:R-:W-:Y:S01]  /*36a0*/  IMAD.MOV.U32 R233, RZ, RZ, -0x800000 ;  /* 0xff800000ffe97424 */ /* 0x000fe200078e00ff */
[----:B------:R-:W-:-:S02]  /*36b0*/  CS2R R186, SRZ ;  /* 0x0000000000ba7805 */ /* 0x000fc4000001ff00 */
[----:B------:R-:W-:Y:S02]  /*36c0*/  CS2R R180, SRZ ;  /* 0x0000000000b47805 */ /* 0x000fe4000001ff00 */
[----:B------:R-:W-:Y:S02]  /*36d0*/  CS2R R182, SRZ ;  /* 0x0000000000b67805 */ /* 0x000fe4000001ff00 */
[----:B------:R-:W-:Y:S02]  /*36e0*/  CS2R R40, SRZ ;  /* 0x0000000000287805 */ /* 0x000fe4000001ff00 */
[----:B------:R-:W-:Y:S02]  /*36f0*/  CS2R R42, SRZ ;  /* 0x00000000002a7805 */ /* 0x000fe4000001ff00 */
[----:B------:R-:W-:Y:S02]  /*3700*/  CS2R R176, SRZ ;  /* 0x0000000000b07805 */ /* 0x000fe4000001ff00 */
        /* <DEDUP_REMOVED lines=55> */
[----:B------:R-:W-:Y:S01]  /*3a80*/  LOP3.LUT R16, R140, 0x7f, RZ, 0xc0, !PT ;  /* 0x0000007f8c107812 */ /* 0x000fe200078ec0ff */
[----:B0-----:R-:W-:Y:S06]  /*3a90*/  BRA.U !UP0, `(.L_x_0) ;  /* 0x000000f908a87547 */ /* 0x001fec000b800000 */
[----:B------:R-:W0:Y:S01]  /*3aa0*/  LDC R4, c[0x0][0x3d8] ;  /* 0x0000f600ff047b82 */ /* 0x000e220000000800 */
[----:B------:R-:W1:Y:S01]  /*3ab0*/  LDCU.64 UR14, c[0x0][0x3d0] ;  /* 0x00007a00ff0e77ac */ /* 0x000e620008000a00 */
[----:B------:R-:W-:Y:S01]  /*3ac0*/  LOP3.LUT P0, RZ, R140, 0x3, RZ, 0xc0, !PT ;  /* 0x000000038cff7812 */ /* 0x000fe2000780c0ff */
[----:B------:R-:W2:Y:S05]  /*3ad0*/  LDCU.64 UR6, c[0x0][0x3c0] ;  /* 0x00007800ff0677ac */ /* 0x000eaa0008000a00 */
[----:B------:R-:W3:Y:S01]  /*3ae0*/  LDC.64 R8, c[0x0][0x390] ;  /* 0x0000e400ff087b82 */ /* 0x000ee20000000a00 */
[----:B------:R-:W4:Y:S01]  /*3af0*/  LDCU.64 UR12, c[0x0][0x388] ;  /* 0x00007100ff0c77ac */ /* 0x000f220008000a00 */
[----:B------:R-:W-:Y:S01]  /*3b00*/  UMOV UR4, URZ ;  /* 0x000000ff00047c82 */ /* 0x000fe20008000000 */
[----:B------:R-:W-:-:S05]  /*3b10*/  UMOV UR5, URZ ;  /* 0x000000ff00057c82 */ /* 0x000fca0008000000 */
[----:B------:R-:W5:Y:S01]  /*3b20*/  LDC R6, c[0x0][0x3d8] ;  /* 0x0000f600ff067b82 */ /* 0x000f620000000800 */
[----:B-1----:R-:W-:Y:S01]  /*3b30*/  UIMAD UR11, UR8, UR14, URZ ;  /* 0x0000000e080b72a4 */ /* 0x002fe2000f8e02ff */
[----:B------:R-:W-:Y:S01]  /*3b40*/  IMAD R3, R0, UR15, RZ ;  /* 0x0000000f00037c24 */ /* 0x000fe2000f8e02ff */
[----:B------:R-:W1:Y:S01]  /*3b50*/  LDCU UR14, c[0x0][0x3a8] ;  /* 0x00007500ff0e77ac */ /* 0x000e620008000800 */
[----:B0-----:R-:W-:-:S04]  /*3b60*/  IMAD R15, R2, R4, RZ ;  /* 0x00000004020f7224 */ /* 0x001fc800078e02ff */
[----:B------:R-:W0:Y:S01]  /*3b70*/  LDC R10, c[0x0][0x3d8] ;  /* 0x0000f600ff0a7b82 */ /* 0x000e220000000800 */
[----:B------:R-:W-:Y:S01]  /*3b80*/  USHF.R.S32.HI UR15, URZ, 0x1f, UR11 ;  /* 0x0000001fff0f7899 */ /* 0x000fe2000801140b */
[----:B------:R-:W-:Y:S01]  /*3b90*/  SHF.R.S32.HI R0, RZ, 0x1f, R3 ;  /* 0x0000001fff007819 */ /* 0x000fe20000011403 */
[C---:B------:R-:W-:Y:S01]  /*3ba0*/  IMAD R17, R4.reuse, 0x4, R15 ;  /* 0x0000000404117824 */ /* 0x040fe200078e020f */
[----:B--2---:R-:W-:Y:S02]  /*3bb0*/  UIMAD UR6, UR8, UR6, URZ ;  /* 0x00000006080672a4 */ /* 0x004fe4000f8e02ff */
[----:B------:R-:W-:Y:S01]  /*3bc0*/  USHF.R.S32.HI UR45, URZ, 0x1f, UR7 ;  /* 0x0000001fff2d7899 */ /* 0x000fe20008011407 */
[C---:B------:R-:W-:Y:S01]  /*3bd0*/  IMAD R19, R4.reuse, 0x4, R17 ;  /* 0x0000000404137824 */ /* 0x040fe200078e0211 */
[----:B------:R-:W2:Y:S01]  /*3be0*/  LDC R12, c[0x0][0x3d8] ;  /* 0x0000f600ff0c7b82 */ /* 0x000ea20000000800 */
[----:B---3--:R-:W-:Y:S01]  /*3bf0*/  IADD3 R8, P1, P2, R3, UR11, R8 ;  /* 0x0000000b03087c10 */ /* 0x008fe2000fa3e008 */
[----:B----4-:R-:W-:Y:S01]  /*3c00*/  UIADD3 UR12, UP0, UPT, UR6, UR12, URZ ;  /* 0x0000000c060c7290 */ /* 0x010fe2000ff1e0ff */
[----:B------:R-:W-:Y:S01]  /*3c10*/  IMAD R21, R4, 0x4, R19 ;  /* 0x0000000404157824 */ /* 0x000fe200078e0213 */
[----:B------:R-:W-:Y:S01]  /*3c20*/  USHF.L.U32 UR18, UR7, 0x1, URZ ;  /* 0x0000000107127899 */ /* 0x000fe200080006ff */
[----:B------:R-:W-:Y:S01]  /*3c30*/  IADD3.X R0, PT, PT, R0, UR15, R9, P1, P2 ;  /* 0x0000000f00007c10 */ /* 0x000fe20008fe4409 */
[----:B------:R-:W-:Y:S01]  /*3c40*/  ULEA.HI.X.SX32 UR10, UR6, UR13, 0x1, UP0 ;  /* 0x0000000d060a7291 */ /* 0x000fe200080f0eff */
[C---:B------:R-:W-:Y:S01]  /*3c50*/  IMAD R25, R4.reuse, 0x4, R21 ;  /* 0x0000000404197824 */ /* 0x040fe200078e0215 */
[----:B------:R-:W3:Y:S01]  /*3c60*/  LDC R14, c[0x0][0x3d8] ;  /* 0x0000f600ff0e7b82 */ /* 0x000ee20000000800 */
[-C--:B------:R-:W-:Y:S01]  /*3c70*/  IADD3 R23, P1, PT, R15, R8.reuse, RZ ;  /* 0x000000080f177210 */ /* 0x080fe20007f3e0ff */
[----:B------:R-:W-:Y:S01]  /*3c80*/  UIMAD UR48, UR7, 0x3, URZ ;  /* 0x00000003073078a4 */ /* 0x000fe2000f8e02ff */
[C---:B------:R-:W-:Y:S01]  /*3c90*/  IMAD R31, R4.reuse, 0x4, R25 ;  /* 0x00000004041f7824 */ /* 0x040fe200078e0219 */
[----:B------:R-:W-:Y:S01]  /*3ca0*/  IADD3 R41, P2, PT, R17, R8, RZ ;  /* 0x0000000811297210 */ /* 0x000fe20007f5e0ff */
[----:B------:R-:W-:Y:S01]  /*3cb0*/  USHF.L.U32 UR47, UR7, 0x2, URZ ;  /* 0x00000002072f7899 */ /* 0x000fe200080006ff */
[----:B------:R4:W-:Y:S01]  /*3cc0*/  STL [R1+0x3d8], R23 ;  /* 0x0003d81701007387 */ /* 0x0009e20000100800 */
[C---:B------:R-:W-:Y:S01]  /*3cd0*/  IMAD R33, R4.reuse, 0x4, R31 ;  /* 0x0000000404217824 */ /* 0x040fe200078e021f */
[----:B------:R-:W1:Y:S01]  /*3ce0*/  LDC R18, c[0x0][0x3d8] ;  /* 0x0000f600ff127b82 */ /* 0x000e620000000800 */
[----:B------:R-:W-:Y:S01]  /*3cf0*/  USHF.R.S32.HI UR49, URZ, 0x1f, UR48 ;  /* 0x0000001fff317899 */ /* 0x000fe20008011430 */
[----:B------:R5:W-:Y:S01]  /*3d00*/  STL [R1+0x3e0], R41 ;  /* 0x0003e02901007387 */ /* 0x000be20000100800 */
[----:B------:R-:W-:Y:S01]  /*3d10*/  IMAD R35, R4, 0x4, R33 ;  /* 0x0000000404237824 */ /* 0x000fe200078e0221 */
[----:B------:R-:W-:-:S02]  /*3d20*/  USHF.R.S32.HI UR50, URZ, 0x1f, UR47 ;  /* 0x0000001fff327899 */ /* 0x000fc4000801142f */
[----:B------:R-:W-:Y:S01]  /*3d30*/  UIMAD UR46, UR7, 0x5, URZ ;  /* 0x00000005072e78a4 */ /* 0x000fe2000f8e02ff */
[C---:B------:R-:W-:Y:S01]  /*3d40*/  IMAD R37, R4.reuse, 0x4, R35 ;  /* 0x0000000404257824 */ /* 0x040fe200078e0223 */
[----:B------:R-:W1:Y:S01]  /*3d50*/  LDC R20, c[0x0][0x3d8] ;  /* 0x0000f600ff147b82 */ /* 0x000e620000000800 */
[----:B----4-:R-:W-:Y:S01]  /*3d60*/  LEA.HI.X.SX32 R23, R15, R0, 0x1, P1 ;  /* 0x000000000f177211 */ /* 0x010fe200008f0eff */
[----:B------:R-:W-:Y:S01]  /*3d70*/  UIMAD UR44, UR7, 0x6, URZ ;  /* 0x00000006072c78a4 */ /* 0x000fe2000f8e02ff */
[C---:B------:R-:W-:Y:S01]  /*3d80*/  IMAD R39, R4.reuse, 0x4, R37 ;  /* 0x0000000404277824 */ /* 0x040fe200078e0225 */
[-C--:B-----5:R-:W-:Y:S01]  /*3d90*/  IADD3 R41, P1, PT, R19, R8.reuse, RZ ;  /* 0x0000000813297210 */ /* 0x0a0fe20007f3e0ff */
[----:B------:R-:W-:Y:S01]  /*3da0*/  USHF.R.S32.HI UR51, URZ, 0x1f, UR46 ;  /* 0x0000001fff337899 */ /* 0x000fe2000801142e */
[----:B------:R-:W-:Y:S01]  /*3db0*/  IADD3 R15, P3, PT, R21, R8, RZ ;  /* 0x00000008150f7210 */ /* 0x000fe20007f7e0ff */
[C---:B------:R-:W-:Y:S01]  /*3dc0*/  IMAD R45, R4.reuse, 0x4, R39 ;  /* 0x00000004042d7824 */ /* 0x040fe200078e0227 */
[----:B------:R-:W4:Y:S01]  /*3dd0*/  LDC R22, c[0x0][0x3d8] ;  /* 0x0000f600ff167b82 */ /* 0x000f220000000800 */
[----:B------:R-:W-:Y:S01]  /*3de0*/  STL [R1+0x3d4], R23 ;  /* 0x0003d41701007387 */ /* 0x000fe20000100800 */
[----:B------:R-:W-:Y:S01]  /*3df0*/  UIMAD UR43, UR7, 0x7, URZ ;  /* 0x00000007072b78a4 */ /* 0x000fe2000f8e02ff */
[C---:B------:R-:W-:Y:S01]  /*3e00*/  IMAD R47, R4.reuse, 0x4, R45 ;  /* 0x00000004042f7824 */ /* 0x040fe200078e022d */
[----:B------:R-:W-:Y:S01]  /*3e10*/  USHF.R.S32.HI UR52, URZ, 0x1f, UR44 ;  /* 0x0000001fff347899 */ /* 0x000fe2000801142c */
[----:B------:R5:W-:Y:S01]  /*3e20*/  STL [R1+0x3e8], R41 ;  /* 0x0003e82901007387 */ /* 0x000be20000100800 */
[----:B------:R-:W-:Y:S01]  /*3e30*/  USHF.L.U32 UR42, UR7, 0x3, URZ ;  /* 0x00000003072a7899 */ /* 0x000fe200080006ff */
[C---:B------:R-:W-:Y:S01]  /*3e40*/  IMAD R49, R4.reuse, 0x4, R47 ;  /* 0x0000000404317824 */ /* 0x040fe200078e022f */
[----:B------:R-:W4:Y:S01]  /*3e50*/  LDC R24, c[0x0][0x3d8] ;  /* 0x0000f600ff187b82 */ /* 0x000f220000000800 */
[----:B------:R0:W-:Y:S01]  /*3e60*/  STL [R1+0x3f0], R15 ;  /* 0x0003f00f01007387 */ /* 0x0001e20000100800 */
[----:B------:R-:W-:Y:S01]  /*3e70*/  USHF.R.S32.HI UR53, URZ, 0x1f, UR43 ;  /* 0x0000001fff357899 */ /* 0x000fe2000801142b */
[----:B------:R-:W-:Y:S01]  /*3e80*/  IMAD R51, R4, 0x4, R49 ;  /* 0x0000000404337824 */ /* 0x000fe200078e0231 */
[----:B------:R-:W-:-:S02]  /*3e90*/  UIMAD UR41, UR7, 0x9, URZ ;  /* 0x00000009072978a4 */ /* 0x000fc4000f8e02ff */
[----:B------:R-:W-:Y:S01]  /*3ea0*/  USHF.R.S32.HI UR54, URZ, 0x1f, UR42 ;  /* 0x0000001fff367899 */ /* 0x000fe2000801142a */
[----:B------:R-:W-:Y:S01]  /*3eb0*/  IMAD R53, R6, 0x4, R51 ;  /* 0x0000000406357824 */ /* 0x000fe200078e0233 */
[-C--:B-----5:R-:W-:Y:S01]  /*3ec0*/  LEA.HI.X.SX32 R41, R17, R0.reuse, 0x1, P2 ;  /* 0x0000000011297211 */ /* 0x0a0fe200010f0eff */
[----:B------:R-:W5:Y:S01]  /*3ed0*/  LDC R26, c[0x0][0x3d8] ;  /* 0x0000f600ff1a7b82 */ /* 0x000f620000000800 */
[-C--:B------:R-:W-:Y:S01]  /*3ee0*/  LEA.HI.X.SX32 R17, R19, R0.reuse, 0x1, P1 ;  /* 0x0000000013117211 */ /* 0x080fe200008f0eff */
[----:B0-----:R-:W-:Y:S01]  /*3ef0*/  IMAD R61, R10, 0x4, R53 ;  /* 0x000000040a3d7824 */ /* 0x001fe200078e0235 */
[----:B------:R-:W-:Y:S01]  /*3f00*/  LEA.HI.X.SX32 R15, R21, R0, 0x1, P3 ;  /* 0x00000000150f7211 */ /* 0x000fe200018f0eff */
[----:B------:R-:W-:Y:S01]  /*3f10*/  STL [R1+0x3dc], R41 ;  /* 0x0003dc2901007387 */ /* 0x000fe20000100800 */
[----:B------:R-:W-:Y:S01]  /*3f20*/  IADD3 R19, P1, PT, R25, R8, RZ ;  /* 0x0000000819137210 */ /* 0x000fe20007f3e0ff */
[----:B--2---:R-:W-:Y:S01]  /*3f30*/  IMAD R63, R12, 0x4, R61 ;  /* 0x000000040c3f7824 */ /* 0x004fe200078e023d */
[----:B------:R-:W-:Y:S01]  /*3f40*/  UIMAD UR40, UR7, 0xa, URZ ;  /* 0x0000000a072878a4 */ /* 0x000fe2000f8e02ff */
[----:B------:R-:W0:Y:S01]  /*3f50*/  LDC R28, c[0x0][0x3d8] ;  /* 0x0000f600ff1c7b82 */ /* 0x000e220000000800 */
[----:B------:R2:W-:Y:S01]  /*3f60*/  STL [R1+0x3e4], R17 ;  /* 0x0003e41101007387 */ /* 0x0005e20000100800 */
[----:B---3--:R-:W-:Y:S01]  /*3f70*/  IMAD R65, R14, 0x4, R63 ;  /* 0x000000040e417824 */ /* 0x008fe200078e023f */
[----:B------:R-:W-:-:S02]  /*3f80*/  USHF.R.S32.HI UR55, URZ, 0x1f, UR41 ;  /* 0x0000001fff377899 */ /* 0x000fc40008011429 */
[----:B------:R3:W-:Y:S01]  /*3f90*/  STL [R1+0x3ec], R15 ;  /* 0x0003ec0f01007387 */ /* 0x0007e20000100800 */
[----:B-1----:R-:W-:Y:S01]  /*3fa0*/  IMAD R67, R18, 0x4, R65 ;  /* 0x0000000412437824 */ /* 0x002fe200078e0241 */
[----:B------:R-:W-:Y:S01]  /*3fb0*/  UIMAD UR39, UR7, 0xb, URZ ;  /* 0x0000000b072778a4 */ /* 0x000fe2000f8e02ff */
[----:B------:R-:W1:Y:S01]  /*3fc0*/  LDC R30, c[0x0][0x3d8] ;  /* 0x0000f600ff1e7b82 */ /* 0x000e620000000800 */
[----:B------:R3:W-:Y:S01]  /*3fd0*/  STL [R1+0x3f8], R19 ;  /* 0x0003f81301007387 */ /* 0x0007e20000100800 */
[----:B------:R-:W-:Y:S01]  /*3fe0*/  IMAD R69, R20, 0x4, R67 ;  /* 0x0000000414457824 */ /* 0x000fe200078e0243 */
[-C--:B--2---:R-:W-:Y:S01]  /*3ff0*/  IADD3 R17, P2, PT, R31, R8.reuse, RZ ;  /* 0x000000081f117210 */ /* 0x084fe20007f5e0ff */
[----:B------:R-:W-:Y:S02]  /*4000*/  USHF.R.S32.HI UR56, URZ, 0x1f, UR40 ;  /* 0x0000001fff387899 */ /* 0x000fe40008011428 */
[----:B----4-:R-:W-:Y:S01]  /*4010*/  IMAD R71, R22, 0x4, R69 ;  /* 0x0000000416477824 */ /* 0x010fe200078e0245 */
[----:B---3--:R-:W-:Y:S01]  /*4020*/  IADD3 R15, P3, PT, R33, R8, RZ ;  /* 0x00000008210f7210 */ /* 0x008fe20007f7e0ff */
[----:B------:R2:W-:Y:S01]  /*4030*/  STL [R1+0x400], R17 ;  /* 0x0004001101007387 */ /* 0x0005e20000100800 */
[----:B------:R-:W3:Y:S01]  /*4040*/  LDC R2, c[0x0][0x3d8] ;  /* 0x0000f600ff027b82 */ /* 0x000ee20000000800 */
[----:B------:R-:W-:Y:S01]  /*4050*/  IMAD R81, R24, 0x4, R71 ;  /* 0x0000000418517824 */ /* 0x000fe200078e0247 */
[-C--:B------:R-:W-:Y:S01]  /*4060*/  LEA.HI.X.SX32 R19, R25, R0.reuse, 0x1, P1 ;  /* 0x0000000019137211 */ /* 0x080fe200008f0eff */
[----:B------:R4:W-:Y:S01]  /*4070*/  STL [R1+0x408], R15 ;  /* 0x0004080f01007387 */ /* 0x0009e20000100800 */
[----:B------:R-:W-:Y:S01]  /*4080*/  UIMAD UR38, UR7, 0xc, URZ ;  /* 0x0000000c072678a4 */ /* 0x000fe2000f8e02ff */
[----:B-----5:R-:W-:Y:S01]  /*4090*/  IMAD R83, R26, 0x4, R81 ;  /* 0x000000041a537824 */ /* 0x020fe200078e0251 */
[----:B------:R-:W-:Y:S01]  /*40a0*/  USHF.R.S32.HI UR57, URZ, 0x1f, UR39 ;  /* 0x0000001fff397899 */ /* 0x000fe20008011427 */
[----:B------:R5:W-:Y:S01]  /*40b0*/  STL [R1+0x3f4], R19 ;  /* 0x0003f41301007387 */ /* 0x000be20000100800 */
[----:B------:R-:W3:Y:S01]  /*40c0*/  LDC R32, c[0x0][0x3d8] ;  /* 0x0000f600ff207b82 */ /* 0x000ee20000000800 */
[-C--:B--2---:R-:W-:Y:S01]  /*40d0*/  LEA.HI.X.SX32 R17, R31, R0.reuse, 0x1, P2 ;  /* 0x000000001f117211 */ /* 0x084fe200010f0eff */
[----:B0-----:R-:W-:Y:S01]  /*40e0*/  IMAD R85, R28, 0x4, R83 ;  /* 0x000000041c557824 */ /* 0x001fe200078e0253 */
[----:B------:R-:W-:Y:S01]  /*40f0*/  UIMAD UR37, UR7, 0xd, URZ ;  /* 0x0000000d072578a4 */ /* 0x000fe2000f8e02ff */
[----:B----4-:R-:W-:-:S02]  /*4100*/  LEA.HI.X.SX32 R15, R33, R0, 0x1, P3 ;  /* 0x00000000210f7211 */ /* 0x010fc400018f0eff */
[----:B------:R0:W-:Y:S01]  /*4110*/  STL [R1+0x3fc], R17 ;  /* 0x0003fc1101007387 */ /* 0x0001e20000100800 */
[----:B-1----:R-:W-:Y:S01]  /*4120*/  IMAD R87, R30, 0x4, R85 ;  /* 0x000000041e577824 */ /* 0x002fe200078e0255 */
[----:B------:R-:W1:Y:S01]  /*4130*/  LDC R34, c[0x0][0x3d8] ;  /* 0x0000f600ff227b82 */ /* 0x000e620000000800 */
[-C--:B-----5:R-:W-:Y:S01]  /*4140*/  IADD3 R19, P1, PT, R35, R8.reuse, RZ ;  /* 0x0000000823137210 */ /* 0x0a0fe20007f3e0ff */
[----:B------:R2:W-:Y:S01]  /*4150*/  STL [R1+0x404], R15 ;  /* 0x0004040f01007387 */ /* 0x0005e20000100800 */
[----:B------:R-:W-:Y:S02]  /*4160*/  USHF.R.S32.HI UR58, URZ, 0x1f, UR38 ;  /* 0x0000001fff3a7899 */ /* 0x000fe40008011426 */
[----:B------:R-:W-:Y:S01]  /*4170*/  UIMAD UR36, UR7, 0xe, URZ ;  /* 0x0000000e072478a4 */ /* 0x000fe2000f8e02ff */
[----:B------:R4:W-:Y:S01]  /*4180*/  STL [R1+0x410], R19 ;  /* 0x0004101301007387 */ /* 0x0009e20000100800 */
[----:B------:R-:W-:Y:S01]  /*4190*/  USHF.R.S32.HI UR59, URZ, 0x1f, UR37 ;  /* 0x0000001fff3b7899 */ /* 0x000fe20008011425 */
[-C--:B0-----:R-:W-:Y:S01]  /*41a0*/  IADD3 R17, P2, PT, R37, R8.reuse, RZ ;  /* 0x0000000825117210 */ /* 0x081fe20007f5e0ff */
[----:B------:R-:W0:Y:S01]  /*41b0*/  LDC R118, c[0x0][0x3d8] ;  /* 0x0000f600ff767b82 */ /* 0x000e220000000800 */
[----:B---3--:R-:W-:Y:S01]  /*41c0*/  IMAD R89, R2, 0x4, R87 ;  /* 0x0000000402597824 */ /* 0x008fe200078e0257 */
[----:B------:R-:W-:Y:S01]  /*41d0*/  UIMAD UR35, UR7, 0xf, URZ ;  /* 0x0000000f072378a4 */ /* 0x000fe2000f8e02ff */
[----:B--2---:R-:W-:Y:S01]  /*41e0*/  IADD3 R15, P3, PT, R39, R8, RZ ;  /* 0x00000008270f7210 */ /* 0x004fe20007f7e0ff */
[----:B------:R2:W-:Y:S01]  /*41f0*/  STL [R1+0x418], R17 ;  /* 0x0004181101007387 */ /* 0x0005e20000100800 */
[----:B------:R-:W-:Y:S01]  /*4200*/  USHF.R.S32.HI UR60, URZ, 0x1f, UR36 ;  /* 0x0000001fff3c7899 */ /* 0x000fe20008011424 */
[----:B----4-:R-:W-:-:S02]  /*4210*/  LEA.HI.X.SX32 R19, R35, R0, 0x1, P1 ;  /* 0x0000000023137211 */ /* 0x010fc400008f0eff */
[----:B------:R3:W-:Y:S01]  /*4220*/  STL [R1+0x420], R15 ;  /* 0x0004200f01007387 */ /* 0x0007e20000100800 */
[----:B------:R-:W4:Y:S01]  /*4230*/  LDC R120, c[0x0][0x3d8] ;  /* 0x0000f600ff787b82 */ /* 0x000f220000000800 */
[----:B------:R-:W-:Y:S01]  /*4240*/  IMAD R91, R32, 0x4, R89 ;  /* 0x00000004205b7824 */ /* 0x000fe200078e0259 */
[----:B------:R-:W-:Y:S01]  /*4250*/  USHF.L.U32 UR34, UR7, 0x4, URZ ;  /* 0x0000000407227899 */ /* 0x000fe200080006ff */
[----:B------:R5:W-:Y:S01]  /*4260*/  STL [R1+0x40c], R19 ;  /* 0x00040c1301007387 */ /* 0x000be20000100800 */
[----:B------:R-:W-:Y:S01]  /*4270*/  USHF.R.S32.HI UR61, URZ, 0x1f, UR35 ;  /* 0x0000001fff3d7899 */ /* 0x000fe20008011423 */
[-C--:B--2---:R-:W-:Y:S01]  /*4280*/  LEA.HI.X.SX32 R17, R37, R0.reuse, 0x1, P2 ;  /* 0x0000000025117211 */ /* 0x084fe200010f0eff */
[----:B-1----:R-:W-:Y:S01]  /*4290*/  IMAD R93, R34, 0x4, R91 ;  /* 0x00000004225d7824 */ /* 0x002fe200078e025b */
[----:B------:R-:W-:Y:S01]  /*42a0*/  UIMAD UR33, UR7, 0x11, URZ ;  /* 0x00000011072178a4 */ /* 0x000fe2000f8e02ff */
[----:B------:R-:W1:Y:S01]  /*42b0*/  LDC R122, c[0x0][0x3d8] ;  /* 0x0000f600ff7a7b82 */ /* 0x000e620000000800 */
[----:B---3--:R-:W-:Y:S01]  /*42c0*/  LEA.HI.X.SX32 R15, R39, R0, 0x1, P3 ;  /* 0x00000000270f7211 */ /* 0x008fe200018f0eff */
[----:B------:R2:W-:Y:S01]  /*42d0*/  STL [R1+0x414], R17 ;  /* 0x0004141101007387 */ /* 0x0005e20000100800 */
[----:B------:R-:W-:Y:S01]  /*42e0*/  USHF.R.S32.HI UR62, URZ, 0x1f, UR34 ;  /* 0x0000001fff3e7899 */ /* 0x000fe20008011422 */
[----:B-----5:R-:W-:-:S02]  /*42f0*/  IADD3 R19, P1, PT, R45, R8, RZ ;  /* 0x000000082d137210 */ /* 0x020fc40007f3e0ff */
[----:B------:R3:W-:Y:S01]  /*4300*/  STL [R1+0x41c], R15 ;  /* 0x00041c0f01007387 */ /* 0x0007e20000100800 */
[----:B0-----:R-:W-:Y:S01]  /*4310*/  IMAD R95, R118, 0x4, R93 ;  /* 0x00000004765f7824 */ /* 0x001fe200078e025d */
[----:B------:R-:W0:Y:S01]  /*4320*/  LDC R124, c[0x0][0x3d8] ;  /* 0x0000f600ff7c7b82 */ /* 0x000e220000000800 */
[----:B------:R-:W-:Y:S01]  /*4330*/  UIMAD UR32, UR7, 0x12, URZ ;  /* 0x00000012072078a4 */ /* 0x000fe2000f8e02ff */
[----:B------:R5:W-:Y:S01]  /*4340*/  STL [R1+0x428], R19 ;  /* 0x0004281301007387 */ /* 0x000be20000100800 */
[----:B------:R-:W-:Y:S01]  /*4350*/  USHF.R.S32.HI UR63, URZ, 0x1f, UR33 ;  /* 0x0000001fff3f7899 */ /* 0x000fe20008011421 */
[-C--:B--2---:R-:W-:Y:S01]  /*4360*/  IADD3 R17, P2, PT, R47, R8.reuse, RZ ;  /* 0x000000082f117210 */ /* 0x084fe20007f5e0ff */
[----:B------:R-:W-:Y:S02]  /*4370*/  UIMAD UR31, UR7, 0x13, URZ ;  /* 0x00000013071f78a4 */ /* 0x000fe4000f8e02ff */
[----:B------:R-:W-:Y:S01]  /*4380*/  USHF.R.S32.HI UR64, URZ, 0x1f, UR32 ;  /* 0x0000001fff407899 */ /* 0x000fe20008011420 */
[----:B---3--:R-:W-:Y:S01]  /*4390*/  IADD3 R15, P3, PT, R49, R8, RZ ;  /* 0x00000008310f7210 */ /* 0x008fe20007f7e0ff */
[----:B------:R2:W-:Y:S01]  /*43a0*/  STL [R1+0x430], R17 ;  /* 0x0004301101007387 */ /* 0x0005e20000100800 */
[----:B------:R-:W3:Y:S01]  /*43b0*/  LDC R126, c[0x0][0x3d8] ;  /* 0x0000f600ff7e7b82 */ /* 0x000ee20000000800 */
[----:B----4-:R-:W-:Y:S01]  /*43c0*/  IMAD R97, R120, 0x4, R95 ;  /* 0x0000000478617824 */ /* 0x010fe200078e025f */
[----:B-----5:R-:W-:Y:S01]  /*43d0*/  LEA.HI.X.SX32 R19, R45, R0, 0x1, P1 ;  /* 0x000000002d137211 */ /* 0x020fe200008f0eff */
[----:B------:R4:W-:Y:S01]  /*43e0*/  STL [R1+0x438], R15 ;  /* 0x0004380f01007387 */ /* 0x0009e20000100800 */
[----:B------:R-:W-:Y:S01]  /*43f0*/  UIMAD UR30, UR7, 0x14, URZ ;  /* 0x00000014071e78a4 */ /* 0x000fe2000f8e02ff */
[----:B-1----:R-:W-:-:S02]  /*4400*/  IMAD R99, R122, 0x4, R97 ;  /* 0x000000047a637824 */ /* 0x002fc400078e0261 */
[----:B------:R1:W-:Y:S01]  /*4410*/  STL [R1+0x424], R19 ;  /* 0x0004241301007387 */ /* 0x0003e20000100800 */
[----:B------:R-:W5:Y:S01]  /*4420*/  LDC R128, c[0x0][0x3d8] ;  /* 0x0000f600ff807b82 */ /* 0x000f620000000800 */
[-C--:B--2---:R-:W-:Y:S01]  /*4430*/  LEA.HI.X.SX32 R17, R47, R0.reuse, 0x1, P2 ;  /* 0x000000002f117211 */ /* 0x084fe200010f0eff */
[----:B------:R-:W-:Y:S02]  /*4440*/  USHF.R.S32.HI UR65, URZ, 0x1f, UR31 ;  /* 0x0000001fff417899 */ /* 0x000fe4000801141f */
[----:B------:R-:W-:Y:S01]  /*4450*/  UIMAD UR29, UR7, 0x15, URZ ;  /* 0x00000015071d78a4 */ /* 0x000fe2000f8e02ff */
[----:B----4-:R-:W-:Y:S01]  /*4460*/  LEA.HI.X.SX32 R15, R49, R0, 0x1, P3 ;  /* 0x00000000310f7211 */ /* 0x010fe200018f0eff */
[----:B------:R2:W-:Y:S01]  /*4470*/  STL [R1+0x42c], R17 ;  /* 0x00042c1101007387 */ /* 0x0005e20000100800 */
[----:B0-----:R-:W-:Y:S01]  /*4480*/  IMAD R101, R124, 0x4, R99 ;  /* 0x000000047c657824 */ /* 0x001fe200078e0263 */
[----:B------:R-:W0:Y:S01]  /*4490*/  LDC R130, c[0x0][0x3d8] ;  /* 0x0000f600ff827b82 */ /* 0x000e220000000800 */
[-C--:B-1----:R-:W-:Y:S01]  /*44a0*/  IADD3 R19, P1, PT, R51, R8.reuse, RZ ;  /* 0x0000000833137210 */ /* 0x082fe20007f3e0ff */
[----:B------:R1:W-:Y:S01]  /*44b0*/  STL [R1+0x434], R15 ;  /* 0x0004340f01007387 */ /* 0x0003e20000100800 */
[----:B------:R-:W-:Y:S01]  /*44c0*/  USHF.R.S32.HI UR66, URZ, 0x1f, UR30 ;  /* 0x0000001fff427899 */ /* 0x000fe2000801141e */
[----:B------:R-:W-:Y:S01]  /*44d0*/  CS2R R124, SRZ ;  /* 0x00000000007c7805 */ /* 0x000fe2000001ff00 */
[----:B------:R-:W-:Y:S01]  /*44e0*/  UIMAD UR28, UR7, 0x16, URZ ;  /* 0x00000016071c78a4 */ /* 0x000fe2000f8e02ff */
[----:B------:R4:W-:Y:S01]  /*44f0*/  STL [R1+0x440], R19 ;  /* 0x0004401301007387 */ /* 0x0009e20000100800 */
[----:B------:R-:W-:Y:S01]  /*4500*/  USHF.R.S32.HI UR67, URZ, 0x1f, UR29 ;  /* 0x0000001fff437899 */ /* 0x000fe2000801141d */
[-C--:B--2---:R-:W-:Y:S01]  /*4510*/  IADD3 R17, P2, PT, R53, R8.reuse, RZ ;  /* 0x0000000835117210 */ /* 0x084fe20007f5e0ff */
[----:B------:R-:W2:Y:S01]  /*4520*/  LDC R132, c[0x0][0x3d8] ;  /* 0x0000f600ff847b82 */ /* 0x000ea20000000800 */
[----:B---3--:R-:W-:Y:S01]  /*4530*/  IMAD R103, R126, 0x4, R101 ;  /* 0x000000047e677824 */ /* 0x008fe200078e0265 */
[----:B------:R-:W-:Y:S01]  /*4540*/  UIMAD UR27, UR7, 0x17, URZ ;  /* 0x00000017071b78a4 */ /* 0x000fe2000f8e02ff */
[----:B-1----:R-:W-:Y:S01]  /*4550*/  IADD3 R15, P3, PT, R61, R8, RZ ;  /* 0x000000083d0f7210 */ /* 0x002fe20007f7e0ff */
[----:B------:R1:W-:Y:S01]  /*4560*/  STL [R1+0x448], R17 ;  /* 0x0004481101007387 */ /* 0x0003e20000100800 */
[----:B------:R-:W-:Y:S01]  /*4570*/  USHF.R.S32.HI UR68, URZ, 0x1f, UR28 ;  /* 0x0000001fff447899 */ /* 0x000fe2000801141c */
[----:B------:R-:W-:-:S02]  /*4580*/  CS2R R126, SRZ ;  /* 0x00000000007e7805 */ /* 0x000fc4000001ff00 */
[-C--:B----4-:R-:W-:Y:S01]  /*4590*/  LEA.HI.X.SX32 R19, R51, R0.reuse, 0x1, P1 ;  /* 0x0000000033137211 */ /* 0x090fe200008f0eff */
[----:B------:R3:W-:Y:S01]  /*45a0*/  STL [R1+0x450], R15 ;  /* 0x0004500f01007387 */ /* 0x0007e20000100800 */
[----:B------:R-:W4:Y:S01]  /*45b0*/  LDC R134, c[0x0][0x3d8] ;  /* 0x0000f600ff867b82 */ /* 0x000f220000000800 */
[----:B-----5:R-:W-:Y:S01]  /*45c0*/  IMAD R105, R128, 0x4, R103 ;  /* 0x0000000480697824 */ /* 0x020fe200078e0267 */
[----:B------:R-:W-:Y:S01]  /*45d0*/  UIMAD UR26, UR7, 0x18, URZ ;  /* 0x00000018071a78a4 */ /* 0x000fe2000f8e02ff */
[----:B------:R5:W-:Y:S01]  /*45e0*/  STL [R1+0x43c], R19 ;  /* 0x00043c1301007387 */ /* 0x000be20000100800 */
[----:B------:R-:W-:Y:S01]  /*45f0*/  USHF.R.S32.HI UR69, URZ, 0x1f, UR27 ;  /* 0x0000001fff457899 */ /* 0x000fe2000801141b */
[-C--:B-1----:R-:W-:Y:S01]  /*4600*/  LEA.HI.X.SX32 R17, R53, R0.reuse, 0x1, P2 ;  /* 0x0000000035117211 */ /* 0x082fe200010f0eff */
[----:B0-----:R-:W-:Y:S01]  /*4610*/  IMAD R107, R130, 0x4, R105 ;  /* 0x00000004826b7824 */ /* 0x001fe200078e0269 */
[----:B------:R-:W-:Y:S01]  /*4620*/  UIMAD UR25, UR7, 0x19, URZ ;  /* 0x00000019071978a4 */ /* 0x000fe2000f8e02ff */
[----:B------:R-:W0:Y:S01]  /*4630*/  LDC R136, c[0x0][0x3d8] ;  /* 0x0000f600ff887b82 */ /* 0x000e220000000800 */
[----:B---3--:R-:W-:Y:S01]  /*4640*/  LEA.HI.X.SX32 R15, R61, R0, 0x1, P3 ;  /* 0x000000003d0f7211 */ /* 0x008fe200018f0eff */
[----:B------:R1:W-:Y:S01]  /*4650*/  STL [R1+0x444], R17 ;  /* 0x0004441101007387 */ /* 0x0003e20000100800 */
[----:B------:R-:W-:Y:S01]  /*4660*/  USHF.R.S32.HI UR70, URZ, 0x1f, UR26 ;  /* 0x0000001fff467899 */ /* 0x000fe2000801141a */
[----:B------:R-:W-:-:S02]  /*4670*/  CS2R R128, SRZ ;  /* 0x0000000000807805 */ /* 0x000fc4000001ff00 */
[-C--:B-----5:R-:W-:Y:S01]  /*4680*/  IADD3 R19, P1, PT, R63, R8.reuse, RZ ;  /* 0x000000083f137210 */ /* 0x0a0fe20007f3e0ff */
[----:B------:R3:W-:Y:S01]  /*4690*/  STL [R1+0x44c], R15 ;  /* 0x00044c0f01007387 */ /* 0x0007e20000100800 */
[----:B--2---:R-:W-:Y:S01]  /*46a0*/  IMAD R109, R132, 0x4, R107 ;  /* 0x00000004846d7824 */ /* 0x004fe200078e026b */
[----:B------:R-:W2:Y:S01]  /*46b0*/  LDC R138, c[0x0][0x3d8] ;  /* 0x0000f600ff8a7b82 */ /* 0x000ea20000000800 */
[----:B------:R-:W-:Y:S01]  /*46c0*/  UIMAD UR24, UR7, 0x1a, URZ ;  /* 0x0000001a071878a4 */ /* 0x000fe2000f8e02ff */
[----:B------:R5:W-:Y:S01]  /*46d0*/  STL [R1+0x458], R19 ;  /* 0x0004581301007387 */ /* 0x000be20000100800 */
[----:B------:R-:W-:Y:S01]  /*46e0*/  USHF.R.S32.HI UR71, URZ, 0x1f, UR25 ;  /* 0x0000001fff477899 */ /* 0x000fe20008011419 */
[-C--:B-1----:R-:W-:Y:S01]  /*46f0*/  IADD3 R17, P2, PT, R65, R8.reuse, RZ ;  /* 0x0000000841117210 */ /* 0x082fe20007f5e0ff */
[----:B------:R-:W-:Y:S01]  /*4700*/  UIMAD UR23, UR7, 0x1b, URZ ;  /* 0x0000001b071778a4 */ /* 0x000fe2000f8e02ff */
[----:B------:R-:W-:Y:S01]  /*4710*/  CS2R R132, SRZ ;  /* 0x0000000000847805 */ /* 0x000fe2000001ff00 */
[----:B------:R-:W-:Y:S01]  /*4720*/  USHF.R.S32.HI UR72, URZ, 0x1f, UR24 ;  /* 0x0000001fff487899 */ /* 0x000fe20008011418 */
[----:B---3--:R-:W-:Y:S01]  /*4730*/  IADD3 R15, P3, PT, R67, R8, RZ ;  /* 0x00000008430f7210 */ /* 0x008fe20007f7e0ff */
[----:B------:R1:W-:Y:S01]  /*4740*/  STL [R1+0x460], R17 ;  /* 0x0004601101007387 */ /* 0x0003e20000100800 */
[----:B------:R-:W3:Y:S01]  /*4750*/  LDC R140, c[0x0][0x3d8] ;  /* 0x0000f600ff8c7b82 */ /* 0x000ee20000000800 */
[----:B----4-:R-:W-:Y:S01]  /*4760*/  IMAD R111, R134, 0x4, R109 ;  /* 0x00000004866f7824 */ /* 0x010fe200078e026d */
[-C--:B-----5:R-:W-:Y:S01]  /*4770*/  LEA.HI.X.SX32 R19, R63, R0.reuse, 0x1, P1 ;  /* 0x000000003f137211 */ /* 0x0a0fe200008f0eff */
[----:B------:R4:W-:Y:S01]  /*4780*/  STL [R1+0x468], R15 ;  /* 0x0004680f01007387 */ /* 0x0009e20000100800 */
[----:B------:R-:W-:Y:S01]  /*4790*/  UIMAD UR22, UR7, 0x1c, URZ ;  /* 0x0000001c071678a4 */ /* 0x000fe2000f8e02ff */
[----:B------:R-:W-:Y:S01]  /*47a0*/  CS2R R134, SRZ ;  /* 0x0000000000867805 */ /* 0x000fe2000001ff00 */
[----:B0-----:R-:W-:Y:S01]  /*47b0*/  IMAD R113, R136, 0x4, R111 ;  /* 0x0000000488717824 */ /* 0x001fe200078e026f */
[----:B------:R0:W-:Y:S01]  /*47c0*/  STL [R1+0x454], R19 ;  /* 0x0004541301007387 */ /* 0x0001e20000100800 */
[----:B------:R-:W5:Y:S01]  /*47d0*/  LDC R142, c[0x0][0x3d8] ;  /* 0x0000f600ff8e7b82 */ /* 0x000f620000000800 */
[-C--:B-1----:R-:W-:Y:S01]  /*47e0*/  LEA.HI.X.SX32 R17, R65, R0.reuse, 0x1, P2 ;  /* 0x0000000041117211 */ /* 0x082fe200010f0eff */
[----:B------:R-:W-:Y:S01]  /*47f0*/  USHF.R.S32.HI UR73, URZ, 0x1f, UR23 ;  /* 0x0000001fff497899 */ /* 0x000fe20008011417 */
[----:B------:R-:W-:Y:S01]  /*4800*/  CS2R R136, SRZ ;  /* 0x0000000000887805 */ /* 0x000fe2000001ff00 */
[----:B------:R-:W-:Y:S01]  /*4810*/  UIMAD UR21, UR7, 0x1d, URZ ;  /* 0x0000001d071578a4 */ /* 0x000fe2000f8e02ff */
[----:B----4-:R-:W-:Y:S01]  /*4820*/  LEA.HI.X.SX32 R15, R67, R0, 0x1, P3 ;  /* 0x00000000430f7211 */ /* 0x010fe200018f0eff */
[----:B------:R1:W-:Y:S01]  /*4830*/  STL [R1+0x45c], R17 ;  /* 0x00045c1101007387 */ /* 0x0003e20000100800 */
[----:B--2---:R-:W-:Y:S01]  /*4840*/  IMAD R115, R138, 0x4, R113 ;  /* 0x000000048a737824 */ /* 0x004fe200078e0271 */
[----:B------:R-:W2:Y:S01]  /*4850*/  LDC R144, c[0x0][0x3d8] ;  /* 0x0000f600ff907b82 */ /* 0x000ea20000000800 */
[-C--:B0-----:R-:W-:Y:S01]  /*4860*/  IADD3 R19, P1, PT, R69, R8.reuse, RZ ;  /* 0x0000000845137210 */ /* 0x081fe20007f3e0ff */
[----:B------:R0:W-:Y:S01]  /*4870*/  STL [R1+0x464], R15 ;  /* 0x0004640f01007387 */ /* 0x0001e20000100800 */
[----:B------:R-:W-:Y:S01]  /*4880*/  USHF.R.S32.HI UR74, URZ, 0x1f, UR22 ;  /* 0x0000001fff4a7899 */ /* 0x000fe20008011416 */
[----:B------:R-:W-:Y:S01]  /*4890*/  CS2R R138, SRZ ;  /* 0x00000000008a7805 */ /* 0x000fe2000001ff00 */
[----:B------:R-:W-:Y:S01]  /*48a0*/  UIMAD UR20, UR7, 0x1e, URZ ;  /* 0x0000001e071478a4 */ /* 0x000fe2000f8e02ff */
[----:B------:R4:W-:Y:S01]  /*48b0*/  STL [R1+0x470], R19 ;  /* 0x0004701301007387 */ /* 0x0009e20000100800 */
[----:B------:R-:W-:Y:S01]  /*48c0*/  USHF.R.S32.HI UR75, URZ, 0x1f, UR21 ;  /* 0x0000001fff4b7899 */ /* 0x000fe20008011415 */
[-C--:B-1----:R-:W-:Y:S01]  /*48d0*/  IADD3 R17, P2, PT, R71, R8.reuse, RZ ;  /* 0x0000000847117210 */ /* 0x082fe20007f5e0ff */
[----:B------:R-:W1:Y:S01]  /*48e0*/  LDC R146, c[0x0][0x3d8] ;  /* 0x0000f600ff927b82 */ /* 0x000e620000000800 */
[----:B---3--:R-:W-:Y:S01]  /*48f0*/  IMAD R117, R140, 0x4, R115 ;  /* 0x000000048c757824 */ /* 0x008fe200078e0273 */
[----:B------:R-:W-:Y:S01]  /*4900*/  UIMAD UR19, UR7, 0x1f, URZ ;  /* 0x0000001f071378a4 */ /* 0x000fe2000f8e02ff */
[----:B0-----:R-:W-:Y:S01]  /*4910*/  IADD3 R15, P3, PT, R81, R8, RZ ;  /* 0x00000008510f7210 */ /* 0x001fe20007f7e0ff */
[----:B------:R0:W-:Y:S01]  /*4920*/  STL [R1+0x478], R17 ;  /* 0x0004781101007387 */ /* 0x0001e20000100800 */
[----:B------:R-:W-:Y:S01]  /*4930*/  USHF.R.S32.HI UR76, URZ, 0x1f, UR20 ;  /* 0x0000001fff4c7899 */ /* 0x000fe20008011414 */
[----:B------:R-:W-:-:S02]  /*4940*/  CS2R R130, SRZ ;  /* 0x0000000000827805 */ /* 0x000fc4000001ff00 */
[-C--:B----4-:R-:W-:Y:S01]  /*4950*/  LEA.HI.X.SX32 R19, R69, R0.reuse, 0x1, P1 ;  /* 0x0000000045137211 */ /* 0x090fe200008f0eff */
[----:B------:R3:W-:Y:S01]  /*4960*/  STL [R1+0x480], R15 ;  /* 0x0004800f01007387 */ /* 0x0007e20000100800 */
[----:B------:R-:W4:Y:S01]  /*4970*/  LDC R148, c[0x0][0x3d8] ;  /* 0x0000f600ff947b82 */ /* 0x000f220000000800 */
[----:B-----5:R-:W-:Y:S01]  /*4980*/  IMAD R119, R142, 0x4, R117 ;  /* 0x000000048e777824 */ /* 0x020fe200078e0275 */
[----:B------:R-:W-:Y:S01]  /*4990*/  UMOV UR6, URZ ;  /* 0x000000ff00067c82 */ /* 0x000fe20008000000 */
[----:B------:R5:W-:Y:S01]  /*49a0*/  STL [R1+0x46c], R19 ;  /* 0x00046c1301007387 */ /* 0x000be20000100800 */
[----:B------:R-:W4:Y:S01]  /*49b0*/  LDCU UR13, c[0x0][0x3f0] ;  /* 0x00007e00ff0d77ac */ /* 0x000f220008000800 */
[-C--:B0-----:R-:W-:Y:S01]  /*49c0*/  LEA.HI.X.SX32 R17, R71, R0.reuse, 0x1, P2 ;  /* 0x0000000047117211 */ /* 0x081fe200010f0eff */
[----:B--2---:R-:W-:Y:S01]  /*49d0*/  IMAD R121, R144, 0x4, R119 ;  /* 0x0000000490797824 */ /* 0x004fe200078e0277 */
[----:B------:R-:W-:Y:S01]  /*49e0*/  CS2R R144, SRZ ;  /* 0x0000000000907805 */ /* 0x000fe2000001ff00 */
[----:B------:R-:W0:Y:S01]  /*49f0*/  LDC R150, c[0x0][0x3d8] ;  /* 0x0000f600ff967b82 */ /* 0x000e220000000800 */
[----:B---3--:R-:W-:Y:S01]  /*4a00*/  LEA.HI.X.SX32 R15, R81, R0, 0x1, P3 ;  /* 0x00000000510f7211 */ /* 0x008fe200018f0eff */
[----:B------:R2:W-:Y:S01]  /*4a10*/  STL [R1+0x474], R17 ;  /* 0x0004741101007387 */ /* 0x0005e20000100800 */
[----:B------:R-:W3:Y:S01]  /*4a20*/  LDCU UR11, c[0x0][0x3d4] ;  /* 0x00007a80ff0b77ac */ /* 0x000ee20008000800 */
[----:B-----5:R-:W-:-:S02]  /*4a30*/  IADD3 R19, P1, PT, R83, R8, RZ ;  /* 0x0000000853137210 */ /* 0x020fc40007f3e0ff */
[----:B------:R5:W-:Y:S01]  /*4a40*/  STL [R1+0x47c], R15 ;  /* 0x00047c0f01007387 */ /* 0x000be20000100800 */
[----:B-1----:R-:W-:Y:S01]  /*4a50*/  IMAD R123, R146, 0x4, R121 ;  /* 0x00000004927b7824 */ /* 0x002fe200078e0279 */
[----:B------:R-:W1:Y:S01]  /*4a60*/  LDC R152, c[0x0][0x3d8] ;  /* 0x0000f600ff987b82 */ /* 0x000e620000000800 */
[----:B------:R-:W-:Y:S01]  /*4a70*/  CS2R R146, SRZ ;  /* 0x0000000000927805 */ /* 0x000fe2000001ff00 */
[----:B------:R3:W-:Y:S01]  /*4a80*/  STL [R1+0x488], R19 ;  /* 0x0004881301007387 */ /* 0x0007e20000100800 */
[----:B------:R-:W0:Y:S01]  /*4a90*/  LDCU UR15, c[0x0][0x3c4] ;  /* 0x00007880ff0f77ac */ /* 0x000e220008000800 */
[-C--:B--2---:R-:W-:Y:S02]  /*4aa0*/  IADD3 R17, P2, PT, R85, R8.reuse, RZ ;  /* 0x0000000855117210 */ /* 0x084fe40007f5e0ff */
[----:B-----5:R-:W-:-:S03]  /*4ab0*/  IADD3 R15, P3, PT, R87, R8, RZ ;  /* 0x00000008570f7210 */ /* 0x020fc60007f7e0ff */
[----:B------:R2:W-:Y:S01]  /*4ac0*/  STL [R1+0x490], R17 ;  /* 0x0004901101007387 */ /* 0x0005e20000100800 */
[----:B------:R-:W5:Y:S01]  /*4ad0*/  LDC R154, c[0x0][0x3d8] ;  /* 0x0000f600ff9a7b82 */ /* 0x000f620000000800 */
[----:B----4-:R-:W-:Y:S01]  /*4ae0*/  IMAD R29, R148, 0x4, R123 ;  /* 0x00000004941d7824 */ /* 0x010fe200078e027b */
[-C--:B---3--:R-:W-:Y:S01]  /*4af0*/  LEA.HI.X.SX32 R19, R83, R0.reuse, 0x1, P1 ;  /* 0x0000000053137211 */ /* 0x088fe200008f0eff */
[----:B------:R3:W-:Y:S01]  /*4b00*/  STL [R1+0x498], R15 ;  /* 0x0004980f01007387 */ /* 0x0007e20000100800 */
[----:B------:R-:W-:Y:S01]  /*4b10*/  CS2R R148, SRZ ;  /* 0x0000000000947805 */ /* 0x000fe2000001ff00 */
[----:B0-----:R-:W-:Y:S02]  /*4b20*/  IMAD R59, R150, 0x4, R29 ;  /* 0x00000004963b7824 */ /* 0x001fe400078e021d */
[----:B------:R0:W-:Y:S01]  /*4b30*/  STL [R1+0x484], R19 ;  /* 0x0004841301007387 */ /* 0x0001e20000100800 */
[----:B------:R-:W4:Y:S01]  /*4b40*/  LDC R156, c[0x0][0x3d8] ;  /* 0x0000f600ff9c7b82 */ /* 0x000f220000000800 */
[----:B--2---:R-:W-:-:S02]  /*4b50*/  LEA.HI.X.SX32 R17, R85, R0, 0x1, P2 ;  /* 0x0000000055117211 */ /* 0x004fc400010f0eff */
[----:B------:R-:W-:Y:S02]  /*4b60*/  CS2R R150, SRZ ;  /* 0x0000000000967805 */ /* 0x000fe4000001ff00 */
[----:B---3--:R-:W-:Y:S01]  /*4b70*/  LEA.HI.X.SX32 R15, R87, R0, 0x1, P3 ;  /* 0x00000000570f7211 */ /* 0x008fe200018f0eff */
[----:B------:R2:W-:Y:S01]  /*4b80*/  STL [R1+0x48c], R17 ;  /* 0x00048c1101007387 */ /* 0x0005e20000100800 */
[----:B-1----:R-:W-:Y:S01]  /*4b90*/  IMAD R77, R152, 0x4, R59 ;  /* 0x00000004984d7824 */ /* 0x002fe200078e023b */
[----:B------:R-:W1:Y:S01]  /*4ba0*/  LDC R158, c[0x0][0x3d8] ;  /* 0x0000f600ff9e7b82 */ /* 0x000e620000000800 */
[C---:B0-----:R-:W-:Y:S01]  /*4bb0*/  IADD3 R19, P1, PT, R89.reuse, R8, RZ ;  /* 0x0000000859137210 */ /* 0x041fe20007f3e0ff */
[----:B------:R0:W-:Y:S01]  /*4bc0*/  STL [R1+0x494], R15 ;  /* 0x0004940f01007387 */ /* 0x0001e20000100800 */
[----:B------:R-:W-:Y:S02]  /*4bd0*/  CS2R R152, SRZ ;  /* 0x0000000000987805 */ /* 0x000fe4000001ff00 */
[----:B------:R-:W-:Y:S01]  /*4be0*/  LEA.HI.X.SX32 R31, R89, R0, 0x1, P1 ;  /* 0x00000000591f7211 */ /* 0x000fe200008f0eff */
[----:B------:R-:W-:Y:S01]  /*4bf0*/  STL [R1+0x4a0], R19 ;  /* 0x0004a01301007387 */ /* 0x000fe20000100800 */
[----:B--2---:R-:W-:Y:S01]  /*4c00*/  IADD3 R17, P2, PT, R91, R8, RZ ;  /* 0x000000085b117210 */ /* 0x004fe20007f5e0ff */
[----:B------:R-:W2:Y:S01]  /*4c10*/  LDC R160, c[0x0][0x3d8] ;  /* 0x0000f600ffa07b82 */ /* 0x000ea20000000800 */
[----:B-----5:R-:W-:Y:S01]  /*4c20*/  IMAD R23, R154, 0x4, R77 ;  /* 0x000000049a177824 */ /* 0x020fe200078e024d */
[----:B------:R-:W-:-:S02]  /*4c30*/  CS2R R154, SRZ ;  /* 0x00000000009a7805 */ /* 0x000fc4000001ff00 */
[----:B0-----:R-:W-:Y:S01]  /*4c40*/  IADD3 R15, P3, PT, R93, R8, RZ ;  /* 0x000000085d0f7210 */ /* 0x001fe20007f7e0ff */
[----:B------:R0:W-:Y:S01]  /*4c50*/  STL [R1+0x4a8], R17 ;  /* 0x0004a81101007387 */ /* 0x0001e20000100800 */
[----:B----4-:R-:W-:-:S03]  /*4c60*/  IMAD R43, R156, 0x4, R23 ;  /* 0x000000049c2b7824 */ /* 0x010fc600078e0217 */
[----:B------:R3:W-:Y:S01]  /*4c70*/  STL [R1+0x4b0], R15 ;  /* 0x0004b00f01007387 */ /* 0x0007e20000100800 */
[----:B------:R-:W4:Y:S01]  /*4c80*/  LDC R162, c[0x0][0x3d8] ;  /* 0x0000f600ffa27b82 */ /* 0x000f220000000800 */
[----:B------:R-:W-:Y:S02]  /*4c90*/  CS2R R156, SRZ ;  /* 0x00000000009c7805 */ /* 0x000fe4000001ff00 */
[----:B------:R5:W-:Y:S01]  /*4ca0*/  STL [R1+0x49c], R31 ;  /* 0x00049c1f01007387 */ /* 0x000be20000100800 */
[-C--:B0-----:R-:W-:Y:S01]  /*4cb0*/  LEA.HI.X.SX32 R17, R91, R0.reuse, 0x1, P2 ;  /* 0x000000005b117211 */ /* 0x081fe200010f0eff */
[----:B-1----:R-:W-:Y:S01]  /*4cc0*/  IMAD R57, R158, 0x4, R43 ;  /* 0x000000049e397824 */ /* 0x002fe200078e022b */
[----:B------:R-:W-:Y:S02]  /*4cd0*/  CS2R R158, SRZ ;  /* 0x00000000009e7805 */ /* 0x000fe4000001ff00 */
[----:B------:R-:W0:Y:S01]  /*4ce0*/  LDC R164, c[0x0][0x3d8] ;  /* 0x0000f600ffa47b82 */ /* 0x000e220000000800 */
[----:B---3--:R-:W-:Y:S01]  /*4cf0*/  LEA.HI.X.SX32 R15, R93, R0, 0x1, P3 ;  /* 0x000000005d0f7211 */ /* 0x008fe200018f0eff */
[----:B------:R1:W-:Y:S01]  /*4d00*/  STL [R1+0x4a4], R17 ;  /* 0x0004a41101007387 */ /* 0x0003e20000100800 */
[----:B-----5:R-:W-:-:S03]  /*4d10*/  IADD3 R31, P2, PT, R97, R8, RZ ;  /* 0x00000008611f7210 */ /* 0x020fc60007f5e0ff */
[----:B------:R3:W-:Y:S01]  /*4d20*/  STL [R1+0x4ac], R15 ;  /* 0x0004ac0f01007387 */ /* 0x0007e20000100800 */
[----:B--2---:R-:W-:Y:S01]  /*4d30*/  IMAD R25, R160, 0x4, R57 ;  /* 0x00000004a0197824 */ /* 0x004fe200078e0239 */
[----:B------:R-:W2:Y:S01]  /*4d40*/  LDC R166, c[0x0][0x3d8] ;  /* 0x0000f600ffa67b82 */ /* 0x000ea20000000800 */
[----:B------:R-:W-:Y:S02]  /*4d50*/  CS2R R160, SRZ ;  /* 0x0000000000a07805 */ /* 0x000fe4000001ff00 */
[-C--:B-1----:R-:W-:Y:S02]  /*4d60*/  IADD3 R17, P1, PT, R95, R8.reuse, RZ ;  /* 0x000000085f117210 */ /* 0x082fe40007f3e0ff */
[----:B---3--:R-:W-:-:S03]  /*4d70*/  IADD3 R15, P3, PT, R99, R8, RZ ;  /* 0x00000008630f7210 */ /* 0x008fc60007f7e0ff */
[----:B------:R-:W-:Y:S01]  /*4d80*/  STL [R1+0x4b8], R17 ;  /* 0x0004b81101007387 */ /* 0x000fe20000100800 */
[-C--:B------:R-:W-:Y:S01]  /*4d90*/  LEA.HI.X.SX32 R33, R95, R0.reuse, 0x1, P1 ;  /* 0x000000005f217211 */ /* 0x080fe200008f0eff */
[----:B------:R-:W1:Y:S01]  /*4da0*/  LDC R168, c[0x0][0x3d8] ;  /* 0x0000f600ffa87b82 */ /* 0x000e620000000800 */
[----:B----4-:R-:W-:Y:S01]  /*4db0*/  IMAD R41, R162, 0x4, R25 ;  /* 0x00000004a2297824 */ /* 0x010fe200078e0219 */
[----:B------:R3:W-:Y:S01]  /*4dc0*/  STL [R1+0x4c0], R31 ;  /* 0x0004c01f01007387 */ /* 0x0007e20000100800 */
[----:B------:R-:W-:Y:S02]  /*4dd0*/  CS2R R162, SRZ ;  /* 0x0000000000a27805 */ /* 0x000fe4000001ff00 */
[----:B0-----:R-:W-:Y:S01]  /*4de0*/  IMAD R79, R164, 0x4, R41 ;  /* 0x00000004a44f7824 */ /* 0x001fe200078e0229 */
[----:B------:R0:W-:Y:S01]  /*4df0*/  STL [R1+0x4c8], R15 ;  /* 0x0004c80f01007387 */ /* 0x0001e20000100800 */
[----:B------:R-:W-:Y:S01]  /*4e00*/  CS2R R164, SRZ ;  /* 0x0000000000a47805 */ /* 0x000fe2000001ff00 */
[----:B------:R-:W4:Y:S02]  /*4e10*/  LDC R170, c[0x0][0x3d8] ;  /* 0x0000f600ffaa7b82 */ /* 0x000f240000000800 */
[----:B------:R5:W-:Y:S01]  /*4e20*/  STL [R1+0x4b4], R33 ;  /* 0x0004b42101007387 */ /* 0x000be20000100800 */
[----:B---3--:R-:W-:Y:S01]  /*4e30*/  LEA.HI.X.SX32 R31, R97, R0, 0x1, P2 ;  /* 0x00000000611f7211 */ /* 0x008fe200010f0eff */
[----:B--2---:R-:W-:Y:S01]  /*4e40*/  IMAD R21, R166, 0x4, R79 ;  /* 0x00000004a6157824 */ /* 0x004fe200078e024f */
[----:B------:R-:W-:-:S02]  /*4e50*/  CS2R R166, SRZ ;  /* 0x0000000000a67805 */ /* 0x000fc4000001ff00 */
[----:B0-----:R-:W-:Y:S01]  /*4e60*/  LEA.HI.X.SX32 R15, R99, R0, 0x1, P3 ;  /* 0x00000000630f7211 */ /* 0x001fe200018f0eff */
[----:B------:R0:W-:Y:S01]  /*4e70*/  STL [R1+0x4bc], R31 ;  /* 0x0004bc1f01007387 */ /* 0x0001e20000100800 */
[----:B------:R-:W2:Y:S01]  /*4e80*/  LDC R172, c[0x0][0x3d8] ;  /* 0x0000f600ffac7b82 */ /* 0x000ea20000000800 */
[----:B-----5:R-:W-:Y:S02]  /*4e90*/  IADD3 R33, P1, PT, R101, R8, RZ ;  /* 0x0000000865217210 */ /* 0x020fe40007f3e0ff */
[----:B------:R3:W-:Y:S01]  /*4ea0*/  STL [R1+0x4c4], R15 ;  /* 0x0004c40f01007387 */ /* 0x0007e20000100800 */
[----:B-1----:R-:W-:-:S03]  /*4eb0*/  IMAD R55, R168, 0x4, R21 ;  /* 0x00000004a8377824 */ /* 0x002fc600078e0215 */
[----:B------:R1:W-:Y:S01]  /*4ec0*/  STL [R1+0x4d0], R33 ;  /* 0x0004d02101007387 */ /* 0x0003e20000100800 */
[----:B------:R-:W5:Y:S01]  /*4ed0*/  LDC R174, c[0x0][0x3d8] ;  /* 0x0000f600ffae7b82 */ /* 0x000f620000000800 */
[-C--:B0-----:R-:W-:Y:S02]  /*4ee0*/  IADD3 R31, P2, PT, R103, R8.reuse, RZ ;  /* 0x00000008671f7210 */ /* 0x081fe40007f5e0ff */
[----:B------:R-:W-:Y:S02]  /*4ef0*/  CS2R R168, SRZ ;  /* 0x0000000000a87805 */ /* 0x000fe4000001ff00 */
[----:B---3--:R-:W-:Y:S01]  /*4f00*/  IADD3 R15, P3, PT, R105, R8, RZ ;  /* 0x00000008690f7210 */ /* 0x008fe20007f7e0ff */
[----:B------:R0:W-:Y:S01]  /*4f10*/  STL [R1+0x4d8], R31 ;  /* 0x0004d81f01007387 */ /* 0x0001e20000100800 */
[----:B----4-:R-:W-:Y:S01]  /*4f20*/  IMAD R73, R170, 0x4, R55 ;  /* 0x00000004aa497824 */ /* 0x010fe200078e0237 */
[----:B------:R-:W3:Y:S01]  /*4f30*/  LDC R176, c[0x0][0x3d8] ;  /* 0x0000f600ffb07b82 */ /* 0x000ee20000000800 */
[----:B-1----:R-:W-:Y:S01]  /*4f40*/  LEA.HI.X.SX32 R33, R101, R0, 0x1, P1 ;  /* 0x0000000065217211 */ /* 0x002fe200008f0eff */
[----:B------:R1:W-:Y:S01]  /*4f50*/  STL [R1+0x4e0], R15 ;  /* 0x0004e00f01007387 */ /* 0x0003e20000100800 */
[----:B------:R-:W-:-:S03]  /*4f60*/  CS2R R170, SRZ ;  /* 0x0000000000aa7805 */ /* 0x000fc6000001ff00 */
[----:B------:R4:W-:Y:S01]  /*4f70*/  STL [R1+0x4cc], R33 ;  /* 0x0004cc2101007387 */ /* 0x0009e20000100800 */
[-C--:B0-----:R-:W-:Y:S01]  /*4f80*/  LEA.HI.X.SX32 R31, R103, R0.reuse, 0x1, P2 ;  /* 0x00000000671f7211 */ /* 0x081fe200010f0eff */
[----:B------:R-:W0:Y:S01]  /*4f90*/  LDC R178, c[0x0][0x3d8] ;  /* 0x0000f600ffb27b82 */ /* 0x000e220000000800 */
[----:B--2---:R-:W-:Y:S01]  /*4fa0*/  IMAD R51, R172, 0x4, R73 ;  /* 0x00000004ac337824 */ /* 0x004fe200078e0249 */
[----:B------:R-:W-:Y:S02]  /*4fb0*/  CS2R R172, SRZ ;  /* 0x0000000000ac7805 */ /* 0x000fe4000001ff00 */
[----:B-1----:R-:W-:Y:S01]  /*4fc0*/  LEA.HI.X.SX32 R15, R105, R0, 0x1, P3 ;  /* 0x00000000690f7211 */ /* 0x002fe200018f0eff */
[----:B------:R1:W-:Y:S01]  /*4fd0*/  STL [R1+0x4d4], R31 ;  /* 0x0004d41f01007387 */ /* 0x0003e20000100800 */
[----:B----4-:R-:W-:-:S03]  /*4fe0*/  IADD3 R33, P1, PT, R107, R8, RZ ;  /* 0x000000086b217210 */ /* 0x010fc60007f3e0ff */
[----:B------:R2:W-:Y:S01]  /*4ff0*/  STL [R1+0x4dc], R15 ;  /* 0x0004dc0f01007387 */ /* 0x0005e20000100800 */
[----:B------:R-:W4:Y:S01]  /*5000*/  LDC R180, c[0x0][0x3d8] ;  /* 0x0000f600ffb47b82 */ /* 0x000f220000000800 */
[----:B-----5:R-:W-:Y:S01]  /*5010*/  IMAD R53, R174, 0x4, R51 ;  /* 0x00000004ae357824 */ /* 0x020fe200078e0233 */
[----:B------:R-:W-:Y:S01]  /*5020*/  CS2R R174, SRZ ;  /* 0x0000000000ae7805 */ /* 0x000fe2000001ff00 */
[----:B------:R5:W-:Y:S01]  /*5030*/  STL [R1+0x4e8], R33 ;  /* 0x0004e82101007387 */ /* 0x000be20000100800 */
[-C--:B-1----:R-:W-:Y:S01]  /*5040*/  IADD3 R31, P2, PT, R109, R8.reuse, RZ ;  /* 0x000000086d1f7210 */ /* 0x082fe20007f5e0ff */
[----:B---3--:R-:W-:Y:S01]  /*5050*/  IMAD R75, R176, 0x4, R53 ;  /* 0x00000004b04b7824 */ /* 0x008fe200078e0235 */
[----:B------:R-:W-:Y:S02]  /*5060*/  CS2R R176, SRZ ;  /* 0x0000000000b07805 */ /* 0x000fe4000001ff00 */
[----:B------:R-:W1:Y:S01]  /*5070*/  LDC R182, c[0x0][0x3d8] ;  /* 0x0000f600ffb67b82 */ /* 0x000e620000000800 */
[----:B--2---:R-:W-:Y:S01]  /*5080*/  IADD3 R15, P3, PT, R111, R8, RZ ;  /* 0x000000086f0f7210 */ /* 0x004fe20007f7e0ff */
[----:B------:R2:W-:Y:S01]  /*5090*/  STL [R1+0x4f0], R31 ;  /* 0x0004f01f01007387 */ /* 0x0005e20000100800 */
[----:B-----5:R-:W-:-:S03]  /*50a0*/  LEA.HI.X.SX32 R33, R107, R0, 0x1, P1 ;  /* 0x000000006b217211 */ /* 0x020fc600008f0eff */
[----:B------:R3:W-:Y:S01]  /*50b0*/  STL [R1+0x4f8], R15 ;  /* 0x0004f80f01007387 */ /* 0x0007e20000100800 */
[----:B0-----:R-:W-:Y:S01]  /*50c0*/  IMAD R39, R178, 0x4, R75 ;  /* 0x00000004b2277824 */ /* 0x001fe200078e024b */
[----:B------:R-:W0:Y:S01]  /*50d0*/  LDC R184, c[0x0][0x3d8] ;  /* 0x0000f600ffb87b82 */ /* 0x000e220000000800 */
[----:B------:R-:W-:Y:S01]  /*50e0*/  CS2R R178, SRZ ;  /* 0x0000000000b27805 */ /* 0x000fe2000001ff00 */
[----:B------:R5:W-:Y:S01]  /*50f0*/  STL [R1+0x4e4], R33 ;  /* 0x0004e42101007387 */ /* 0x000be20000100800 */
[-C--:B--2---:R-:W-:Y:S02]  /*5100*/  LEA.HI.X.SX32 R31, R111, R0.reuse, 0x1, P3 ;  /* 0x000000006f1f7211 */ /* 0x084fe400018f0eff */
[----:B---3--:R-:W-:-:S03]  /*5110*/  LEA.HI.X.SX32 R15, R109, R0, 0x1, P2 ;  /* 0x000000006d0f7211 */ /* 0x008fc600010f0eff */
[----:B------:R-:W2:Y:S01]  /*5120*/  LDC R186, c[0x0][0x3d8] ;  /* 0x0000f600ffba7b82 */ /* 0x000ea20000000800 */
[----:B----4-:R-:W-:Y:S01]  /*5130*/  IMAD R69, R180, 0x4, R39 ;  /* 0x00000004b4457824 */ /* 0x010fe200078e0227 */
[----:B------:R-:W-:Y:S02]  /*5140*/  CS2R R180, SRZ ;  /* 0x0000000000b47805 */ /* 0x000fe4000001ff00 */
[----:B-----5:R-:W-:Y:S01]  /*5150*/  IADD3 R33, P2, PT, R115, R8, RZ ;  /* 0x0000000873217210 */ /* 0x020fe20007f5e0ff */
[----:B------:R3:W-:Y:S01]  /*5160*/  STL [R1+0x4ec], R15 ;  /* 0x0004ec0f01007387 */ /* 0x0007e20000100800 */
[----:B-1----:R-:W-:-:S03]  /*5170*/  IMAD R71, R182, 0x4, R69 ;  /* 0x00000004b6477824 */ /* 0x002fc600078e0245 */
[----:B------:R1:W-:Y:S01]  /*5180*/  STL [R1+0x4f4], R31 ;  /* 0x0004f41f01007387 */ /* 0x0003e20000100800 */
[----:B------:R-:W4:Y:S01]  /*5190*/  LDC R188, c[0x0][0x3d8] ;  /* 0x0000f600ffbc7b82 */ /* 0x000f220000000800 */
[----:B------:R-:W-:Y:S02]  /*51a0*/  CS2R R182, SRZ ;  /* 0x0000000000b67805 */ /* 0x000fe4000001ff00 */
[----:B---3--:R-:W-:Y:S01]  /*51b0*/  IADD3 R15, P1, PT, R113, R8, RZ ;  /* 0x00000008710f7210 */ /* 0x008fe20007f3e0ff */
[----:B0-----:R-:W-:Y:S01]  /*51c0*/  IMAD R49, R184, 0x4, R71 ;  /* 0x00000004b8317824 */ /* 0x001fe200078e0247 */
[----:B------:R-:W-:-:S03]  /*51d0*/  CS2R R184, SRZ ;  /* 0x0000000000b87805 */ /* 0x000fc6000001ff00 */
[----:B------:R-:W0:Y:S01]  /*51e0*/  LDC R190, c[0x0][0x3d8] ;  /* 0x0000f600ffbe7b82 */ /* 0x000e220000000800 */
[----:B-1----:R-:W-:Y:S01]  /*51f0*/  IADD3 R31, P3, PT, R117, R8, RZ ;  /* 0x00000008751f7210 */ /* 0x002fe20007f7e0ff */
[----:B------:R-:W-:Y:S01]  /*5200*/  STL [R1+0x500], R15 ;  /* 0x0005000f01007387 */ /* 0x000fe20000100800 */
[----:B------:R-:W-:Y:S02]  /*5210*/  LEA.HI.X.SX32 R45, R113, R0, 0x1, P1 ;  /* 0x00000000712d7211 */ /* 0x000fe400008f0eff */
[----:B------:R-:W-:Y:S01]  /*5220*/  IADD3 R61, P1, PT, R119, R8, RZ ;  /* 0x00000008773d7210 */ /* 0x000fe20007f3e0ff */
[----:B------:R1:W-:Y:S01]  /*5230*/  STL [R1+0x508], R33 ;  /* 0x0005082101007387 */ /* 0x0003e20000100800 */
[----:B--2---:R-:W-:Y:S01]  /*5240*/  IMAD R19, R186, 0x4, R49 ;  /* 0x00000004ba137824 */ /* 0x004fe200078e0231 */
[----:B------:R-:W2:Y:S01]  /*5250*/  LDC R192, c[0x0][0x3d8] ;  /* 0x0000f600ffc07b82 */ /* 0x000ea20000000800 */
[----:B------:R-:W-:Y:S01]  /*5260*/  CS2R R186, SRZ ;  /* 0x0000000000ba7805 */ /* 0x000fe2000001ff00 */
[----:B------:R3:W-:Y:S04]  /*5270*/  STL [R1+0x510], R31 ;  /* 0x0005101f01007387 */ /* 0x0007e80000100800 */
[----:B------:R-:W-:Y:S01]  /*5280*/  STL [R1+0x4fc], R45 ;  /* 0x0004fc2d01007387 */ /* 0x000fe20000100800 */
[-C--:B-1----:R-:W-:Y:S01]  /*5290*/  LEA.HI.X.SX32 R33, R115, R0.reuse, 0x1, P2 ;  /* 0x0000000073217211 */ /* 0x082fe200010f0eff */
[----:B------:R-:W1:Y:S01]  /*52a0*/  LDC R194, c[0x0][0x3d8] ;  /* 0x0000f600ffc27b82 */ /* 0x000e620000000800 */
[----:B----4-:R-:W-:Y:S01]  /*52b0*/  IMAD R67, R188, 0x4, R19 ;  /* 0x00000004bc437824 */ /* 0x010fe200078e0213 */
[----:B---3--:R-:W-:-:S02]  /*52c0*/  LEA.HI.X.SX32 R31, R117, R0, 0x1, P3 ;  /* 0x00000000751f7211 */ /* 0x008fc400018f0eff */
[----:B------:R3:W-:Y:S01]  /*52d0*/  STL [R1+0x504], R33 ;  /* 0x0005042101007387 */ /* 0x0007e20000100800 */
[----:B0-----:R-:W-:-:S03]  /*52e0*/  IMAD R17, R190, 0x4, R67 ;  /* 0x00000004be117824 */ /* 0x001fc600078e0243 */
[----:B------:R0:W-:Y:S01]  /*52f0*/  STL [R1+0x50c], R31 ;  /* 0x00050c1f01007387 */ /* 0x0001e20000100800 */
[----:B------:R-:W4:Y:S03]  /*5300*/  LDC R116, c[0x0][0x3d8] ;  /* 0x0000f600ff747b82 */ /* 0x000f260000000800 */
[----:B------:R-:W-:Y:S01]  /*5310*/  STL [R1+0x518], R61 ;  /* 0x0005183d01007387 */ /* 0x000fe20000100800 */
[----:B---3--:R-:W-:Y:S01]  /*5320*/  IADD3 R33, P3, PT, R123, R8, RZ ;  /* 0x000000087b217210 */ /* 0x008fe20007f7e0ff */
[----:B--2---:R-:W-:-:S03]  /*5330*/  IMAD R63, R192, 0x4, R17 ;  /* 0x00000004c03f7824 */ /* 0x004fc600078e0211 */
[----:B------:R-:W2:Y:S01]  /*5340*/  LDC R114, c[0x0][0x3d8] ;  /* 0x0000f600ff727b82 */ /* 0x000ea20000000800 */
[----:B0-----:R-:W-:Y:S02]  /*5350*/  IADD3 R31, P2, PT, R121, R8, RZ ;  /* 0x00000008791f7210 */ /* 0x001fe40007f5e0ff */
[----:B------:R-:W-:Y:S02]  /*5360*/  LEA.HI.X.SX32 R81, R123, R0, 0x1, P3 ;  /* 0x000000007b517211 */ /* 0x000fe400018f0eff */
[----:B------:R-:W-:Y:S02]  /*5370*/  CS2R R122, SRZ ;  /* 0x00000000007a7805 */ /* 0x000fe4000001ff00 */
[C---:B------:R-:W-:Y:S01]  /*5380*/  IADD3 R83, P3, PT, R77.reuse, R8, RZ ;  /* 0x000000084d537210 */ /* 0x040fe20007f7e0ff */
[----:B------:R0:W-:Y:S01]  /*5390*/  STL [R1+0x520], R31 ;  /* 0x0005201f01007387 */ /* 0x0001e20000100800 */
[----:B-1----:R-:W-:Y:S01]  /*53a0*/  IMAD R37, R194, 0x4, R63 ;  /* 0x00000004c2257824 */ /* 0x002fe200078e023f */
[----:B------:R-:W1:Y:S01]  /*53b0*/  LDC R112, c[0x0][0x3d8] ;  /* 0x0000f600ff707b82 */ /* 0x000e620000000800 */
[-C--:B------:R-:W-:Y:S01]  /*53c0*/  LEA.HI.X.SX32 R77, R77, R0.reuse, 0x1, P3 ;  /* 0x000000004d4d7211 */ /* 0x080fe200018f0eff */
[----:B------:R3:W-:Y:S01]  /*53d0*/  STL [R1+0x528], R33 ;  /* 0x0005282101007387 */ /* 0x0007e20000100800 */
[----:B0-----:R-:W-:-:S05]  /*53e0*/  LEA.HI.X.SX32 R31, R119, R0, 0x1, P1 ;  /* 0x00000000771f7211 */ /* 0x001fca00008f0eff */
[----:B------:R-:W0:Y:S01]  /*53f0*/  LDC R110, c[0x0][0x3d8] ;  /* 0x0000f600ff6e7b82 */ /* 0x000e220000000800 */
[----:B----4-:R-:W-:Y:S01]  /*5400*/  IMAD R35, R116, 0x4, R37 ;  /* 0x0000000474237824 */ /* 0x010fe200078e0225 */
[----:B------:R-:W-:Y:S02]  /*5410*/  CS2R R116, SRZ ;  /* 0x0000000000747805 */ /* 0x000fe4000001ff00 */
[----:B---3--:R-:W-:Y:S01]  /*5420*/  LEA.HI.X.SX32 R33, R121, R0, 0x1, P2 ;  /* 0x0000000079217211 */ /* 0x008fe200010f0eff */
[----:B------:R-:W-:Y:S01]  /*5430*/  STL [R1+0x514], R31 ;  /* 0x0005141f01007387 */ /* 0x000fe20000100800 */
[----:B------:R-:W-:Y:S02]  /*5440*/  CS2R R120, SRZ ;  /* 0x0000000000787805 */ /* 0x000fe4000001ff00 */
[----:B------:R-:W-:Y:S01]  /*5450*/  CS2R R118, SRZ ;  /* 0x0000000000767805 */ /* 0x000fe2000001ff00 */
[----:B--2---:R-:W-:Y:S01]  /*5460*/  IMAD R47, R114, 0x4, R35 ;  /* 0x00000004722f7824 */ /* 0x004fe200078e0223 */
[----:B------:R2:W-:Y:S01]  /*5470*/  STL [R1+0x51c], R33 ;  /* 0x00051c2101007387 */ /* 0x0005e20000100800 */
[----:B------:R-:W3:Y:S01]  /*5480*/  LDC R108, c[0x0][0x3d8] ;  /* 0x0000f600ff6c7b82 */ /* 0x000ee20000000800 */
[----:B------:R-:W-:-:S02]  /*5490*/  CS2R R114, SRZ ;  /* 0x0000000000727805 */ /* 0x000fc4000001ff00 */
[----:B------:R4:W-:Y:S01]  /*54a0*/  STL [R1+0x524], R81 ;  /* 0x0005245101007387 */ /* 0x0009e20000100800 */
[----:B-1----:R-:W-:Y:S01]  /*54b0*/  IMAD R65, R112, 0x4, R47 ;  /* 0x0000000470417824 */ /* 0x002fe200078e022f */
[----:B------:R-:W-:-:S03]  /*54c0*/  CS2R R112, SRZ ;  /* 0x0000000000707805 */ /* 0x000fc6000001ff00 */
[----:B------:R-:W1:Y:S01]  /*54d0*/  LDC R106, c[0x0][0x3d8] ;  /* 0x0000f600ff6a7b82 */ /* 0x000e620000000800 */
[-C--:B--2---:R-:W-:Y:S02]  /*54e0*/  IADD3 R33, P1, PT, R29, R8.reuse, RZ ;  /* 0x000000081d217210 */ /* 0x084fe40007f3e0ff */
[----:B----4-:R-:W-:-:S03]  /*54f0*/  IADD3 R81, P2, PT, R59, R8, RZ ;  /* 0x000000083b517210 */ /* 0x010fc60007f5e0ff */
[----:B------:R-:W-:Y:S01]  /*5500*/  STL [R1+0x530], R33 ;  /* 0x0005302101007387 */ /* 0x000fe20000100800 */
[----:B0-----:R-:W-:Y:S01]  /*5510*/  IMAD R15, R110, 0x4, R65 ;  /* 0x000000046e0f7824 */ /* 0x001fe200078e0241 */
[----:B------:R-:W0:Y:S01]  /*5520*/  LDC R104, c[0x0][0x3d8] ;  /* 0x0000f600ff687b82 */ /* 0x000e220000000800 */
[----:B------:R-:W-:Y:S01]  /*5530*/  CS2R R110, SRZ ;  /* 0x00000000006e7805 */ /* 0x000fe2000001ff00 */
[----:B------:R2:W-:Y:S04]  /*5540*/  STL [R1+0x538], R81 ;  /* 0x0005385101007387 */ /* 0x0005e80000100800 */
[----:B------:R-:W-:Y:S02]  /*5550*/  STL [R1+0x540], R83 ;  /* 0x0005405301007387 */ /* 0x000fe40000100800 */
[----:B------:R-:W4:Y:S01]  /*5560*/  LDC R102, c[0x0][0x3d8] ;  /* 0x0000f600ff667b82 */ /* 0x000f220000000800 */
[----:B---3--:R-:W-:Y:S01]  /*5570*/  IMAD R45, R108, 0x4, R15 ;  /* 0x000000046c2d7824 */ /* 0x008fe200078e020f */
[----:B------:R-:W-:-:S02]  /*5580*/  CS2R R108, SRZ ;  /* 0x00000000006c7805 */ /* 0x000fc4000001ff00 */
[-C--:B--2---:R-:W-:Y:S02]  /*5590*/  LEA.HI.X.SX32 R81, R29, R0.reuse, 0x1, P1 ;  /* 0x000000001d517211 */ /* 0x084fe400008f0eff */
[----:B------:R-:W-:Y:S02]  /*55a0*/  LEA.HI.X.SX32 R29, R59, R0, 0x1, P2 ;  /* 0x000000003b1d7211 */ /* 0x000fe400010f0eff */
[----:B------:R-:W2:Y:S01]  /*55b0*/  LDC R100, c[0x0][0x3d8] ;  /* 0x0000f600ff647b82 */ /* 0x000ea20000000800 */
[----:B------:R3:W-:Y:S01]  /*55c0*/  STL [R1+0x52c], R81 ;  /* 0x00052c5101007387 */ /* 0x0007e20000100800 */
[----:B-1----:R-:W-:Y:S01]  /*55d0*/  IMAD R61, R106, 0x4, R45 ;  /* 0x000000046a3d7824 */ /* 0x002fe200078e022d */
[----:B------:R-:W-:Y:S02]  /*55e0*/  CS2R R106, SRZ ;  /* 0x00000000006a7805 */ /* 0x000fe4000001ff00 */
[----:B------:R1:W-:Y:S03]  /*55f0*/  STL [R1+0x534], R29 ;  /* 0x0005341d01007387 */ /* 0x0003e60000100800 */
[----:B------:R-:W5:Y:S01]  /*5600*/  LDC R98, c[0x0][0x3d8] ;  /* 0x0000f600ff627b82 */ /* 0x000f620000000800 */
[----:B------:R4:W-:Y:S01]  /*5610*/  STL [R1+0x53c], R77 ;  /* 0x00053c4d01007387 */ /* 0x0009e20000100800 */
[----:B0-----:R-:W-:Y:S01]  /*5620*/  IMAD R31, R104, 0x4, R61 ;  /* 0x00000004681f7824 */ /* 0x001fe200078e023d */
[----:B---3--:R-:W-:-:S02]  /*5630*/  IADD3 R81, P2, PT, R43, R8, RZ ;  /* 0x000000082b517210 */ /* 0x008fc40007f5e0ff */
[----:B------:R-:W-:Y:S02]  /*5640*/  CS2R R104, SRZ ;  /* 0x0000000000687805 */ /* 0x000fe4000001ff00 */
[-C--:B-1----:R-:W-:Y:S01]  /*5650*/  IADD3 R29, P1, PT, R23, R8.reuse, RZ ;  /* 0x00000008171d7210 */ /* 0x082fe20007f3e0ff */
[----:B------:R-:W0:Y:S01]  /*5660*/  LDC R96, c[0x0][0x3d8] ;  /* 0x0000f600ff607b82 */ /* 0x000e220000000800 */
[----:B----4-:R-:W-:Y:S01]  /*5670*/  IMAD R33, R102, 0x4, R31 ;  /* 0x0000000466217824 */ /* 0x010fe200078e021f */
[----:B------:R-:W-:Y:S02]  /*5680*/  CS2R R102, SRZ ;  /* 0x0000000000667805 */ /* 0x000fe4000001ff00 */
[----:B------:R-:W-:Y:S01]  /*5690*/  IADD3 R77, P3, PT, R57, R8, RZ ;  /* 0x00000008394d7210 */ /* 0x000fe20007f7e0ff */
[----:B------:R5:W-:Y:S04]  /*56a0*/  STL [R1+0x548], R29 ;  /* 0x0005481d01007387 */ /* 0x000be80000100800 */
[----:B------:R1:W-:Y:S01]  /*56b0*/  STL [R1+0x550], R81 ;  /* 0x0005505101007387 */ /* 0x0003e20000100800 */
[----:B------:R-:W3:Y:S01]  /*56c0*/  LDC R94, c[0x0][0x3d8] ;  /* 0x0000f600ff5e7b82 */ /* 0x000ee20000000800 */
[----:B--2---:R-:W-:Y:S01]  /*56d0*/  IMAD R59, R100, 0x4, R33 ;  /* 0x00000004643b7824 */ /* 0x004fe200078e0221 */
[----:B------:R-:W-:Y:S01]  /*56e0*/  CS2R R100, SRZ ;  /* 0x0000000000647805 */ /* 0x000fe2000001ff00 */
[----:B------:R2:W-:Y:S02]  /*56f0*/  STL [R1+0x558], R77 ;  /* 0x0005584d01007387 */ /* 0x0005e40000100800 */
[----:B-----5:R-:W-:-:S03]  /*5700*/  IMAD R29, R98, 0x4, R59 ;  /* 0x00000004621d7824 */ /* 0x020fc600078e023b */
[----:B------:R-:W4:Y:S01]  /*5710*/  LDC R92, c[0x0][0x3d8] ;  /* 0x0000f600ff5c7b82 */ /* 0x000f220000000800 */
[-C--:B-1----:R-:W-:Y:S02]  /*5720*/  LEA.HI.X.SX32 R81, R23, R0.reuse, 0x1, P1 ;  /* 0x0000000017517211 */ /* 0x082fe400008f0eff */
[----:B------:R-:W-:Y:S02]  /*5730*/  CS2R R98, SRZ ;  /* 0x0000000000627805 */ /* 0x000fe4000001ff00 */
[-C--:B------:R-:W-:Y:S02]  /*5740*/  LEA.HI.X.SX32 R23, R57, R0.reuse, 0x1, P3 ;  /* 0x0000000039177211 */ /* 0x080fe400018f0eff */
[----:B--2---:R-:W-:Y:S01]  /*5750*/  LEA.HI.X.SX32 R77, R43, R0, 0x1, P2 ;  /* 0x000000002b4d7211 */ /* 0x004fe200010f0eff */
[----:B------:R-:W-:Y:S01]  /*5760*/  STL [R1+0x544], R81 ;  /* 0x0005445101007387 */ /* 0x000fe20000100800 */
[C---:B------:R-:W-:Y:S01]  /*5770*/  IADD3 R57, P1, PT, R25.reuse, R8, RZ ;  /* 0x0000000819397210 */ /* 0x040fe20007f3e0ff */
[----:B------:R-:W1:Y:S01]  /*5780*/  LDC R90, c[0x0][0x3d8] ;  /* 0x0000f600ff5a7b82 */ /* 0x000e620000000800 */
[----:B0-----:R-:W-:Y:S01]  /*5790*/  IMAD R43, R96, 0x4, R29 ;  /* 0x00000004602b7824 */ /* 0x001fe200078e021d */
[----:B------:R0:W-:Y:S01]  /*57a0*/  STL [R1+0x54c], R77 ;  /* 0x00054c4d01007387 */ /* 0x0001e20000100800 */
[----:B------:R-:W-:-:S02]  /*57b0*/  LEA.HI.X.SX32 R25, R25, R0, 0x1, P1 ;  /* 0x0000000019197211 */ /* 0x000fc400008f0eff */
[----:B------:R-:W-:Y:S01]  /*57c0*/  CS2R R96, SRZ ;  /* 0x0000000000607805 */ /* 0x000fe2000001ff00 */
[----:B------:R2:W-:Y:S02]  /*57d0*/  STL [R1+0x554], R23 ;  /* 0x0005541701007387 */ /* 0x0005e40000100800 */
[----:B------:R-:W5:Y:S02]  /*57e0*/  LDC R88, c[0x0][0x3d8] ;  /* 0x0000f600ff587b82 */ /* 0x000f640000000800 */
[----:B------:R3:W-:Y:S01]  /*57f0*/  STL [R1+0x560], R57 ;  /* 0x0005603901007387 */ /* 0x0007e20000100800 */
[-C--:B0-----:R-:W-:Y:S02]  /*5800*/  IADD3 R77, P2, PT, R41, R8.reuse, RZ ;  /* 0x00000008294d7210 */ /* 0x081fe40007f5e0ff */
[----:B--2---:R-:W-:-:S03]  /*5810*/  IADD3 R23, P3, PT, R79, R8, RZ ;  /* 0x000000084f177210 */ /* 0x004fc60007f7e0ff */
[----:B------:R0:W-:Y:S01]  /*5820*/  STL [R1+0x568], R77 ;  /* 0x0005684d01007387 */ /* 0x0001e20000100800 */
[----:B------:R-:W-:Y:S01]  /*5830*/  LEA.HI.X.SX32 R41, R41, R0, 0x1, P2 ;  /* 0x0000000029297211 */ /* 0x000fe200010f0eff */
[----:B------:R-:W2:Y:S01]  /*5840*/  LDC R86, c[0x0][0x3d8] ;  /* 0x0000f600ff567b82 */ /* 0x000ea20000000800 */
[----:B---3--:R-:W-:Y:S01]  /*5850*/  IMAD R57, R94, 0x4, R43 ;  /* 0x000000045e397824 */ /* 0x008fe200078e022b */
[----:B------:R3:W-:Y:S01]  /*5860*/  STL [R1+0x570], R23 ;  /* 0x0005701701007387 */ /* 0x0007e20000100800 */
[----:B------:R-:W-:-:S03]  /*5870*/  CS2R R94, SRZ ;  /* 0x00000000005e7805 */ /* 0x000fc6000001ff00 */
[----:B------:R4:W-:Y:S01]  /*5880*/  STL [R1+0x55c], R25 ;  /* 0x00055c1901007387 */ /* 0x0009e20000100800 */
[----:B0-----:R-:W-:Y:S01]  /*5890*/  IADD3 R77, P2, PT, R55, R8, RZ ;  /* 0x00000008374d7210 */ /* 0x001fe20007f5e0ff */
[----:B------:R-:W0:Y:S02]  /*58a0*/  LDC R84, c[0x0][0x3d8] ;  /* 0x0000f600ff547b82 */ /* 0x000e240000000800 */
[----:B------:R4:W-:Y:S01]  /*58b0*/  STL [R1+0x564], R41 ;  /* 0x0005642901007387 */ /* 0x0009e20000100800 */
[----:B---3--:R-:W-:Y:S01]  /*58c0*/  LEA.HI.X.SX32 R23, R79, R0, 0x1, P3 ;  /* 0x000000004f177211 */ /* 0x008fe200018f0eff */
[----:B----4-:R-:W-:-:S04]  /*58d0*/  IMAD R25, R92, 0x4, R57 ;  /* 0x000000045c197824 */ /* 0x010fc800078e0239 */
[----:B------:R3:W-:Y:S01]  /*58e0*/  STL [R1+0x56c], R23 ;  /* 0x00056c1701007387 */ /* 0x0007e20000100800 */
[----:B------:R-:W4:Y:S01]  /*58f0*/  LDC R82, c[0x0][0x3d8] ;  /* 0x0000f600ff527b82 */ /* 0x000f220000000800 */
[----:B------:R-:W-:Y:S02]  /*5900*/  CS2R R92, SRZ ;  /* 0x00000000005c7805 */ /* 0x000fe4000001ff00 */
[----:B------:R-:W-:-:S05]  /*5910*/  IADD3 R41, P1, PT, R21, R8, RZ ;  /* 0x0000000815297210 */ /* 0x000fca0007f3e0ff */
[----:B------:R1:W-:Y:S01]  /*5920*/  STL [R1+0x578], R41 ;  /* 0x0005782901007387 */ /* 0x0003e20000100800 */
[----:B------:R-:W0:Y:S01]  /*5930*/  LDC R80, c[0x0][0x3d8] ;  /* 0x0000f600ff507b82 */ /* 0x000e220000000800 */
[----:B---3--:R-:W-:Y:S02]  /*5940*/  IADD3 R23, P3, PT, R73, R8, RZ ;  /* 0x0000000849177210 */ /* 0x008fe40007f7e0ff */
[----:B------:R3:W-:Y:S04]  /*5950*/  STL [R1+0x580], R77 ;  /* 0x0005804d01007387 */ /* 0x0007e80000100800 */
[----:B------:R2:W-:Y:S01]  /*5960*/  STL [R1+0x588], R23 ;  /* 0x0005881701007387 */ /* 0x0005e20000100800 */
[----:B------:R-:W0:Y:S01]  /*5970*/  LDC R78, c[0x0][0x3d8] ;  /* 0x0000f600ff4e7b82 */ /* 0x000e220000000800 */
[----:B-1----:R-:W-:Y:S01]  /*5980*/  IMAD R41, R90, 0x4, R25 ;  /* 0x000000045a297824 */ /* 0x002fe200078e0219 */
[----:B------:R-:W-:-:S02]  /*5990*/  CS2R R90, SRZ ;  /* 0x00000000005a7805 */ /* 0x000fc4000001ff00 */
[-C--:B---3--:R-:W-:Y:S02]  /*59a0*/  LEA.HI.X.SX32 R77, R21, R0.reuse, 0x1, P1 ;  /* 0x00000000154d7211 */ /* 0x088fe400008f0eff */
[-C--:B------:R-:W-:Y:S02]  /*59b0*/  LEA.HI.X.SX32 R21, R55, R0.reuse, 0x1, P2 ;  /* 0x0000000037157211 */ /* 0x080fe400010f0eff */
[----:B------:R-:W1:Y:S01]  /*59c0*/  LDC R76, c[0x0][0x3d8] ;  /* 0x0000f600ff4c7b82 */ /* 0x000e620000000800 */
[----:B--2---:R-:W-:Y:S01]  /*59d0*/  LEA.HI.X.SX32 R23, R73, R0, 0x1, P3 ;  /* 0x0000000049177211 */ /* 0x004fe200018f0eff */
[----:B------:R-:W-:Y:S01]  /*59e0*/  STL [R1+0x574], R77 ;  /* 0x0005744d01007387 */ /* 0x000fe20000100800 */
[-C--:B------:R-:W-:Y:S01]  /*59f0*/  IADD3 R73, P3, PT, R75, R8.reuse, RZ ;  /* 0x000000084b497210 */ /* 0x080fe20007f7e0ff */
[----:B-----5:R-:W-:Y:S01]  /*5a00*/  IMAD R55, R88, 0x4, R41 ;  /* 0x0000000458377824 */ /* 0x020fe200078e0229 */
[----:B------:R-:W-:Y:S01]  /*5a10*/  CS2R R88, SRZ ;  /* 0x0000000000587805 */ /* 0x000fe2000001ff00 */
[----:B------:R2:W-:Y:S02]  /*5a20*/  STL [R1+0x57c], R21 ;  /* 0x00057c1501007387 */ /* 0x0005e40000100800 */
[----:B------:R-:W3:Y:S02]  /*5a30*/  LDC R74, c[0x0][0x3d8] ;  /* 0x0000f600ff4a7b82 */ /* 0x000ee40000000800 */
[----:B------:R5:W-:Y:S01]  /*5a40*/  STL [R1+0x584], R23 ;  /* 0x0005841701007387 */ /* 0x000be20000100800 */
[----:B--2---:R-:W-:-:S05]  /*5a50*/  IADD3 R21, P1, PT, R51, R8, RZ ;  /* 0x0000000833157210 */ /* 0x004fca0007f3e0ff */
[----:B------:R-:W2:Y:S01]  /*5a60*/  LDC R72, c[0x0][0x3d8] ;  /* 0x0000f600ff487b82 */ /* 0x000ea20000000800 */
[C---:B-----5:R-:W-:Y:S01]  /*5a70*/  IADD3 R23, P2, PT, R53.reuse, R8, RZ ;  /* 0x0000000835177210 */ /* 0x060fe20007f5e0ff */
[----:B------:R5:W-:Y:S03]  /*5a80*/  STL [R1+0x590], R21 ;  /* 0x0005901501007387 */ /* 0x000be60000100800 */
[----:B------:R-:W-:Y:S01]  /*5a90*/  LEA.HI.X.SX32 R53, R53, R0, 0x1, P2 ;  /* 0x0000000035357211 */ /* 0x000fe200010f0eff */
[----:B------:R0:W-:Y:S02]  /*5aa0*/  STL [R1+0x598], R23 ;  /* 0x0005981701007387 */ /* 0x0001e40000100800 */
[----:B------:R-:W1:Y:S02]  /*5ab0*/  LDC R70, c[0x0][0x3d8] ;  /* 0x0000f600ff467b82 */ /* 0x000e640000000800 */
[----:B------:R4:W-:Y:S01]  /*5ac0*/  STL [R1+0x5a0], R73 ;  /* 0x0005a04901007387 */ /* 0x0009e20000100800 */
[----:B-----5:R-:W-:Y:S01]  /*5ad0*/  IMAD R21, R86, 0x4, R55 ;  /* 0x0000000456157824 */ /* 0x020fe200078e0237 */
[----:B------:R-:W-:-:S04]  /*5ae0*/  CS2R R86, SRZ ;  /* 0x0000000000567805 */ /* 0x000fc8000001ff00 */
[----:B------:R-:W5:Y:S01]  /*5af0*/  LDC R68, c[0x0][0x3d8] ;  /* 0x0000f600ff447b82 */ /* 0x000f620000000800 */
[-C--:B0-----:R-:W-:Y:S02]  /*5b00*/  LEA.HI.X.SX32 R23, R51, R0.reuse, 0x1, P1 ;  /* 0x0000000033177211 */ /* 0x081fe400008f0eff */
[----:B------:R-:W-:Y:S02]  /*5b10*/  LEA.HI.X.SX32 R51, R75, R0, 0x1, P3 ;  /* 0x000000004b337211 */ /* 0x000fe400018f0eff */
[----:B----4-:R-:W-:Y:S01]  /*5b20*/  IADD3 R73, P3, PT, R71, R8, RZ ;  /* 0x0000000847497210 */ /* 0x010fe20007f7e0ff */
[----:B------:R0:W-:Y:S02]  /*5b30*/  STL [R1+0x58c], R23 ;  /* 0x00058c1701007387 */ /* 0x0001e40000100800 */
[----:B------:R-:W4:Y:S02]  /*5b40*/  LDC R66, c[0x0][0x3d8] ;  /* 0x0000f600ff427b82 */ /* 0x000f240000000800 */
[----:B------:R3:W-:Y:S04]  /*5b50*/  STL [R1+0x594], R53 ;  /* 0x0005943501007387 */ /* 0x0007e80000100800 */
[----:B------:R3:W-:Y:S01]  /*5b60*/  STL [R1+0x59c], R51 ;  /* 0x00059c3301007387 */ /* 0x0007e20000100800 */
[----:B0-----:R-:W-:Y:S01]  /*5b70*/  IMAD R23, R84, 0x4, R21 ;  /* 0x0000000454177824 */ /* 0x001fe200078e0215 */
[----:B------:R-:W0:Y:S01]  /*5b80*/  LDC R64, c[0x0][0x3d8] ;  /* 0x0000f600ff407b82 */ /* 0x000e220000000800 */
[----:B------:R-:W-:-:S02]  /*5b90*/  CS2R R84, SRZ ;  /* 0x0000000000547805 */ /* 0x000fc4000001ff00 */
[-C--:B---3--:R-:W-:Y:S02]  /*5ba0*/  IADD3 R53, P1, PT, R39, R8.reuse, RZ ;  /* 0x0000000827357210 */ /* 0x088fe40007f3e0ff */
[----:B------:R-:W-:-:S03]  /*5bb0*/  IADD3 R51, P2, PT, R69, R8, RZ ;  /* 0x0000000845337210 */ /* 0x000fc60007f5e0ff */
[----:B------:R3:W-:Y:S01]  /*5bc0*/  STL [R1+0x5a8], R53 ;  /* 0x0005a83501007387 */ /* 0x0007e20000100800 */
[----:B------:R-:W0:Y:S03]  /*5bd0*/  LDC R62, c[0x0][0x3d8] ;  /* 0x0000f600ff3e7b82 */ /* 0x000e260000000800 */
[----:B------:R1:W-:Y:S04]  /*5be0*/  STL [R1+0x5b0], R51 ;  /* 0x0005b03301007387 */ /* 0x0003e80000100800 */
[----:B------:R-:W-:Y:S01]  /*5bf0*/  STL [R1+0x5b8], R73 ;  /* 0x0005b84901007387 */ /* 0x000fe20000100800 */
[----:B------:R-:W0:Y:S01]  /*5c00*/  LDC R60, c[0x0][0x3d8] ;  /* 0x0000f600ff3c7b82 */ /* 0x000e220000000800 */
[----:B---3--:R-:W-:Y:S01]  /*5c10*/  IMAD R53, R82, 0x4, R23 ;  /* 0x0000000452357824 */ /* 0x008fe200078e0217 */
[----:B------:R-:W-:-:S02]  /*5c20*/  CS2R R82, SRZ ;  /* 0x0000000000527805 */ /* 0x000fc4000001ff00 */
[-C--:B-1----:R-:W-:Y:S02]  /*5c30*/  LEA.HI.X.SX32 R51, R39, R0.reuse, 0x1, P1 ;  /* 0x0000000027337211 */ /* 0x082fe400008f0eff */
[-C--:B------:R-:W-:Y:S02]  /*5c40*/  LEA.HI.X.SX32 R39, R69, R0.reuse, 0x1, P2 ;  /* 0x0000000045277211 */ /* 0x080fe400010f0eff */
[----:B------:R-:W1:Y:S01]  /*5c50*/  LDC R58, c[0x0][0x3d8] ;  /* 0x0000f600ff3a7b82 */ /* 0x000e620000000800 */
[----:B------:R-:W-:Y:S01]  /*5c60*/  LEA.HI.X.SX32 R69, R71, R0, 0x1, P3 ;  /* 0x0000000047457211 */ /* 0x000fe200018f0eff */
[----:B------:R3:W-:Y:S01]  /*5c70*/  STL [R1+0x5a4], R51 ;  /* 0x0005a43301007387 */ /* 0x0007e20000100800 */
[----:B------:R-:W-:-:S03]  /*5c80*/  IADD3 R71, P3, PT, R67, R8, RZ ;  /* 0x0000000843477210 */ /* 0x000fc60007f7e0ff */
[----:B------:R2:W-:Y:S01]  /*5c90*/  STL [R1+0x5ac], R39 ;  /* 0x0005ac2701007387 */ /* 0x0005e20000100800 */
[----:B------:R-:W-:Y:S01]  /*5ca0*/  LEA.HI.X.SX32 R67, R67, R0, 0x1, P3 ;  /* 0x0000000043437211 */ /* 0x000fe200018f0eff */
[----:B------:R-:W0:Y:S02]  /*5cb0*/  LDC R56, c[0x0][0x3d8] ;  /* 0x0000f600ff387b82 */ /* 0x000e240000000800 */
[----:B------:R4:W-:Y:S01]  /*5cc0*/  STL [R1+0x5b4], R69 ;  /* 0x0005b44501007387 */ /* 0x0009e20000100800 */
[----:B---3--:R-:W-:Y:S01]  /*5cd0*/  IMAD R51, R80, 0x4, R53 ;  /* 0x0000000450337824 */ /* 0x008fe200078e0235 */
[----:B------:R-:W-:Y:S02]  /*5ce0*/  CS2R R80, SRZ ;  /* 0x0000000000507805 */ /* 0x000fe4000001ff00 */
[-C--:B--2---:R-:W-:Y:S02]  /*5cf0*/  IADD3 R39, P1, PT, R49, R8.reuse, RZ ;  /* 0x0000000831277210 */ /* 0x084fe40007f3e0ff */
[----:B------:R-:W2:Y:S01]  /*5d00*/  LDC R54, c[0x0][0x3d8] ;  /* 0x0000f600ff367b82 */ /* 0x000ea20000000800 */
[----:B----4-:R-:W-:-:S02]  /*5d10*/  IADD3 R69, P2, PT, R19, R8, RZ ;  /* 0x0000000813457210 */ /* 0x010fc40007f5e0ff */
[----:B------:R3:W-:Y:S04]  /*5d20*/  STL [R1+0x5c0], R39 ;  /* 0x0005c02701007387 */ /* 0x0007e80000100800 */
[----:B------:R4:W-:Y:S01]  /*5d30*/  STL [R1+0x5c8], R69 ;  /* 0x0005c84501007387 */ /* 0x0009e20000100800 */
[----:B------:R-:W0:Y:S03]  /*5d40*/  LDC R52, c[0x0][0x3d8] ;  /* 0x0000f600ff347b82 */ /* 0x000e260000000800 */
[----:B------:R-:W-:Y:S01]  /*5d50*/  STL [R1+0x5d0], R71 ;  /* 0x0005d04701007387 */ /* 0x000fe20000100800 */
[----:B---3--:R-:W-:-:S04]  /*5d60*/  IMAD R39, R78, 0x4, R51 ;  /* 0x000000044e277824 */ /* 0x008fc800078e0233 */
[----:B------:R-:W3:Y:S01]  /*5d70*/  LDC R50, c[0x0][0x3d8] ;  /* 0x0000f600ff327b82 */ /* 0x000ee20000000800 */
[-C--:B----4-:R-:W-:Y:S02]  /*5d80*/  LEA.HI.X.SX32 R69, R49, R0.reuse, 0x1, P1 ;  /* 0x0000000031457211 */ /* 0x090fe400008f0eff */
[----:B------:R-:W-:Y:S01]  /*5d90*/  LEA.HI.X.SX32 R49, R19, R0, 0x1, P2 ;  /* 0x0000000013317211 */ /* 0x000fe200010f0eff */
[----:B------:R-:W-:Y:S02]  /*5da0*/  IMAD R19, R76, 0x4, R39 ;  /* 0x000000044c137824 */ /* 0x000fe400078e0227 */
[----:B------:R4:W-:Y:S02]  /*5db0*/  STL [R1+0x5bc], R69 ;  /* 0x0005bc4501007387 */ /* 0x0009e40000100800 */
[----:B------:R-:W0:Y:S02]  /*5dc0*/  LDC R48, c[0x0][0x3d8] ;  /* 0x0000f600ff307b82 */ /* 0x000e240000000800 */
[----:B------:R1:W-:Y:S04]  /*5dd0*/  STL [R1+0x5c4], R49 ;  /* 0x0005c43101007387 */ /* 0x0003e80000100800 */
[----:B------:R5:W-:Y:S01]  /*5de0*/  STL [R1+0x5cc], R67 ;  /* 0x0005cc4301007387 */ /* 0x000be20000100800 */
[-C--:B----4-:R-:W-:Y:S01]  /*5df0*/  IADD3 R69, P3, PT, R37, R8.reuse, RZ ;  /* 0x0000000825457210 */ /* 0x090fe20007f7e0ff */
[----:B------:R-:W4:Y:S01]  /*5e00*/  LDC R46, c[0x0][0x3d8] ;  /* 0x0000f600ff2e7b82 */ /* 0x000f220000000800 */
[----:B-1----:R-:W-:-:S02]  /*5e10*/  IADD3 R49, P1, PT, R17, R8, RZ ;  /* 0x0000000811317210 */ /* 0x002fc40007f3e0ff */
[----:B-----5:R-:W-:-:S03]  /*5e20*/  IADD3 R67, P2, PT, R63, R8, RZ ;  /* 0x000000083f437210 */ /* 0x020fc60007f5e0ff */
[----:B------:R1:W-:Y:S02]  /*5e30*/  STL [R1+0x5d8], R49 ;  /* 0x0005d83101007387 */ /* 0x0003e40000100800 */
[----:B------:R-:W5:Y:S02]  /*5e40*/  LDC R44, c[0x0][0x3d8] ;  /* 0x0000f600ff2c7b82 */ /* 0x000f640000000800 */
[----:B------:R2:W-:Y:S04]  /*5e50*/  STL [R1+0x5e0], R67 ;  /* 0x0005e04301007387 */ /* 0x0005e80000100800 */
[----:B------:R-:W-:Y:S02]  /*5e60*/  STL [R1+0x5e8], R69 ;  /* 0x0005e84501007387 */ /* 0x000fe40000100800 */
[----:B------:R-:W0:Y:S01]  /*5e70*/  LDC R42, c[0x0][0x3d8] ;  /* 0x0000f600ff2a7b82 */ /* 0x000e220000000800 */
[----:B-1----:R-:W-:Y:S01]  /*5e80*/  IMAD R49, R74, 0x4, R19 ;  /* 0x000000044a317824 */ /* 0x002fe200078e0213 */
[----:B------:R-:W-:-:S02]  /*5e90*/  CS2R R74, SRZ ;  /* 0x00000000004a7805 */ /* 0x000fc4000001ff00 */
[-C--:B--2---:R-:W-:Y:S02]  /*5ea0*/  LEA.HI.X.SX32 R67, R17, R0.reuse, 0x1, P1 ;  /* 0x0000000011437211 */ /* 0x084fe400008f0eff */
[-C--:B------:R-:W-:Y:S02]  /*5eb0*/  LEA.HI.X.SX32 R17, R63, R0.reuse, 0x1, P2 ;  /* 0x000000003f117211 */ /* 0x080fe400010f0eff */
[----:B------:R-:W1:Y:S01]  /*5ec0*/  LDC R40, c[0x0][0x3d8] ;  /* 0x0000f600ff287b82 */ /* 0x000e620000000800 */
[----:B------:R-:W-:Y:S01]  /*5ed0*/  LEA.HI.X.SX32 R63, R37, R0, 0x1, P3 ;  /* 0x00000000253f7211 */ /* 0x000fe200018f0eff */
[----:B------:R2:W-:Y:S01]  /*5ee0*/  STL [R1+0x5d4], R67 ;  /* 0x0005d44301007387 */ /* 0x0005e20000100800 */
[----:B------:R-:W-:Y:S01]  /*5ef0*/  IMAD R37, R72, 0x4, R49 ;  /* 0x0000000448257824 */ /* 0x000fe200078e0231 */
[----:B------:R-:W-:Y:S02]  /*5f00*/  CS2R R72, SRZ ;  /* 0x0000000000487805 */ /* 0x000fe4000001ff00 */
[----:B------:R3:W-:Y:S02]  /*5f10*/  STL [R1+0x5dc], R17 ;  /* 0x0005dc1101007387 */ /* 0x0007e40000100800 */
[----:B------:R-:W0:Y:S02]  /*5f20*/  LDC R38, c[0x0][0x3d8] ;  /* 0x0000f600ff267b82 */ /* 0x000e240000000800 */
[----:B------:R4:W-:Y:S01]  /*5f30*/  STL [R1+0x5e4], R63 ;  /* 0x0005e43f01007387 */ /* 0x0009e20000100800 */
[----:B--2---:R-:W-:-:S02]  /*5f40*/  IADD3 R67, P2, PT, R47, R8, RZ ;  /* 0x000000082f437210 */ /* 0x004fc40007f5e0ff */
[----:B---3--:R-:W-:-:S03]  /*5f50*/  IADD3 R17, P1, PT, R35, R8, RZ ;  /* 0x0000000823117210 */ /* 0x008fc60007f3e0ff */
[----:B------:R-:W2:Y:S01]  /*5f60*/  LDC R36, c[0x0][0x3d8] ;  /* 0x0000f600ff247b82 */ /* 0x000ea20000000800 */
[----:B----4-:R-:W-:Y:S01]  /*5f70*/  IADD3 R63, P3, PT, R65, R8, RZ ;  /* 0x00000008413f7210 */ /* 0x010fe20007f7e0ff */
[----:B------:R3:W-:Y:S04]  /*5f80*/  STL [R1+0x5f0], R17 ;  /* 0x0005f01101007387 */ /* 0x0007e80000100800 */
[----:B------:R4:W-:Y:S02]  /*5f90*/  STL [R1+0x5f8], R67 ;  /* 0x0005f84301007387 */ /* 0x0009e40000100800 */
[----:B------:R-:W0:Y:S02]  /*5fa0*/  LDC R34, c[0x0][0x3d8] ;  /* 0x0000f600ff227b82 */ /* 0x000e240000000800 */
[----:B------:R5:W-:Y:S01]  /*5fb0*/  STL [R1+0x600], R63 ;  /* 0x0006003f01007387 */ /* 0x000be20000100800 */
[----:B---3--:R-:W-:-:S05]  /*5fc0*/  IMAD R17, R70, 0x4, R37 ;  /* 0x0000000446117824 */ /* 0x008fca00078e0225 */
[----:B------:R-:W3:Y:S01]  /*5fd0*/  LDC R32, c[0x0][0x3d8] ;  /* 0x0000f600ff207b82 */ /* 0x000ee20000000800 */
[-C--:B----4-:R-:W-:Y:S02]  /*5fe0*/  LEA.HI.X.SX32 R67, R35, R0.reuse, 0x1, P1 ;  /* 0x0000000023437211 */ /* 0x090fe400008f0eff */
[-C--:B------:R-:W-:Y:S01]  /*5ff0*/  LEA.HI.X.SX32 R35, R47, R0.reuse, 0x1, P2 ;  /* 0x000000002f237211 */ /* 0x080fe200010f0eff */
[----:B------:R-:W-:Y:S01]  /*6000*/  IMAD R47, R68, 0x4, R17 ;  /* 0x00000004442f7824 */ /* 0x000fe200078e0211 */
[----:B-----5:R-:W-:Y:S01]  /*6010*/  LEA.HI.X.SX32 R63, R65, R0, 0x1, P3 ;  /* 0x00000000413f7211 */ /* 0x020fe200018f0eff */
[----:B------:R-:W-:Y:S01]  /*6020*/  STL [R1+0x5ec], R67 ;  /* 0x0005ec4301007387 */ /* 0x000fe20000100800 */
[C---:B------:R-:W-:Y:S01]  /*6030*/  IADD3 R65, P2, PT, R45.reuse, R8, RZ ;  /* 0x000000082d417210 */ /* 0x040fe20007f5e0ff */
[----:B------:R-:W4:Y:S02]  /*6040*/  LDC R30, c[0x0][0x3d8] ;  /* 0x0000f600ff1e7b82 */ /* 0x000f240000000800 */
[----:B------:R5:W-:Y:S01]  /*6050*/  STL [R1+0x5f4], R35 ;  /* 0x0005f42301007387 */ /* 0x000be20000100800 */
[----:B------:R-:W-:-:S03]  /*6060*/  LEA.HI.X.SX32 R45, R45, R0, 0x1, P2 ;  /* 0x000000002d2d7211 */ /* 0x000fc600010f0eff */
[----:B------:R1:W-:Y:S02]  /*6070*/  STL [R1+0x5fc], R63 ;  /* 0x0005fc3f01007387 */ /* 0x0003e40000100800 */
[----:B------:R-:W2:Y:S01]  /*6080*/  LDC R28, c[0x0][0x3d8] ;  /* 0x0000f600ff1c7b82 */ /* 0x000ea20000000800 */
[-C--:B-----5:R-:W-:Y:S02]  /*6090*/  IADD3 R35, P1, PT, R15, R8.reuse, RZ ;  /* 0x000000080f237210 */ /* 0x0a0fe40007f3e0ff */
[----:B-1----:R-:W-:-:S03]  /*60a0*/  IADD3 R63, P3, PT, R61, R8, RZ ;  /* 0x000000083d3f7210 */ /* 0x002fc60007f7e0ff */
[----:B------:R1:W-:Y:S01]  /*60b0*/  STL [R1+0x608], R35 ;  /* 0x0006082301007387 */ /* 0x0003e20000100800 */
[-C--:B------:R-:W-:Y:S01]  /*60c0*/  LEA.HI.X.SX32 R15, R15, R0.reuse, 0x1, P1 ;  /* 0x000000000f0f7211 */ /* 0x080fe200008f0eff */
[----:B------:R-:W5:Y:S01]  /*60d0*/  LDC R26, c[0x0][0x3d8] ;  /* 0x0000f600ff1a7b82 */ /* 0x000f620000000800 */
[----:B------:R-:W-:Y:S01]  /*60e0*/  LEA.HI.X.SX32 R61, R61, R0, 0x1, P3 ;  /* 0x000000003d3d7211 */ /* 0x000fe200018f0eff */
[----:B------:R-:W-:Y:S04]  /*60f0*/  STL [R1+0x610], R65 ;  /* 0x0006104101007387 */ /* 0x000fe80000100800 */
[----:B------:R0:W-:Y:S01]  /*6100*/  STL [R1+0x618], R63 ;  /* 0x0006183f01007387 */ /* 0x0001e20000100800 */
[----:B-1----:R-:W-:Y:S01]  /*6110*/  IMAD R35, R66, 0x4, R47 ;  /* 0x0000000442237824 */ /* 0x002fe200078e022f */
[----:B------:R-:W1:Y:S02]  /*6120*/  LDC R24, c[0x0][0x3d8] ;  /* 0x0000f600ff187b82 */ /* 0x000e640000000800 */
[----:B------:R3:W-:Y:S04]  /*6130*/  STL [R1+0x604], R15 ;  /* 0x0006040f01007387 */ /* 0x0007e80000100800 */
[----:B------:R3:W-:Y:S01]  /*6140*/  STL [R1+0x60c], R45 ;  /* 0x00060c2d01007387 */ /* 0x0007e20000100800 */
[C---:B0-----:R-:W-:Y:S01]  /*6150*/  IADD3 R63, P3, PT, R59.reuse, R8, RZ ;  /* 0x000000083b3f7210 */ /* 0x041fe20007f7e0ff */
[----:B------:R-:W0:Y:S02]  /*6160*/  LDC R22, c[0x0][0x3d8] ;  /* 0x0000f600ff167b82 */ /* 0x000e240000000800 */
[----:B------:R4:W-:Y:S01]  /*6170*/  STL [R1+0x614], R61 ;  /* 0x0006143d01007387 */ /* 0x0009e20000100800 */
[----:B---3--:R-:W-:Y:S01]  /*6180*/  IMAD R15, R64, 0x4, R35 ;  /* 0x00000004400f7824 */ /* 0x008fe200078e0223 */
[----:B------:R-:W-:-:S02]  /*6190*/  LEA.HI.X.SX32 R59, R59, R0, 0x1, P3 ;  /* 0x000000003b3b7211 */ /* 0x000fc400018f0eff */
[-C--:B------:R-:W-:Y:S02]  /*61a0*/  IADD3 R45, P1, PT, R31, R8.reuse, RZ ;  /* 0x000000081f2d7210 */ /* 0x080fe40007f3e0ff */
[----:B------:R-:W3:Y:S01]  /*61b0*/  LDC R20, c[0x0][0x3d8] ;  /* 0x0000f600ff147b82 */ /* 0x000ee20000000800 */
[----:B----4-:R-:W-:Y:S02]  /*61c0*/  IADD3 R61, P2, PT, R33, R8, RZ ;  /* 0x00000008213d7210 */ /* 0x010fe40007f5e0ff */
[----:B------:R4:W-:Y:S04]  /*61d0*/  STL [R1+0x620], R45 ;  /* 0x0006202d01007387 */ /* 0x0009e80000100800 */
[----:B------:R2:W-:Y:S01]  /*61e0*/  STL [R1+0x628], R61 ;  /* 0x0006283d01007387 */ /* 0x0005e20000100800 */
[----:B------:R-:W0:Y:S03]  /*61f0*/  LDC R18, c[0x0][0x3d8] ;  /* 0x0000f600ff127b82 */ /* 0x000e260000000800 */
[----:B------:R-:W-:Y:S01]  /*6200*/  STL [R1+0x630], R63 ;  /* 0x0006303f01007387 */ /* 0x000fe20000100800 */
[----:B----4-:R-:W-:-:S04]  /*6210*/  IMAD R45, R62, 0x4, R15 ;  /* 0x000000043e2d7824 */ /* 0x010fc800078e020f */
[----:B------:R-:W4:Y:S01]  /*6220*/  LDC R6, c[0x0][0x3d8] ;  /* 0x0000f600ff067b82 */ /* 0x000f220000000800 */
[-C--:B--2---:R-:W-:Y:S02]  /*6230*/  LEA.HI.X.SX32 R61, R31, R0.reuse, 0x1, P1 ;  /* 0x000000001f3d7211 */ /* 0x084fe400008f0eff */
[----:B------:R-:W-:Y:S01]  /*6240*/  LEA.HI.X.SX32 R31, R33, R0, 0x1, P2 ;  /* 0x00000000211f7211 */ /* 0x000fe200010f0eff */
[----:B------:R-:W-:Y:S01]  /*6250*/  IMAD R33, R60, 0x4, R45 ;  /* 0x000000043c217824 */ /* 0x000fe200078e022d */
[-C--:B------:R-:W-:Y:S01]  /*6260*/  IADD3 R60, P2, PT, R43, R8.reuse, RZ ;  /* 0x000000082b3c7210 */ /* 0x080fe20007f5e0ff */
[----:B------:R-:W-:Y:S02]  /*6270*/  STL [R1+0x61c], R61 ;  /* 0x00061c3d01007387 */ /* 0x000fe40000100800 */
[----:B------:R-:W2:Y:S02]  /*6280*/  LDC R12, c[0x0][0x3d8] ;  /* 0x0000f600ff0c7b82 */ /* 0x000ea40000000800 */
[----:B------:R1:W-:Y:S04]  /*6290*/  STL [R1+0x624], R31 ;  /* 0x0006241f01007387 */ /* 0x0003e80000100800 */
[----:B------:R5:W-:Y:S02]  /*62a0*/  STL [R1+0x62c], R59 ;  /* 0x00062c3b01007387 */ /* 0x000be40000100800 */
[----:B------:R-:W0:Y:S01]  /*62b0*/  LDC R27, c[0x0][0x3d8] ;  /* 0x0000f600ff1b7b82 */ /* 0x000e220000000800 */
[----:B-1----:R-:W-:-:S02]  /*62c0*/  IADD3 R31, P1, PT, R29, R8, RZ ;  /* 0x000000081d1f7210 */ /* 0x002fc40007f3e0ff */
[----:B-----5:R-:W-:-:S03]  /*62d0*/  IADD3 R59, P3, PT, R57, R8, RZ ;  /* 0x00000008393b7210 */ /* 0x020fc60007f7e0ff */
[----:B------:R1:W-:Y:S02]  /*62e0*/  STL [R1+0x638], R31 ;  /* 0x0006381f01007387 */ /* 0x0003e40000100800 */
[----:B------:R-:W5:Y:S01]  /*62f0*/  LDC R5, c[0x0][0x3d8] ;  /* 0x0000f600ff057b82 */ /* 0x000f620000000800 */
[-C--:B------:R-:W-:Y:S01]  /*6300*/  LEA.HI.X.SX32 R57, R57, R0.reuse, 0x1, P3 ;  /* 0x0000000039397211 */ /* 0x080fe200018f0eff */
[----:B------:R-:W-:Y:S04]  /*6310*/  STL [R1+0x640], R60 ;  /* 0x0006403c01007387 */ /* 0x000fe80000100800 */
[----:B------:R-:W-:Y:S02]  /*6320*/  STL [R1+0x648], R59 ;  /* 0x0006483b01007387 */ /* 0x000fe40000100800 */
[----:B------:R-:W0:Y:S01]  /*6330*/  LDC R11, c[0x0][0x3c8] ;  /* 0x0000f200ff0b7b82 */ /* 0x000e220000000800 */
[----:B-1----:R-:W-:Y:S01]  /*6340*/  IMAD R31, R58, 0x4, R33 ;  /* 0x000000043a1f7824 */ /* 0x002fe200078e0221 */
[----:B------:R-:W-:-:S02]  /*6350*/  LEA.HI.X.SX32 R58, R29, R0, 0x1, P1 ;  /* 0x000000001d3a7211 */ /* 0x000fc400008f0eff */
[----:B------:R-:W-:Y:S01]  /*6360*/  LEA.HI.X.SX32 R29, R43, R0, 0x1, P2 ;  /* 0x000000002b1d7211 */ /* 0x000fe200010f0eff */
[----:B------:R-:W-:Y:S01]  /*6370*/  IMAD R43, R56, 0x4, R31 ;  /* 0x00000004382b7824 */ /* 0x000fe200078e021f */
[-C--:B------:R-:W-:Y:S01]  /*6380*/  IADD3 R56, P3, PT, R55, R8.reuse, RZ ;  /* 0x0000000837387210 */ /* 0x080fe20007f7e0ff */
[----:B------:R-:W-:Y:S01]  /*6390*/  STL [R1+0x634], R58 ;  /* 0x0006343a01007387 */ /* 0x000fe20000100800 */
[----:B------:R-:W1:Y:S03]  /*63a0*/  LDC R10, c[0x0][0x3d8] ;  /* 0x0000f600ff0a7b82 */ /* 0x000e660000000800 */
[----:B------:R2:W-:Y:S04]  /*63b0*/  STL [R1+0x63c], R29 ;  /* 0x00063c1d01007387 */ /* 0x0005e80000100800 */
[----:B------:R3:W-:Y:S01]  /*63c0*/  STL [R1+0x644], R57 ;  /* 0x0006443901007387 */ /* 0x0007e20000100800 */
[----:B------:R-:W1:Y:S01]  /*63d0*/  LDC R9, c[0x0][0x3d8] ;  /* 0x0000f600ff097b82 */ /* 0x000e620000000800 */
[----:B--2---:R-:W-:-:S07]  /*63e0*/  IADD3 R29, P1, PT, R25, R8, RZ ;  /* 0x00000008191d7210 */ /* 0x004fce0007f3e0ff */
[----:B------:R-:W2:Y:S01]  /*63f0*/  LDC R4, c[0x0][0x3d8] ;  /* 0x0000f600ff047b82 */ /* 0x000ea20000000800 */
[----:B---3--:R-:W-:Y:S01]  /*6400*/  IADD3 R57, P2, PT, R41, R8, RZ ;  /* 0x0000000829397210 */ /* 0x008fe20007f5e0ff */
[----:B------:R3:W-:Y:S01]  /*6410*/  STL [R1+0x650], R29 ;  /* 0x0006501d01007387 */ /* 0x0007e20000100800 */
[-C--:B------:R-:W-:Y:S01]  /*6420*/  LEA.HI.X.SX32 R25, R25, R0.reuse, 0x1, P1 ;  /* 0x0000000019197211 */ /* 0x080fe200008f0eff */
[----:B0-----:R-:W-:Y:S01]  /*6430*/  IMAD R3, R16, R11, RZ ;  /* 0x0000000b10037224 */ /* 0x001fe200078e02ff */
[-C--:B------:R-:W-:Y:S01]  /*6440*/  LEA.HI.X.SX32 R41, R41, R0.reuse, 0x1, P2 ;  /* 0x0000000029297211 */ /* 0x080fe200010f0eff */
[----:B------:R-:W-:Y:S02]  /*6450*/  STL [R1+0x658], R57 ;  /* 0x0006583901007387 */ /* 0x000fe40000100800 */
[----:B------:R-:W0:Y:S01]  /*6460*/  LDC R7, c[0x0][0x3d8] ;  /* 0x0000f600ff077b82 */ /* 0x000e220000000800 */
[----:B------:R-:W-:Y:S01]  /*6470*/  IMAD R2, R11, 0x80, R3 ;  /* 0x000000800b027824 */ /* 0x000fe200078e0203 */
[----:B------:R-:W-:Y:S01]  /*6480*/  STL [R1+0x660], R56 ;  /* 0x0006603801007387 */ /* 0x000fe20000100800 */
[----:B---3--:R-:W-:Y:S01]  /*6490*/  IMAD R29, R54, 0x4, R43 ;  /* 0x00000004361d7824 */ /* 0x008fe200078e022b */
[----:B------:R-:W-:-:S02]  /*64a0*/  LEA.HI.X.SX32 R54, R55, R0, 0x1, P3 ;  /* 0x0000000037367211 */ /* 0x000fc400018f0eff */
[----:B------:R3:W-:Y:S02]  /*64b0*/  STL [R1+0x64c], R25 ;  /* 0x00064c1901007387 */ /* 0x0007e40000100800 */
[----:B------:R-:W0:Y:S02]  /*64c0*/  LDC R13, c[0x0][0x3d8] ;  /* 0x0000f600ff0d7b82 */ /* 0x000e240000000800 */
[----:B------:R1:W-:Y:S04]  /*64d0*/  STL [R1+0x654], R41 ;  /* 0x0006542901007387 */ /* 0x0003e80000100800 */
[----:B------:R2:W-:Y:S01]  /*64e0*/  STL [R1+0x65c], R54 ;  /* 0x00065c3601007387 */ /* 0x0005e20000100800 */
[----:B---3--:R-:W-:Y:S01]  /*64f0*/  IMAD R25, R52, 0x4, R29 ;  /* 0x0000000434197824 */ /* 0x008fe200078e021d */
[-C--:B------:R-:W-:Y:S01]  /*6500*/  IADD3 R52, P2, PT, R23, R8.reuse, RZ ;  /* 0x0000000817347210 */ /* 0x080fe20007f5e0ff */
[----:B------:R-:W3:Y:S01]  /*6510*/  LDC R14, c[0x0][0x3d8] ;  /* 0x0000f600ff0e7b82 */ /* 0x000ee20000000800 */
[----:B-1----:R-:W-:-:S02]  /*6520*/  IADD3 R41, P1, PT, R21, R8, RZ ;  /* 0x0000000815297210 */ /* 0x002fc40007f3e0ff */
[----:B--2---:R-:W-:-:S03]  /*6530*/  IADD3 R54, P3, PT, R53, R8, RZ ;  /* 0x0000000835367210 */ /* 0x004fc60007f7e0ff */
[----:B------:R1:W-:Y:S02]  /*6540*/  STL [R1+0x668], R41 ;  /* 0x0006682901007387 */ /* 0x0003e40000100800 */
[----:B------:R-:W2:Y:S02]  /*6550*/  LDC R16, c[0x0][0x3d8] ;  /* 0x0000f600ff107b82 */ /* 0x000ea40000000800 */
[----:B------:R4:W-:Y:S04]  /*6560*/  STL [R1+0x670], R52 ;  /* 0x0006703401007387 */ /* 0x0009e80000100800 */
[----:B------:R-:W-:Y:S01]  /*6570*/  STL [R1+0x678], R54 ;  /* 0x0006783601007387 */ /* 0x000fe20000100800 */
[----:B-1----:R-:W-:Y:S01]  /*6580*/  IMAD R41, R50, 0x4, R25 ;  /* 0x0000000432297824 */ /* 0x002fe200078e0219 */
[----:B------:R-:W-:-:S02]  /*6590*/  LEA.HI.X.SX32 R50, R53, R0, 0x1, P3 ;  /* 0x0000000035327211 */ /* 0x000fc400018f0eff */
[-C--:B----4-:R-:W-:Y:S02]  /*65a0*/  LEA.HI.X.SX32 R52, R21, R0.reuse, 0x1, P1 ;  /* 0x0000000015347211 */ /* 0x090fe400008f0eff */
[----:B------:R-:W-:Y:S01]  /*65b0*/  LEA.HI.X.SX32 R21, R23, R0, 0x1, P2 ;  /* 0x0000000017157211 */ /* 0x000fe200010f0eff */
[----:B------:R-:W-:Y:S01]  /*65c0*/  IMAD R23, R48, 0x4, R41 ;  /* 0x0000000430177824 */ /* 0x000fe200078e0229 */
[-C--:B------:R-:W-:Y:S01]  /*65d0*/  IADD3 R48, P3, PT, R19, R8.reuse, RZ ;  /* 0x0000000813307210 */ /* 0x080fe20007f7e0ff */
[----:B------:R-:W-:Y:S04]  /*65e0*/  STL [R1+0x664], R52 ;  /* 0x0006643401007387 */ /* 0x000fe80000100800 */
[----:B------:R1:W-:Y:S04]  /*65f0*/  STL [R1+0x66c], R21 ;  /* 0x00066c1501007387 */ /* 0x0003e80000100800 */
[----:B------:R4:W-:Y:S01]  /*6600*/  STL [R1+0x674], R50 ;  /* 0x0006743201007387 */ /* 0x0009e20000100800 */
[----:B-1----:R-:W-:-:S02]  /*6610*/  IADD3 R21, P1, PT, R51, R8, RZ ;  /* 0x0000000833157210 */ /* 0x002fc40007f3e0ff */
[----:B----4-:R-:W-:-:S03]  /*6620*/  IADD3 R50, P2, PT, R39, R8, RZ ;  /* 0x0000000827327210 */ /* 0x010fc60007f5e0ff */
[----:B------:R1:W-:Y:S04]  /*6630*/  STL [R1+0x680], R21 ;  /* 0x0006801501007387 */ /* 0x0003e80000100800 */
[----:B------:R4:W-:Y:S04]  /*6640*/  STL [R1+0x688], R50 ;  /* 0x0006883201007387 */ /* 0x0009e80000100800 */
[----:B------:R0:W-:Y:S01]  /*6650*/  STL [R1+0x690], R48 ;  /* 0x0006903001007387 */ /* 0x0001e20000100800 */
[----:B-1----:R-:W-:Y:S01]  /*6660*/  IMAD R21, R46, 0x4, R23 ;  /* 0x000000042e157824 */ /* 0x002fe200078e0217 */
[----:B------:R-:W-:-:S02]  /*6670*/  LEA.HI.X.SX32 R46, R19, R0, 0x1, P3 ;  /* 0x00000000132e7211 */ /* 0x000fc400018f0eff */
[----:B----4-:R-:W-:Y:S02]  /*6680*/  LEA.HI.X.SX32 R50, R51, R0, 0x1, P1 ;  /* 0x0000000033327211 */ /* 0x010fe400008f0eff */
[----:B------:R-:W-:Y:S02]  /*6690*/  IADD3 R19, P1, PT, R49, R8, RZ ;  /* 0x0000000831137210 */ /* 0x000fe40007f3e0ff */
[----:B0-----:R-:W-:Y:S01]  /*66a0*/  LEA.HI.X.SX32 R48, R39, R0, 0x1, P2 ;  /* 0x0000000027307211 */ /* 0x001fe200010f0eff */
[----:B------:R-:W-:Y:S01]  /*66b0*/  IMAD R39, R44, 0x4, R21 ;  /* 0x000000042c277824 */ /* 0x000fe200078e0215 */
[C---:B------:R-:W-:Y:S01]  /*66c0*/  IADD3 R44, P2, PT, R37.reuse, R8, RZ ;  /* 0x00000008252c7210 */ /* 0x040fe20007f5e0ff */
[----:B------:R-:W-:Y:S03]  /*66d0*/  STL [R1+0x67c], R50 ;  /* 0x00067c3201007387 */ /* 0x000fe60000100800 */
[----:B------:R-:W-:Y:S01]  /*66e0*/  LEA.HI.X.SX32 R37, R37, R0, 0x1, P2 ;  /* 0x0000000025257211 */ /* 0x000fe200010f0eff */
[----:B------:R-:W-:Y:S04]  /*66f0*/  STL [R1+0x684], R48 ;  /* 0x0006843001007387 */ /* 0x000fe80000100800 */
[----:B------:R0:W-:Y:S04]  /*6700*/  STL [R1+0x68c], R46 ;  /* 0x00068c2e01007387 */ /* 0x0001e80000100800 */
[----:B------:R1:W-:Y:S04]  /*6710*/  STL [R1+0x698], R19 ;  /* 0x0006981301007387 */ /* 0x0003e80000100800 */
[----:B------:R4:W-:Y:S01]  /*6720*/  STL [R1+0x6a0], R44 ;  /* 0x0006a02c01007387 */ /* 0x0009e20000100800 */
[----:B0-----:R-:W-:Y:S01]  /*6730*/  IADD3 R46, P3, PT, R17, R8, RZ ;  /* 0x00000008112e7210 */ /* 0x001fe20007f7e0ff */
[----:B-1----:R-:W-:-:S03]  /*6740*/  IMAD R19, R42, 0x4, R39 ;  /* 0x000000042a137824 */ /* 0x002fc600078e0227 */
[-C--:B------:R-:W-:Y:S01]  /*6750*/  LEA.HI.X.SX32 R42, R17, R0.reuse, 0x1, P3 ;  /* 0x00000000112a7211 */ /* 0x080fe200018f0eff */
[----:B------:R-:W-:Y:S01]  /*6760*/  STL [R1+0x6a8], R46 ;  /* 0x0006a82e01007387 */ /* 0x000fe20000100800 */
[----:B----4-:R-:W-:Y:S01]  /*6770*/  LEA.HI.X.SX32 R44, R49, R0, 0x1, P1 ;  /* 0x00000000312c7211 */ /* 0x010fe200008f0eff */
[----:B------:R-:W-:Y:S01]  /*6780*/  IMAD R17, R40, 0x4, R19 ;  /* 0x0000000428117824 */ /* 0x000fe200078e0213 */
[----:B------:R-:W-:-:S03]  /*6790*/  IADD3 R40, P3, PT, R15, R8, RZ ;  /* 0x000000080f287210 */ /* 0x000fc60007f7e0ff */
[----:B------:R-:W-:Y:S04]  /*67a0*/  STL [R1+0x694], R44 ;  /* 0x0006942c01007387 */ /* 0x000fe80000100800 */
[----:B------:R0:W-:Y:S04]  /*67b0*/  STL [R1+0x69c], R37 ;  /* 0x00069c2501007387 */ /* 0x0001e80000100800 */
[----:B------:R1:W-:Y:S01]  /*67c0*/  STL [R1+0x6a4], R42 ;  /* 0x0006a42a01007387 */ /* 0x0003e20000100800 */
[-C--:B0-----:R-:W-:Y:S02]  /*67d0*/  IADD3 R37, P1, PT, R47, R8.reuse, RZ ;  /* 0x000000082f257210 */ /* 0x081fe40007f3e0ff */
[----:B-1----:R-:W-:-:S03]  /*67e0*/  IADD3 R42, P2, PT, R35, R8, RZ ;  /* 0x00000008232a7210 */ /* 0x002fc60007f5e0ff */
[----:B------:R0:W-:Y:S04]  /*67f0*/  STL [R1+0x6b0], R37 ;  /* 0x0006b02501007387 */ /* 0x0001e80000100800 */
[----:B------:R1:W-:Y:S04]  /*6800*/  STL [R1+0x6b8], R42 ;  /* 0x0006b82a01007387 */ /* 0x0003e80000100800 */
[----:B------:R4:W-:Y:S01]  /*6810*/  STL [R1+0x6c0], R40 ;  /* 0x0006c02801007387 */ /* 0x0009e20000100800 */
[----:B0-----:R-:W-:Y:S01]  /*6820*/  IMAD R37, R38, 0x4, R17 ;  /* 0x0000000426257824 */ /* 0x001fe200078e0211 */
[----:B------:R-:W-:-:S02]  /*6830*/  LEA.HI.X.SX32 R38, R15, R0, 0x1, P3 ;  /* 0x000000000f267211 */ /* 0x000fc400018f0eff */
[----:B-1----:R-:W-:Y:S02]  /*6840*/  LEA.HI.X.SX32 R42, R47, R0, 0x1, P1 ;  /* 0x000000002f2a7211 */ /* 0x002fe400008f0eff */
[----:B------:R-:W-:Y:S02]  /*6850*/  CS2R R46, SRZ ;  /* 0x00000000002e7805 */ /* 0x000fe4000001ff00 */
[----:B------:R-:W-:Y:S02]  /*6860*/  IADD3 R15, P1, PT, R45, R8, RZ ;  /* 0x000000082d0f7210 */ /* 0x000fe40007f3e0ff */
[----:B----4-:R-:W-:Y:S01]  /*6870*/  LEA.HI.X.SX32 R40, R35, R0, 0x1, P2 ;  /* 0x0000000023287211 */ /* 0x010fe200010f0eff */
[----:B------:R-:W-:Y:S01]  /*6880*/  STL [R1+0x6ac], R42 ;  /* 0x0006ac2a01007387 */ /* 0x000fe20000100800 */
[----:B------:R-:W-:Y:S01]  /*6890*/  IMAD R35, R36, 0x4, R37 ;  /* 0x0000000424237824 */ /* 0x000fe200078e0225 */
[-C--:B------:R-:W-:Y:S02]  /*68a0*/  IADD3 R36, P3, PT, R31, R8.reuse, RZ ;  /* 0x000000081f247210 */ /* 0x080fe40007f7e0ff */
[----:B------:R-:W-:Y:S04]  /*68b0*/  STL [R1+0x6b4], R40 ;  /* 0x0006b42801007387 */ /* 0x000fe80000100800 */
[----:B------:R0:W-:Y:S04]  /*68c0*/  STL [R1+0x6bc], R38 ;  /* 0x0006bc2601007387 */ /* 0x0001e80000100800 */
[----:B------:R1:W-:Y:S01]  /*68d0*/  STL [R1+0x6c8], R15 ;  /* 0x0006c80f01007387 */ /* 0x0003e20000100800 */
[----:B0-----:R-:W-:Y:S01]  /*68e0*/  IADD3 R38, P2, PT, R33, R8, RZ ;  /* 0x0000000821267210 */ /* 0x001fe20007f5e0ff */
[----:B-1----:R-:W-:-:S04]  /*68f0*/  IMAD R15, R34, 0x4, R35 ;  /* 0x00000004220f7824 */ /* 0x002fc800078e0223 */
[----:B------:R0:W-:Y:S01]  /*6900*/  STL [R1+0x6d0], R38 ;  /* 0x0006d02601007387 */ /* 0x0001e20000100800 */
[----:B------:R-:W-:-:S03]  /*6910*/  LEA.HI.X.SX32 R34, R31, R0, 0x1, P3 ;  /* 0x000000001f227211 */ /* 0x000fc600018f0eff */
[----:B------:R1:W-:Y:S01]  /*6920*/  STL [R1+0x6d8], R36 ;  /* 0x0006d82401007387 */ /* 0x0003e20000100800 */
[----:B0-----:R-:W-:Y:S02]  /*6930*/  LEA.HI.X.SX32 R38, R45, R0, 0x1, P1 ;  /* 0x000000002d267211 */ /* 0x001fe400008f0eff */
[----:B------:R-:W-:Y:S02]  /*6940*/  CS2R R44, SRZ ;  /* 0x00000000002c7805 */ /* 0x000fe4000001ff00 */
[----:B------:R-:W-:Y:S02]  /*6950*/  IADD3 R31, P1, PT, R43, R8, RZ ;  /* 0x000000082b1f7210 */ /* 0x000fe40007f3e0ff */
[----:B-1----:R-:W-:Y:S01]  /*6960*/  LEA.HI.X.SX32 R36, R33, R0, 0x1, P2 ;  /* 0x0000000021247211 */ /* 0x002fe200010f0eff */
[----:B------:R-:W-:Y:S01]  /*6970*/  STL [R1+0x6c4], R38 ;  /* 0x0006c42601007387 */ /* 0x000fe20000100800 */
[----:B------:R-:W-:Y:S01]  /*6980*/  IMAD R33, R32, 0x4, R15 ;  /* 0x0000000420217824 */ /* 0x000fe200078e020f */
[----:B------:R-:W-:-:S02]  /*6990*/  IADD3 R32, P3, PT, R25, R8, RZ ;  /* 0x0000000819207210 */ /* 0x000fc40007f7e0ff */
        /* <DEDUP_REMOVED lines=51> */
[-C--:B------:R-:W-:Y:S01]  /*6cd0*/  LEA.HI.X.SX32 R18, R15, R0.reuse, 0x1, P3 ;  /* 0x000000000f127211 */ /* 0x080fe200018f0eff */
[----:B------:R-:W-:Y:S02]  /*6ce0*/  IMAD R15, R6, 0x4, R17 ;  /* 0x00000004060f7824 */ /* 0x000fe400078e0211 */
[----:B------:R1:W-:Y:S02]  /*6cf0*/  STL [R1+0x738], R20 ;  /* 0x0007381401007387 */ /* 0x0003e40000100800 */
[----:B------:R-:W-:Y:S01]  /*6d00*/  IMAD R12, R12, 0x4, R15 ;  /* 0x000000040c0c7824 */ /* 0x000fe200078e020f */
[-C--:B0-----:R-:W-:Y:S02]  /*6d10*/  LEA.HI.X.SX32 R22, R37, R0.reuse, 0x1, P1 ;  /* 0x0000000025167211 */ /* 0x081fe400008f0eff */
[----:B------:R-:W-:Y:S02]  /*6d20*/  CS2R R36, SRZ ;  /* 0x0000000000247805 */ /* 0x000fe4000001ff00 */
[----:B-1----:R-:W-:Y:S01]  /*6d30*/  LEA.HI.X.SX32 R20, R35, R0, 0x1, P2 ;  /* 0x0000000023147211 */ /* 0x002fe200010f0eff */
[----:B------:R-:W-:Y:S01]  /*6d40*/  STL [R1+0x724], R22 ;  /* 0x0007241601007387 */ /* 0x000fe20000100800 */
[----:B------:R-:W-:-:S02]  /*6d50*/  IADD3 R6, P2, PT, R31, R8, RZ ;  /* 0x000000081f067210 */ /* 0x000fc40007f5e0ff */
[----:B------:R-:W-:Y:S01]  /*6d60*/  CS2R R34, SRZ ;  /* 0x0000000000227805 */ /* 0x000fe2000001ff00 */
[----:B------:R0:W-:Y:S04]  /*6d70*/  STL [R1+0x72c], R20 ;  /* 0x00072c1401007387 */ /* 0x0001e80000100800 */
[----:B------:R1:W-:Y:S01]  /*6d80*/  STL [R1+0x734], R18 ;  /* 0x0007341201007387 */ /* 0x0003e20000100800 */
[-C--:B0-----:R-:W-:Y:S02]  /*6d90*/  IADD3 R20, P1, PT, R33, R8.reuse, RZ ;  /* 0x0000000821147210 */ /* 0x081fe40007f3e0ff */
[----:B-1----:R-:W-:-:S03]  /*6da0*/  IADD3 R18, P3, PT, R29, R8, RZ ;  /* 0x000000081d127210 */ /* 0x002fc60007f7e0ff */
[----:B------:R0:W-:Y:S04]  /*6db0*/  STL [R1+0x740], R20 ;  /* 0x0007401401007387 */ /* 0x0001e80000100800 */
[----:B------:R1:W-:Y:S04]  /*6dc0*/  STL [R1+0x748], R6 ;  /* 0x0007480601007387 */ /* 0x0003e80000100800 */
[----:B------:R4:W-:Y:S01]  /*6dd0*/  STL [R1+0x750], R18 ;  /* 0x0007501201007387 */ /* 0x0009e20000100800 */
[----:B0-----:R-:W-:Y:S02]  /*6de0*/  LEA.HI.X.SX32 R20, R31, R0, 0x1, P2 ;  /* 0x000000001f147211 */ /* 0x001fe400010f0eff */
[----:B------:R-:W-:-:S02]  /*6df0*/  CS2R R30, SRZ ;  /* 0x00000000001e7805 */ /* 0x000fc4000001ff00 */
[----:B-1----:R-:W-:Y:S02]  /*6e00*/  LEA.HI.X.SX32 R6, R33, R0, 0x1, P1 ;  /* 0x0000000021067211 */ /* 0x002fe400008f0eff */
[----:B------:R-:W-:Y:S02]  /*6e10*/  CS2R R32, SRZ ;  /* 0x0000000000207805 */ /* 0x000fe4000001ff00 */
[----:B------:R-:W-:Y:S02]  /*6e20*/  IADD3 R22, P1, PT, R25, R8, RZ ;  /* 0x0000000819167210 */ /* 0x000fe40007f3e0ff */
[----:B----4-:R-:W-:Y:S01]  /*6e30*/  LEA.HI.X.SX32 R18, R29, R0, 0x1, P3 ;  /* 0x000000001d127211 */ /* 0x010fe200018f0eff */
[----:B------:R0:W-:Y:S01]  /*6e40*/  STL [R1+0x73c], R6 ;  /* 0x00073c0601007387 */ /* 0x0001e20000100800 */
[----:B------:R-:W-:-:S03]  /*6e50*/  CS2R R28, SRZ ;  /* 0x00000000001c7805 */ /* 0x000fc6000001ff00 */
[----:B------:R1:W-:Y:S04]  /*6e60*/  STL [R1+0x744], R20 ;  /* 0x0007441401007387 */ /* 0x0003e80000100800 */
[----:B------:R4:W-:Y:S01]  /*6e70*/  STL [R1+0x74c], R18 ;  /* 0x00074c1201007387 */ /* 0x0009e20000100800 */
[----:B0-----:R-:W-:-:S03]  /*6e80*/  IMAD R6, R27, 0x4, R12 ;  /* 0x000000041b067824 */ /* 0x001fc600078e020c */
[----:B------:R0:W-:Y:S01]  /*6e90*/  STL [R1+0x758], R22 ;  /* 0x0007581601007387 */ /* 0x0001e20000100800 */
[-C--:B-1----:R-:W-:Y:S01]  /*6ea0*/  IADD3 R20, P2, PT, R23, R8.reuse, RZ ;  /* 0x0000000817147210 */ /* 0x082fe20007f5e0ff */
[----:B-----5:R-:W-:Y:S01]  /*6eb0*/  IMAD R5, R5, 0x4, R6 ;  /* 0x0000000405057824 */ /* 0x020fe200078e0206 */
[----:B----4-:R-:W-:-:S03]  /*6ec0*/  IADD3 R18, P3, PT, R21, R8, RZ ;  /* 0x0000000815127210 */ /* 0x010fc60007f7e0ff */
[----:B------:R1:W-:Y:S01]  /*6ed0*/  STL [R1+0x760], R20 ;  /* 0x0007601401007387 */ /* 0x0003e20000100800 */
[----:B------:R-:W-:Y:S01]  /*6ee0*/  IMAD R10, R10, 0x4, R5 ;  /* 0x000000040a0a7824 */ /* 0x000fe200078e0205 */
[----:B0-----:R-:W-:Y:S02]  /*6ef0*/  LEA.HI.X.SX32 R22, R25, R0, 0x1, P1 ;  /* 0x0000000019167211 */ /* 0x001fe400008f0eff */
[----:B------:R0:W-:Y:S01]  /*6f00*/  STL [R1+0x768], R18 ;  /* 0x0007681201007387 */ /* 0x0001e20000100800 */
[----:B------:R-:W-:-:S03]  /*6f10*/  IMAD R9, R9, 0x4, R10 ;  /* 0x0000000409097824 */ /* 0x000fc600078e020a */
[----:B------:R-:W-:Y:S01]  /*6f20*/  STL [R1+0x754], R22 ;  /* 0x0007541601007387 */ /* 0x000fe20000100800 */
[----:B------:R-:W-:Y:S01]  /*6f30*/  IMAD R4, R4, 0x4, R9 ;  /* 0x0000000404047824 */ /* 0x000fe200078e0209 */
[----:B-1----:R-:W-:-:S03]  /*6f40*/  LEA.HI.X.SX32 R20, R23, R0, 0x1, P2 ;  /* 0x0000000017147211 */ /* 0x002fc600010f0eff */
[----:B------:R-:W-:Y:S01]  /*6f50*/  IMAD R7, R7, 0x4, R4 ;  /* 0x0000000407077824 */ /* 0x000fe200078e0204 */
[----:B0-----:R-:W-:Y:S01]  /*6f60*/  LEA.HI.X.SX32 R18, R21, R0, 0x1, P3 ;  /* 0x0000000015127211 */ /* 0x001fe200018f0eff */
[----:B------:R0:W-:Y:S01]  /*6f70*/  STL [R1+0x75c], R20 ;  /* 0x00075c1401007387 */ /* 0x0001e20000100800 */
[----:B------:R-:W-:-:S03]  /*6f80*/  IADD3 R21, P1, PT, R19, R8, RZ ;  /* 0x0000000813157210 */ /* 0x000fc60007f3e0ff */
[----:B------:R1:W-:Y:S04]  /*6f90*/  STL [R1+0x764], R18 ;  /* 0x0007641201007387 */ /* 0x0003e80000100800 */
[----:B------:R-:W-:Y:S01]  /*6fa0*/  STL [R1+0x770], R21 ;  /* 0x0007701501007387 */ /* 0x000fe20000100800 */
[-C--:B0-----:R-:W-:Y:S02]  /*6fb0*/  IADD3 R20, P3, PT, R15, R8.reuse, RZ ;  /* 0x000000080f147210 */ /* 0x081fe40007f7e0ff */
[----:B-1----:R-:W-:Y:S02]  /*6fc0*/  IADD3 R18, P2, PT, R17, R8, RZ ;  /* 0x0000000811127210 */ /* 0x002fe40007f5e0ff */
[-C--:B------:R-:W-:Y:S02]  /*6fd0*/  LEA.HI.X.SX32 R15, R15, R0.reuse, 0x1, P3 ;  /* 0x000000000f0f7211 */ /* 0x080fe400018f0eff */
[-C--:B------:R-:W-:Y:S01]  /*6fe0*/  LEA.HI.X.SX32 R17, R17, R0.reuse, 0x1, P2 ;  /* 0x0000000011117211 */ /* 0x080fe200010f0eff */
[----:B------:R0:W-:Y:S04]  /*6ff0*/  STL [R1+0x778], R18 ;  /* 0x0007781201007387 */ /* 0x0001e80000100800 */
[----:B------:R-:W-:Y:S01]  /*7000*/  STL [R1+0x780], R20 ;  /* 0x0007801401007387 */ /* 0x000fe20000100800 */
[----:B0-----:R-:W-:-:S05]  /*7010*/  LEA.HI.X.SX32 R18, R19, R0, 0x1, P1 ;  /* 0x0000000013127211 */ /* 0x001fca00008f0eff */
[----:B------:R0:W-:Y:S04]  /*7020*/  STL [R1+0x76c], R18 ;  /* 0x00076c1201007387 */ /* 0x0001e80000100800 */
[----:B------:R1:W-:Y:S04]  /*7030*/  STL [R1+0x774], R17 ;  /* 0x0007741101007387 */ /* 0x0003e80000100800 */
[----:B------:R4:W-:Y:S01]  /*7040*/  STL [R1+0x77c], R15 ;  /* 0x00077c0f01007387 */ /* 0x0009e20000100800 */
[-C--:B0-----:R-:W-:Y:S02]  /*7050*/  IADD3 R18, P1, PT, R12, R8.reuse, RZ ;  /* 0x000000080c127210 */ /* 0x081fe40007f3e0ff */
[----:B-1----:R-:W-:-:S03]  /*7060*/  IADD3 R17, P2, PT, R6, R8, RZ ;  /* 0x0000000806117210 */ /* 0x002fc60007f5e0ff */
[----:B------:R-:W-:Y:S01]  /*7070*/  STL [R1+0x788], R18 ;  /* 0x0007881201007387 */ /* 0x000fe20000100800 */
[----:B----4-:R-:W-:-:S03]  /*7080*/  IADD3 R15, P3, PT, R5, R8, RZ ;  /* 0x00000008050f7210 */ /* 0x010fc60007f7e0ff */
[----:B------:R0:W-:Y:S04]  /*7090*/  STL [R1+0x790], R17 ;  /* 0x0007901101007387 */ /* 0x0001e80000100800 */
[----:B------:R1:W-:Y:S01]  /*70a0*/  STL [R1+0x798], R15 ;  /* 0x0007980f01007387 */ /* 0x0003e20000100800 */
[-C--:B0-----:R-:W-:Y:S02]  /*70b0*/  LEA.HI.X.SX32 R17, R12, R0.reuse, 0x1, P1 ;  /* 0x000000000c117211 */ /* 0x081fe400008f0eff */
[-C--:B------:R-:W-:Y:S02]  /*70c0*/  LEA.HI.X.SX32 R12, R5, R0.reuse, 0x1, P3 ;  /* 0x00000000050c7211 */ /* 0x080fe400018f0eff */
[----:B-1----:R-:W-:Y:S01]  /*70d0*/  LEA.HI.X.SX32 R15, R6, R0, 0x1, P2 ;  /* 0x00000000060f7211 */ /* 0x002fe200010f0eff */
[----:B------:R-:W-:Y:S01]  /*70e0*/  STL [R1+0x784], R17 ;  /* 0x0007841101007387 */ /* 0x000fe20000100800 */
[-C--:B------:R-:W-:Y:S01]  /*70f0*/  IADD3 R5, P1, PT, R10, R8.reuse, RZ ;  /* 0x000000080a057210 */ /* 0x080fe20007f3e0ff */
[----:B------:R-:W-:Y:S01]  /*7100*/  IMAD R6, R13, 0x4, R7 ;  /* 0x000000040d067824 */ /* 0x000fe200078e0207 */
[-C--:B------:R-:W-:Y:S01]  /*7110*/  IADD3 R13, P3, PT, R4, R8.reuse, RZ ;  /* 0x00000008040d7210 */ /* 0x080fe20007f7e0ff */
[----:B------:R-:W-:Y:S04]  /*7120*/  STL [R1+0x78c], R15 ;  /* 0x00078c0f01007387 */ /* 0x000fe80000100800 */
[----:B------:R0:W-:Y:S04]  /*7130*/  STL [R1+0x794], R12 ;  /* 0x0007940c01007387 */ /* 0x0001e80000100800 */
[----:B------:R3:W-:Y:S01]  /*7140*/  STL [R1+0x7c8], R5 ;  /* 0x0007c80501007387 */ /* 0x0007e20000100800 */
[----:B0-----:R-:W-:Y:S01]  /*7150*/  IADD3 R12, P2, PT, R9, R8, RZ ;  /* 0x00000008090c7210 */ /* 0x001fe20007f5e0ff */
[----:B---3--:R-:W-:-:S04]  /*7160*/  IMAD R5, R14, 0x4, R6 ;  /* 0x000000040e057824 */ /* 0x008fc800078e0206 */
[----:B------:R0:W-:Y:S04]  /*7170*/  STL [R1+0x7cc], R12 ;  /* 0x0007cc0c01007387 */ /* 0x0001e80000100800 */
[----:B------:R-:W-:Y:S01]  /*7180*/  STL [R1+0x7d0], R13 ;  /* 0x0007d00d01007387 */ /* 0x000fe20000100800 */
[-C--:B0-----:R-:W-:Y:S02]  /*7190*/  LEA.HI.X.SX32 R12, R10, R0.reuse, 0x1, P1 ;  /* 0x000000000a0c7211 */ /* 0x081fe400008f0eff */
[-C--:B------:R-:W-:Y:S02]  /*71a0*/  LEA.HI.X.SX32 R10, R9, R0.reuse, 0x1, P2 ;  /* 0x00000000090a7211 */ /* 0x080fe400010f0eff */
[----:B------:R-:W-:Y:S01]  /*71b0*/  LEA.HI.X.SX32 R9, R4, R0, 0x1, P3 ;  /* 0x0000000004097211 */ /* 0x000fe200018f0eff */
[----:B--2---:R-:W-:Y:S01]  /*71c0*/  IMAD R4, R16, 0x4, R5 ;  /* 0x0000000410047824 */ /* 0x004fe200078e0205 */
[----:B------:R0:W-:Y:S04]  /*71d0*/  STL [R1+0x79c], R12 ;  /* 0x00079c0c01007387 */ /* 0x0001e80000100800 */
[----:B------:R1:W-:Y:S04]  /*71e0*/  STL [R1+0x7a0], R10 ;  /* 0x0007a00a01007387 */ /* 0x0003e80000100800 */
[----:B------:R2:W-:Y:S01]  /*71f0*/  STL [R1+0x7b8], R9 ;  /* 0x0007b80901007387 */ /* 0x0005e20000100800 */
[----:B0-----:R-:W-:-:S02]  /*7200*/  IADD3 R12, P1, PT, R7, R8, RZ ;  /* 0x00000008070c7210 */ /* 0x001fc40007f3e0ff */
[----:B-1----:R-:W-:-:S03]  /*7210*/  IADD3 R10, P2, PT, R6, R8, RZ ;  /* 0x00000008060a7210 */ /* 0x002fc60007f5e0ff */
[----:B------:R-:W-:Y:S01]  /*7220*/  STL [R1+0x7bc], R12 ;  /* 0x0007bc0c01007387 */ /* 0x000fe20000100800 */
[----:B------:R-:W-:Y:S02]  /*7230*/  LEA.HI.X.SX32 R7, R7, R0, 0x1, P1 ;  /* 0x0000000007077211 */ /* 0x000fe400008f0eff */
[CC--:B--2---:R-:W-:Y:S01]  /*7240*/  IADD3 R9, P3, PT, R5.reuse, R8.reuse, RZ ;  /* 0x0000000805097210 */ /* 0x0c4fe20007f7e0ff */
[----:B------:R-:W-:Y:S01]  /*7250*/  STL [R1+0x7c0], R10 ;  /* 0x0007c00a01007387 */ /* 0x000fe20000100800 */
[----:B------:R-:W-:Y:S02]  /*7260*/  IADD3 R8, P4, PT, R4, R8, RZ ;  /* 0x0000000804087210 */ /* 0x000fe40007f9e0ff */
[-C--:B------:R-:W-:Y:S01]  /*7270*/  LEA.HI.X.SX32 R6, R6, R0.reuse, 0x1, P2 ;  /* 0x0000000006067211 */ /* 0x080fe200010f0eff */
[----:B------:R-:W-:Y:S01]  /*7280*/  STL [R1+0x7c4], R9 ;  /* 0x0007c40901007387 */ /* 0x000fe20000100800 */
[-C--:B------:R-:W-:Y:S02]  /*7290*/  LEA.HI.X.SX32 R5, R5, R0.reuse, 0x1, P3 ;  /* 0x0000000005057211 */ /* 0x080fe400018f0eff */
[----:B------:R-:W-:Y:S01]  /*72a0*/  LEA.HI.X.SX32 R0, R4, R0, 0x1, P4 ;  /* 0x0000000004007211 */ /* 0x000fe200020f0eff */
[----:B------:R-:W-:Y:S01]  /*72b0*/  STL [R1+0x7b4], R8 ;  /* 0x0007b40801007387 */ /* 0x000fe20000100800 */
[----:B------:R-:W-:Y:S01]  /*72c0*/  IADD3 R220, P1, PT, R3, UR12, RZ ;  /* 0x0000000c03dc7c10 */ /* 0x000fe2000ff3e0ff */
[----:B------:R-:W-:Y:S01]  /*72d0*/  IMAD.MOV.U32 R4, RZ, RZ, -0x800000 ;  /* 0xff800000ff047424 */ /* 0x000fe200078e00ff */
[----:B------:R-:W-:Y:S01]  /*72e0*/  IADD3 R221, P2, PT, R2, UR12, RZ ;  /* 0x0000000c02dd7c10 */ /* 0x000fe2000ff5e0ff */
[----:B------:R0:W-:Y:S01]  /*72f0*/  STL [R1+0x7a4], R7 ;  /* 0x0007a40701007387 */ /* 0x0001e20000100800 */
[----:B------:R-:W-:-:S02]  /*7300*/  IADD3 RZ, P5, PT, R220, UR7, RZ ;  /* 0x00000007dcff7c10 */ /* 0x000fc4000ffbe0ff */
[----:B------:R-:W-:Y:S01]  /*7310*/  IADD3 RZ, P4, PT, R221, UR7, RZ ;  /* 0x00000007ddff7c10 */ /* 0x000fe2000ff9e0ff */
[----:B------:R1:W-:Y:S04]  /*7320*/  STL [R1+0x7a8], R6 ;  /* 0x0007a80601007387 */ /* 0x0003e80000100800 */
[----:B------:R-:W-:Y:S01]  /*7330*/  STL [R1+0x7ac], R5 ;  /* 0x0007ac0501007387 */ /* 0x000fe20000100800 */
[----:B0-----:R-:W-:-:S03]  /*7340*/  LEA.HI.X.SX32 R7, R3, UR10, 0x1, P1 ;  /* 0x0000000a03077c11 */ /* 0x001fc600088f0eff */
[----:B------:R0:W-:Y:S01]  /*7350*/  STL [R1+0x7b0], R0 ;  /* 0x0007b00001007387 */ /* 0x0001e20000100800 */
[----:B-1----:R-:W-:-:S03]  /*7360*/  LEA.HI.X.SX32 R6, R2, UR10, 0x1, P2 ;  /* 0x0000000a02067c11 */ /* 0x002fc600090f0eff */
[----:B------:R-:W-:Y:S04]  /*7370*/  STL [R1+0x20], R7 ;  /* 0x0000200701007387 */ /* 0x000fe80000100800 */
[----:B------:R-:W-:Y:S01]  /*7380*/  STL [R1+0x24], R6 ;  /* 0x0000240601007387 */ /* 0x000fe20000100800 */
[C---:B0-----:R-:W-:Y:S02]  /*7390*/  IMAD R0, R11.reuse, 0x80, R2 ;  /* 0x000000800b007824 */ /* 0x041fe400078e0202 */
[----:B------:R-:W-:Y:S02]  /*73a0*/  IMAD.MOV.U32 R2, RZ, RZ, -0x800000 ;  /* 0xff800000ff027424 */ /* 0x000fe400078e00ff */
[----:B------:R-:W-:Y:S01]  /*73b0*/  IMAD R3, R11, 0x80, R0 ;  /* 0x000000800b037824 */ /* 0x000fe200078e0200 */
[----:B------:R-:W-:-:S04]  /*73c0*/  IADD3 R222, P1, PT, R0, UR12, RZ ;  /* 0x0000000c00de7c10 */ /* 0x000fc8000ff3e0ff */
[----:B------:R-:W-:Y:S01]  /*73d0*/  LEA.HI.X.SX32 R5, R0, UR10, 0x1, P1 ;  /* 0x0000000a00057c11 */ /* 0x000fe200088f0eff */
[----:B------:R-:W-:Y:S01]  /*73e0*/  IMAD.MOV.U32 R0, RZ, RZ, -0x800000 ;  /* 0xff800000ff007424 */ /* 0x000fe200078e00ff */
[----:B------:R-:W-:Y:S01]  /*73f0*/  IADD3 R223, P3, PT, R3, UR12, RZ ;  /* 0x0000000c03df7c10 */ /* 0x000fe2000ff7e0ff */
[----:B------:R-:W-:Y:S01]  /*7400*/  USHF.R.S32.HI UR12, URZ, 0x1f, UR18 ;  /* 0x0000001fff0c7899 */ /* 0x000fe20008011412 */
[----:B------:R-:W-:Y:S01]  /*7410*/  IADD3 RZ, P2, PT, R222, UR7, RZ ;  /* 0x00000007deff7c10 */ /* 0x000fe2000ff5e0ff */
[----:B------:R-:W-:Y:S01]  /*7420*/  STL [R1+0x28], R5 ;  /* 0x0000280501007387 */ /* 0x000fe20000100800 */
[----:B------:R-:W-:Y:S01]  /*7430*/  IADD3 RZ, P1, PT, R223, UR7, RZ ;  /* 0x00000007dfff7c10 */ /* 0x000fe2000ff3e0ff */
[----:B------:R-:W0:Y:S02]  /*7440*/  LDCU UR7, c[0x0][0x3c4] ;  /* 0x00007880ff0777ac */ /* 0x000e240008000800 */
[----:B------:R-:W-:Y:S04]  /*7450*/  STL [R1+0x8], R0 ;  /* 0x0000080001007387 */ /* 0x000fe80000100800 */
[----:B------:R-:W-:Y:S04]  /*7460*/  STL [R1+0xc], R4 ;  /* 0x00000c0401007387 */ /* 0x000fe80000100800 */
[----:B------:R1:W-:Y:S04]  /*7470*/  STL [R1+0x10], R2 ;  /* 0x0000100201007387 */ /* 0x0003e80000100800 */
[----:B------:R2:W-:Y:S01]  /*7480*/  STL [R1+0x14], R0 ;  /* 0x0000140001007387 */ /* 0x0005e20000100800 */
[----:B-1----:R-:W-:-:S02]  /*7490*/  IADD3.X R2, PT, PT, R7, UR45, RZ, P5, !PT ;  /* 0x0000002d07027c10 */ /* 0x002fc4000affe4ff */
[----:B------:R-:W-:Y:S02]  /*74a0*/  IADD3 RZ, P5, PT, R221, UR18, RZ ;  /* 0x00000012ddff7c10 */ /* 0x000fe4000ffbe0ff */
[----:B--2---:R-:W-:Y:S01]  /*74b0*/  LEA.HI.X.SX32 R0, R3, UR10, 0x1, P3 ;  /* 0x0000000a03007c11 */ /* 0x004fe200098f0eff */
[----:B------:R-:W-:Y:S01]  /*74c0*/  USHF.R.S32.HI UR10, URZ, 0x1f, UR19 ;  /* 0x0000001fff0a7899 */ /* 0x000fe20008011413 */
[----:B------:R-:W-:-:S03]  /*74d0*/  IADD3 RZ, P3, PT, R220, UR18, RZ ;  /* 0x00000012dcff7c10 */ /* 0x000fc6000ff7e0ff */
[----:B------:R-:W-:Y:S01]  /*74e0*/  STL [R1+0x2c], R0 ;  /* 0x00002c0001007387 */ /* 0x000fe20000100800 */
[----:B------:R-:W-:Y:S02]  /*74f0*/  IADD3.X R3, PT, PT, R7, UR12, RZ, P3, !PT ;  /* 0x0000000c07037c10 */ /* 0x000fe40009ffe4ff */
[----:B------:R-:W-:Y:S01]  /*7500*/  IADD3 RZ, P3, PT, R221, UR48, RZ ;  /* 0x00000030ddff7c10 */ /* 0x000fe2000ff7e0ff */
[----:B------:R1:W-:Y:S02]  /*7510*/  STL [R1+0x30], R2 ;  /* 0x0000300201007387 */ /* 0x0003e40000100800 */
[----:B-1----:R-:W-:Y:S02]  /*7520*/  IADD3.X R2, PT, PT, R6, UR45, RZ, P4, !PT ;  /* 0x0000002d06027c10 */ /* 0x002fe4000a7fe4ff */
[----:B------:R-:W-:-:S03]  /*7530*/  IADD3 RZ, P4, PT, R220, UR48, RZ ;  /* 0x00000030dcff7c10 */ /* 0x000fc6000ff9e0ff */
[----:B------:R1:W-:Y:S04]  /*7540*/  STL [R1+0x34], R2 ;  /* 0x0000340201007387 */ /* 0x0003e80000100800 */
[----:B------:R2:W-:Y:S01]  /*7550*/  STL [R1+0x40], R3 ;  /* 0x0000400301007387 */ /* 0x0005e20000100800 */
[----:B-1----:R-:W-:Y:S02]  /*7560*/  IADD3.X R2, PT, PT, R6, UR12, RZ, P5, !PT ;  /* 0x0000000c06027c10 */ /* 0x002fe4000affe4ff */
[----:B------:R-:W-:Y:S02]  /*7570*/  IADD3 RZ, P5, PT, R220, UR47, RZ ;  /* 0x0000002fdcff7c10 */ /* 0x000fe4000ffbe0ff */
[----:B--2---:R-:W-:Y:S01]  /*7580*/  IADD3.X R3, PT, PT, R7, UR49, RZ, P4, !PT ;  /* 0x0000003107037c10 */ /* 0x004fe2000a7fe4ff */
[----:B------:R1:W-:Y:S01]  /*7590*/  STL [R1+0x44], R2 ;  /* 0x0000440201007387 */ /* 0x0003e20000100800 */
[----:B------:R-:W-:-:S03]  /*75a0*/  IADD3 RZ, P4, PT, R221, UR47, RZ ;  /* 0x0000002fddff7c10 */ /* 0x000fc6000ff9e0ff */
[----:B------:R2:W-:Y:S01]  /*75b0*/  STL [R1+0x50], R3 ;  /* 0x0000500301007387 */ /* 0x0005e20000100800 */
[C---:B------:R-:W-:Y:S02]  /*75c0*/  IADD3.X R4, PT, PT, R6.reuse, UR50, RZ, P4, !PT ;  /* 0x0000003206047c10 */ /* 0x040fe4000a7fe4ff */
[----:B-1----:R-:W-:Y:S02]  /*75d0*/  IADD3.X R2, PT, PT, R6, UR49, RZ, P3, !PT ;  /* 0x0000003106027c10 */ /* 0x002fe40009ffe4ff */
[----:B------:R-:W-:Y:S02]  /*75e0*/  IADD3 RZ, P3, PT, R220, UR46, RZ ;  /* 0x0000002edcff7c10 */ /* 0x000fe4000ff7e0ff */
[----:B--2---:R-:W-:Y:S01]  /*75f0*/  IADD3.X R3, PT, PT, R7, UR50, RZ, P5, !PT ;  /* 0x0000003207037c10 */ /* 0x004fe2000affe4ff */
[----:B------:R1:W-:Y:S04]  /*7600*/  STL [R1+0x54], R2 ;  /* 0x0000540201007387 */ /* 0x0003e80000100800 */
[----:B------:R2:W-:Y:S01]  /*7610*/  STL [R1+0x60], R3 ;  /* 0x0000600301007387 */ /* 0x0005e20000100800 */
[----:B-1----:R-:W-:-:S02]  /*7620*/  IADD3 R2, P5, PT, R221, UR46, RZ ;  /* 0x0000002edd027c10 */ /* 0x002fc4000ffbe0ff */
[----:B--2---:R-:W-:-:S03]  /*7630*/  IADD3 R3, P4, PT, R220, UR44, RZ ;  /* 0x0000002cdc037c10 */ /* 0x004fc6000ff9e0ff */
[----:B------:R1:W-:Y:S04]  /*7640*/  STL [R1+0x78], R2 ;  /* 0x0000780201007387 */ /* 0x0003e80000100800 */
[----:B------:R2:W-:Y:S04]  /*7650*/  STL [R1+0x64], R4 ;  /* 0x0000640401007387 */ /* 0x0005e80000100800 */
[----:B------:R3:W-:Y:S01]  /*7660*/  STL [R1+0x90], R3 ;  /* 0x0000900301007387 */ /* 0x0007e20000100800 */
[----:B-1----:R-:W-:Y:S02]  /*7670*/  IADD3.X R2, PT, PT, R7, UR51, RZ, P3, !PT ;  /* 0x0000003307027c10 */ /* 0x002fe40009ffe4ff */
[----:B--2---:R-:W-:-:S03]  /*7680*/  IADD3 R4, P3, PT, R221, UR44, RZ ;  /* 0x0000002cdd047c10 */ /* 0x004fc6000ff7e0ff */
[----:B------:R1:W-:Y:S01]  /*7690*/  STL [R1+0x70], R2 ;  /* 0x0000700201007387 */ /* 0x0003e20000100800 */
[----:B---3--:R-:W-:-:S03]  /*76a0*/  IADD3.X R3, PT, PT, R6, UR51, RZ, P5, !PT ;  /* 0x0000003306037c10 */ /* 0x008fc6000affe4ff */
[----:B------:R2:W-:Y:S04]  /*76b0*/  STL [R1+0x98], R4 ;  /* 0x0000980401007387 */ /* 0x0005e80000100800 */
[----:B------:R3:W-:Y:S01]  /*76c0*/  STL [R1+0x74], R3 ;  /* 0x0000740301007387 */ /* 0x0007e20000100800 */
[----:B-1----:R-:W-:Y:S02]  /*76d0*/  IADD3 R2, P5, PT, R220, UR43, RZ ;  /* 0x0000002bdc027c10 */ /* 0x002fe4000ffbe0ff */
[----:B--2---:R-:W-:-:S03]  /*76e0*/  IADD3.X R4, PT, PT, R7, UR52, RZ, P4, !PT ;  /* 0x0000003407047c10 */ /* 0x004fc6000a7fe4ff */
[----:B------:R1:W-:Y:S01]  /*76f0*/  STL [R1+0xb0], R2 ;  /* 0x0000b00201007387 */ /* 0x0003e20000100800 */
[----:B---3--:R-:W-:-:S03]  /*7700*/  IADD3 R3, P4, PT, R221, UR43, RZ ;  /* 0x0000002bdd037c10 */ /* 0x008fc6000ff9e0ff */
        /* <DEDUP_REMOVED lines=192> */
[----:B------:R-:W-:Y:S04]  /*8310*/  STL [R1+0x394], R4 ;  /* 0x0003940401007387 */ /* 0x000fe80000100800 */
[----:B------:R2:W-:Y:S01]  /*8320*/  STL [R1+0x3c0], R3 ;  /* 0x0003c00301007387 */ /* 0x0005e20000100800 */
[----:B-1----:R-:W-:Y:S02]  /*8330*/  IADD3.X R2, PT, PT, R6, UR76, RZ, P3, !PT ;  /* 0x0000004c06027c10 */ /* 0x002fe40009ffe4ff */
[----:B------:R-:W-:-:S03]  /*8340*/  IADD3 RZ, P3, PT, R222, UR18, RZ ;  /* 0x00000012deff7c10 */ /* 0x000fc6000ff7e0ff */
[----:B------:R1:W-:Y:S01]  /*8350*/  STL [R1+0x39c], R2 ;  /* 0x00039c0201007387 */ /* 0x0003e20000100800 */
[----:B--2---:R-:W-:Y:S02]  /*8360*/  IADD3.X R3, PT, PT, R7, UR10, RZ, P5, !PT ;  /* 0x0000000a07037c10 */ /* 0x004fe4000affe4ff */
[----:B------:R-:W-:-:S03]  /*8370*/  IADD3 RZ, P5, PT, R222, UR48, RZ ;  /* 0x00000030deff7c10 */ /* 0x000fc6000ffbe0ff */
[----:B------:R2:W-:Y:S01]  /*8380*/  STL [R1+0x3b4], R3 ;  /* 0x0003b40301007387 */ /* 0x0005e20000100800 */
[----:B-1----:R-:W-:Y:S02]  /*8390*/  IADD3.X R2, PT, PT, R6, UR10, RZ, P4, !PT ;  /* 0x0000000a06027c10 */ /* 0x002fe4000a7fe4ff */
[----:B------:R-:W-:-:S03]  /*83a0*/  IADD3 RZ, P4, PT, R222, UR47, RZ ;  /* 0x0000002fdeff7c10 */ /* 0x000fc6000ff9e0ff */
[----:B------:R1:W-:Y:S01]  /*83b0*/  STL [R1+0x3bc], R2 ;  /* 0x0003bc0201007387 */ /* 0x0003e20000100800 */
[----:B--2---:R-:W-:Y:S02]  /*83c0*/  IADD3.X R3, PT, PT, R5, UR45, RZ, P2, !PT ;  /* 0x0000002d05037c10 */ /* 0x004fe400097fe4ff */
[----:B------:R-:W-:-:S03]  /*83d0*/  IADD3 R4, P2, PT, R222, UR46, RZ ;  /* 0x0000002ede047c10 */ /* 0x000fc6000ff5e0ff */
[----:B------:R2:W-:Y:S01]  /*83e0*/  STL [R1+0x38], R3 ;  /* 0x0000380301007387 */ /* 0x0005e20000100800 */
[----:B-1----:R-:W-:-:S03]  /*83f0*/  IADD3.X R2, PT, PT, R5, UR12, RZ, P3, !PT ;  /* 0x0000000c05027c10 */ /* 0x002fc60009ffe4ff */
[----:B------:R1:W-:Y:S04]  /*8400*/  STL [R1+0x80], R4 ;  /* 0x0000800401007387 */ /* 0x0003e80000100800 */
[----:B------:R3:W-:Y:S01]  /*8410*/  STL [R1+0x48], R2 ;  /* 0x0000480201007387 */ /* 0x0007e20000100800 */
[----:B--2---:R-:W-:Y:S02]  /*8420*/  IADD3 R3, P3, PT, R222, UR44, RZ ;  /* 0x0000002cde037c10 */ /* 0x004fe4000ff7e0ff */
[----:B-1----:R-:W-:-:S03]  /*8430*/  IADD3.X R4, PT, PT, R5, UR49, RZ, P5, !PT ;  /* 0x0000003105047c10 */ /* 0x002fc6000affe4ff */
        /* <DEDUP_REMOVED lines=109> */
[----:B--2---:R-:W-:Y:S01]  /*8b10*/  IADD3.X R2, PT, PT, R5, UR10, RZ, P5, !PT ;  /* 0x0000000a05027c10 */ /* 0x004fe2000affe4ff */
[----:B------:R-:W-:Y:S01]  /*8b20*/  IMAD.MOV.U32 R5, RZ, RZ, 0x3f800000 ;  /* 0x3f800000ff057424 */ /* 0x000fe200078e00ff */
        /* <DEDUP_REMOVED lines=107> */
[C---:B-1----:R-:W-:Y:S02]  /*91e0*/  IADD3.X R2, PT, PT, R0.reuse, UR73, RZ, P4, !PT ;  /* 0x0000004900027c10 */ /* 0x042fe4000a7fe4ff */
[----:B--2---:R-:W-:-:S03]  /*91f0*/  IADD3.X R4, PT, PT, R0, UR74, RZ, P2, !PT ;  /* 0x0000004a00047c10 */ /* 0x004fc600097fe4ff */
[----:B------:R1:W-:Y:S01]  /*9200*/  STL [R1+0x344], R2 ;  /* 0x0003440201007387 */ /* 0x0003e20000100800 */
[----:B---3--:R-:W-:-:S03]  /*9210*/  IADD3.X R3, PT, PT, R0, UR75, RZ, P3, !PT ;  /* 0x0000004b00037c10 */ /* 0x008fc60009ffe4ff */
[----:B------:R2:W-:Y:S04]  /*9220*/  STL [R1+0x364], R4 ;  /* 0x0003640401007387 */ /* 0x0005e80000100800 */
[----:B------:R3:W-:Y:S01]  /*9230*/  STL [R1+0x384], R3 ;  /* 0x0003840301007387 */ /* 0x0007e20000100800 */
[C---:B-1----:R-:W-:Y:S02]  /*9240*/  IADD3.X R2, PT, PT, R0.reuse, UR76, RZ, P5, !PT ;  /* 0x0000004c00027c10 */ /* 0x042fe4000affe4ff */
[----:B------:R-:W-:Y:S01]  /*9250*/  IADD3.X R0, PT, PT, R0, UR10, RZ, P1, !PT ;  /* 0x0000000a00007c10 */ /* 0x000fe20008ffe4ff */
[----:B--2---:R-:W-:Y:S02]  /*9260*/  IMAD.MOV.U32 R4, RZ, RZ, 0x3f800000 ;  /* 0x3f800000ff047424 */ /* 0x004fe400078e00ff */
[----:B------:R1:W-:Y:S01]  /*9270*/  STL [R1+0x3ac], R2 ;  /* 0x0003ac0201007387 */ /* 0x0003e20000100800 */
[----:B---3--:R-:W-:-:S03]  /*9280*/  IMAD.MOV.U32 R3, RZ, RZ, 0x3f800000 ;  /* 0x3f800000ff037424 */ /* 0x008fc600078e00ff */
[----:B------:R2:W-:Y:S01]  /*9290*/  STL [R1+0x3cc], R0 ;  /* 0x0003cc0001007387 */ /* 0x0005e20000100800 */
[----:B-1----:R-:W-:-:S05]  /*92a0*/  IMAD.MOV.U32 R2, RZ, RZ, 0x3f800000 ;  /* 0x3f800000ff027424 */ /* 0x002fca00078e00ff */
[----:B------:R2:W-:Y:S04]  /*92b0*/  STL.64 [R1+0x18], R2 ;  /* 0x0000180201007387 */ /* 0x0005e80000100a00 */
[----:B0-----:R2:W-:Y:S02]  /*92c0*/  STL.64 [R1], R4 ;  /* 0x0000000401007387 */ /* 0x0015e40000100a00 */
.L_x_1:
[----:B--2---:R-:W2:Y:S04]  /*92d0*/  LDL R2, [R1+0x20] ;  /* 0x0000200001027983 */ /* 0x004ea80000100800 */
[----:B------:R-:W3:Y:S04]  /*92e0*/  LDL R12, [R1+0x24] ;  /* 0x00002400010c7983 */ /* 0x000ee80000100800 */
[----:B------:R-:W4:Y:S04]  /*92f0*/  LDL R0, [R1+0x28] ;  /* 0x0000280001007983 */ /* 0x000f280000100800 */
[----:B------:R-:W5:Y:S04]  /*9300*/  LDL R14, [R1+0x78] ;  /* 0x00007800010e7983 */ /* 0x000f680000100800 */
[----:B------:R-:W5:Y:S04]  /*9310*/  LDL R9, [R1+0x2c] ;  /* 0x00002c0001097983 */ /* 0x000f680000100800 */
[----:B------:R-:W5:Y:S04]  /*9320*/  LDL R8, [R1+0x80] ;  /* 0x0000800001087983 */ /* 0x000f680000100800 */
[----:B------:R-:W5:Y:S04]  /*9330*/  LDL R17, [R1+0x74] ;  /* 0x0000740001117983 */ /* 0x000f680000100800 */
[----:B------:R-:W5:Y:S04]  /*9340*/  LDL R16, [R1+0x88] ;  /* 0x0000880001107983 */ /* 0x000f680000100800 */
[----:B------:R-:W5:Y:S04]  /*9350*/  LDL R11, [R1+0x7c] ;  /* 0x00007c00010b7983 */ /* 0x000f680000100800 */
[----:B------:R-:W5:Y:S04]  /*9360*/  LDL R10, [R1+0x90] ;  /* 0x00009000010a7983 */ /* 0x000f680000100800 */
[----:B------:R-:W5:Y:S01]  /*9370*/  LDL R19, [R1+0x84] ;  /* 0x0000840001137983 */ /* 0x000f620000100800 */
[----:B------:R-:W-:-:S02]  /*9380*/  USHF.R.S32.HI UR10, URZ, 0x1f, UR4 ;  /* 0x0000001fff0a7899 */ /* 0x000fc40008011404 */
[----:B------:R-:W-:Y:S01]  /*9390*/  IADD3 R6, P1, PT, R220, UR4, RZ ;  /* 0x00000004dc067c10 */ /* 0x000fe2000ff3e0ff */
[----:B------:R-:W-:Y:S01]  /*93a0*/  STL.64 [R1+0x860], R96 ;  /* 0x0008606001007387 */ /* 0x000fe20000100a00 */
[----:B------:R-:W-:-:S03]  /*93b0*/  IADD3 R4, P2, PT, R221, UR4, RZ ;  /* 0x00000004dd047c10 */ /* 0x000fc6000ff5e0ff */
[----:B------:R-:W-:Y:S04]  /*93c0*/  STL [R1+0x858], R99 ;  /* 0x0008586301007387 */ /* 0x000fe80000100800 */
        /* <DEDUP_REMOVED lines=28> */
[----:B------:R0:W-:Y:S04]  /*9590*/  STL [R1+0x7e4], R88 ;  /* 0x0007e45801007387 */ /* 0x0001e80000100800 */
[----:B------:R-:W-:Y:S04]  /*95a0*/  STL [R1+0x7e0], R89 ;  /* 0x0007e05901007387 */ /* 0x000fe80000100800 */
[----:B------:R1:W-:Y:S04]  /*95b0*/  STL [R1+0x7dc], R90 ;  /* 0x0007dc5a01007387 */ /* 0x0003e80000100800 */
[----:B------:R0:W-:Y:S04]  /*95c0*/  STL [R1+0x7d8], R91 ;  /* 0x0007d85b01007387 */ /* 0x0001e80000100800 */
[----:B------:R-:W5:Y:S04]  /*95d0*/  LDL R18, [R1+0x98] ;  /* 0x0000980001127983 */ /* 0x000f680000100800 */
        /* <DEDUP_REMOVED lines=29> */
[----:B--2---:R-:W-:-:S03]  /*97b0*/  IADD3.X R7, PT, PT, R2, UR10, RZ, P1, !PT ;  /* 0x0000000a02077c10 */ /* 0x004fc60008ffe4ff */
[----:B------:R-:W2:Y:S01]  /*97c0*/  LDL R66, [R1+0x2b0] ;  /* 0x0002b00001427983 */ /* 0x000ea20000100800 */
[----:B------:R-:W-:Y:S02]  /*97d0*/  IADD3 R2, P1, PT, R222, UR4, RZ ;  /* 0x00000004de027c10 */ /* 0x000fe4000ff3e0ff */
[----:B---3--:R-:W-:Y:S01]  /*97e0*/  IADD3.X R5, PT, PT, R12, UR10, RZ, P2, !PT ;  /* 0x0000000a0c057c10 */ /* 0x008fe200097fe4ff */
[----:B0-----:R0:W3:Y:S04]  /*97f0*/  LDG.E.U8 R88, desc[UR16][R6.64] ;  /* 0x0000001006587981 */ /* 0x0010e8000c1e1100 */
[----:B------:R-:W2:Y:S01]  /*9800*/  LDL R12, [R1+0xa0] ;  /* 0x0000a000010c7983 */ /* 0x000ea20000100800 */
[----:B----4-:R-:W-:-:S03]  /*9810*/  IADD3.X R3, PT, PT, R0, UR10, RZ, P1, !PT ;  /* 0x0000000a00037c10 */ /* 0x010fc60008ffe4ff */
[----:B------:R4:W3:Y:S01]  /*9820*/  LDG.E.U8 R87, desc[UR16][R4.64] ;  /* 0x0000001004577981 */ /* 0x0008e2000c1e1100 */
[----:B0-----:R-:W-:-:S03]  /*9830*/  IADD3 R6, P2, PT, R223, UR4, RZ ;  /* 0x00000004df067c10 */ /* 0x001fc6000ff5e0ff */
[----:B------:R-:W3:Y:S01]  /*9840*/  LDL R0, [R1+0xa8] ;  /* 0x0000a80001007983 */ /* 0x000ee20000100800 */
[----:B-----5:R-:W-:-:S03]  /*9850*/  IADD3.X R7, PT, PT, R9, UR10, RZ, P2, !PT ;  /* 0x0000000a09077c10 */ /* 0x020fc600097fe4ff */
[----:B------:R0:W5:Y:S01]  /*9860*/  LDG.E.U8 R86, desc[UR16][R2.64] ;  /* 0x0000001002567981 */ /* 0x000162000c1e1100 */
[----:B----4-:R-:W-:-:S03]  /*9870*/  IADD3 R4, P1, PT, R14, UR4, RZ ;  /* 0x000000040e047c10 */ /* 0x010fc6000ff3e0ff */
[----:B------:R-:W4:Y:S01]  /*9880*/  LDL R14, [R1+0x9c] ;  /* 0x00009c00010e7983 */ /* 0x000f220000100800 */
[----:B------:R-:W-:-:S03]  /*9890*/  IADD3.X R5, PT, PT, R17, UR10, RZ, P1, !PT ;  /* 0x0000000a11057c10 */ /* 0x000fc60008ffe4ff */
[----:B------:R-:W5:Y:S01]  /*98a0*/  LDL R9, [R1+0xb0] ;  /* 0x0000b00001097983 */ /* 0x000f620000100800 */
[----:B0-----:R-:W-:-:S03]  /*98b0*/  IADD3 R2, P2, PT, R8, UR4, RZ ;  /* 0x0000000408027c10 */ /* 0x001fc6000ff5e0ff */
[----:B------:R-:W5:Y:S04]  /*98c0*/  LDL R8, [R1+0xa4] ;  /* 0x0000a40001087983 */ /* 0x000f680000100800 */
[----:B------:R-:W5:Y:S04]  /*98d0*/  LDL R17, [R1+0xb8] ;  /* 0x0000b80001117983 */ /* 0x000f680000100800 */
[----:B------:R0:W5:Y:S01]  /*98e0*/  LDG.E.U8 R85, desc[UR16][R6.64] ;  /* 0x0000001006557981 */ /* 0x000162000c1e1100 */
[----:B------:R-:W-:-:S03]  /*98f0*/  IADD3.X R3, PT, PT, R11, UR10, RZ, P2, !PT ;  /* 0x0000000a0b037c10 */ /* 0x000fc600097fe4ff */
[----:B------:R1:W5:Y:S04]  /*9900*/  LDG.E.U8 R84, desc[UR16][R4.64] ;  /* 0x0000001004547981 */ /* 0x000368000c1e1100 */
[----:B------:R-:W5:Y:S01]  /*9910*/  LDL R11, [R1+0xc0] ;  /* 0x0000c000010b7983 */ /* 0x000f620000100800 */
[----:B0-----:R-:W-:-:S03]  /*9920*/  IADD3 R6, P1, PT, R16, UR4, RZ ;  /* 0x0000000410067c10 */ /* 0x001fc6000ff3e0ff */
[----:B------:R-:W5:Y:S01]  /*9930*/  LDL R16, [R1+0xac] ;  /* 0x0000ac0001107983 */ /* 0x000f620000100800 */
[----:B-1----:R-:W-:-:S03]  /*9940*/  IADD3 R4, P2, PT, R10, UR4, RZ ;  /* 0x000000040a047c10 */ /* 0x002fc6000ff5e0ff */
[----:B------:R-:W5:Y:S01]  /*9950*/  LDL R10, [R1+0xb4] ;  /* 0x0000b400010a7983 */ /* 0x000f620000100800 */
[----:B------:R-:W-:-:S03]  /*9960*/  IADD3.X R7, PT, PT, R19, UR10, RZ, P1, !PT ;  /* 0x0000000a13077c10 */ /* 0x000fc60008ffe4ff */
[----:B------:R-:W5:Y:S04]  /*9970*/  LDL R19, [R1+0xc8] ;  /* 0x0000c80001137983 */ /* 0x000f680000100800 */
[----:B------:R0:W5:Y:S04]  /*9980*/  LDG.E.U8 R83, desc[UR16][R2.64] ;  /* 0x0000001002537981 */ /* 0x000168000c1e1100 */
[----:B------:R2:W5:Y:S04]  /*9990*/  LDG.E.U8 R82, desc[UR16][R6.64] ;  /* 0x0000001006527981 */ /* 0x000568000c1e1100 */
        /* <DEDUP_REMOVED lines=25> */
[----:B0-----:R-:W-:-:S03]  /*9b30*/  IADD3 R2, P1, PT, R18, UR4, RZ ;  /* 0x0000000412027c10 */ /* 0x001fc6000ff3e0ff */
[----:B------:R-:W5:Y:S01]  /*9b40*/  LDL R18, [R1+0xbc] ;  /* 0x0000bc0001127983 */ /* 0x000f620000100800 */
[----:B------:R-:W-:-:S03]  /*9b50*/  IADD3.X R5, PT, PT, R13, UR10, RZ, P2, !PT ;  /* 0x0000000a0d057c10 */ /* 0x000fc600097fe4ff */
[----:B------:R-:W5:Y:S01]  /*9b60*/  LDL R13, [R1+0xd0] ;  /* 0x0000d000010d7983 */ /* 0x000f620000100800 */
[----:B------:R-:W-:-:S03]  /*9b70*/  IADD3.X R3, PT, PT, R15, UR10, RZ, P1, !PT ;  /* 0x0000000a0f037c10 */ /* 0x000fc60008ffe4ff */
[----:B------:R3:W5:Y:S04]  /*9b80*/  LDG.E.U8 R81, desc[UR16][R4.64] ;  /* 0x0000001004517981 */ /* 0x000768000c1e1100 */
[----:B------:R-:W5:Y:S04]  /*9b90*/  LDL R15, [R1+0xd8] ;  /* 0x0000d800010f7983 */ /* 0x000f680000100800 */
[----:B------:R5:W5:Y:S01]  /*9ba0*/  LDG.E.U8 R80, desc[UR16][R2.64] ;  /* 0x0000001002507981 */ /* 0x000b62000c1e1100 */
[----:B--2---:R-:W-:-:S03]  /*9bb0*/  IADD3 R6, P2, PT, R12, UR4, RZ ;  /* 0x000000040c067c10 */ /* 0x004fc6000ff5e0ff */
[----:B------:R-:W2:Y:S01]  /*9bc0*/  LDL R12, [R1+0xc4] ;  /* 0x0000c400010c7983 */ /* 0x000ea20000100800 */
[----:B---3--:R-:W-:-:S03]  /*9bd0*/  IADD3 R4, P1, PT, R0, UR4, RZ ;  /* 0x0000000400047c10 */ /* 0x008fc6000ff3e0ff */
[----:B------:R-:W3:Y:S01]  /*9be0*/  LDL R0, [R1+0xcc] ;  /* 0x0000cc0001007983 */ /* 0x000ee20000100800 */
[----:B----4-:R-:W-:-:S03]  /*9bf0*/  IADD3.X R7, PT, PT, R14, UR10, RZ, P2, !PT ;  /* 0x0000000a0e077c10 */ /* 0x010fc600097fe4ff */
[----:B------:R-:W4:Y:S01]  /*9c00*/  LDL R14, [R1+0xe0] ;  /* 0x0000e000010e7983 */ /* 0x000f220000100800 */
[----:B-----5:R-:W-:-:S03]  /*9c10*/  IADD3 R2, P2, PT, R9, UR4, RZ ;  /* 0x0000000409027c10 */ /* 0x020fc6000ff5e0ff */
[----:B------:R-:W5:Y:S01]  /*9c20*/  LDL R9, [R1+0xd4] ;  /* 0x0000d40001097983 */ /* 0x000f620000100800 */
[----:B------:R-:W-:-:S03]  /*9c30*/  IADD3.X R5, PT, PT, R8, UR10, RZ, P1, !PT ;  /* 0x0000000a08057c10 */ /* 0x000fc60008ffe4ff */
[----:B------:R0:W5:Y:S04]  /*9c40*/  LDG.E.U8 R251, desc[UR16][R6.64] ;  /* 0x0000001006fb7981 */ /* 0x000168000c1e1100 */
[----:B------:R-:W5:Y:S04]  /*9c50*/  LDL R8, [R1+0xe8] ;  /* 0x0000e80001087983 */ /* 0x000f680000100800 */
[----:B------:R1:W5:Y:S01]  /*9c60*/  LDG.E.U8 R249, desc[UR16][R4.64] ;  /* 0x0000001004f97981 */ /* 0x000362000c1e1100 */
[----:B0-----:R-:W-:-:S03]  /*9c70*/  IADD3 R6, P1, PT, R17, UR4, RZ ;  /* 0x0000000411067c10 */ /* 0x001fc6000ff3e0ff */
[----:B------:R-:W5:Y:S01]  /*9c80*/  LDL R17, [R1+0xdc] ;  /* 0x0000dc0001117983 */ /* 0x000f620000100800 */
[----:B------:R-:W-:-:S03]  /*9c90*/  IADD3.X R3, PT, PT, R16, UR10, RZ, P2, !PT ;  /* 0x0000000a10037c10 */ /* 0x000fc600097fe4ff */
[----:B------:R-:W5:Y:S01]  /*9ca0*/  LDL R16, [R1+0xf0] ;  /* 0x0000f00001107983 */ /* 0x000f620000100800 */
[----:B-1----:R-:W-:Y:S02]  /*9cb0*/  IADD3 R4, P2, PT, R11, UR4, RZ ;  /* 0x000000040b047c10 */ /* 0x002fe4000ff5e0ff */
[----:B------:R-:W-:Y:S01]  /*9cc0*/  IADD3.X R7, PT, PT, R10, UR10, RZ, P1, !PT ;  /* 0x0000000a0a077c10 */ /* 0x000fe20008ffe4ff */
[----:B------:R-:W5:Y:S04]  /*9cd0*/  LDL R11, [R1+0xe4] ;  /* 0x0000e400010b7983 */ /* 0x000f680000100800 */
[----:B------:R0:W5:Y:S04]  /*9ce0*/  LDG.E.U8 R247, desc[UR16][R2.64] ;  /* 0x0000001002f77981 */ /* 0x000168000c1e1100 */
[----:B------:R-:W5:Y:S04]  /*9cf0*/  LDL R10, [R1+0xf8] ;  /* 0x0000f800010a7983 */ /* 0x000f680000100800 */
[----:B------:R1:W5:Y:S01]  /*9d00*/  LDG.E.U8 R246, desc[UR16][R6.64] ;  /* 0x0000001006f67981 */ /* 0x000362000c1e1100 */
[----:B0-----:R-:W-:-:S03]  /*9d10*/  IADD3 R2, P1, PT, R19, UR4, RZ ;  /* 0x0000000413027c10 */ /* 0x001fc6000ff3e0ff */
[----:B------:R-:W5:Y:S01]  /*9d20*/  LDL R19, [R1+0xec] ;  /* 0x0000ec0001137983 */ /* 0x000f620000100800 */
[----:B------:R-:W-:-:S03]  /*9d30*/  IADD3.X R5, PT, PT, R18, UR10, RZ, P2, !PT ;  /* 0x0000000a12057c10 */ /* 0x000fc600097fe4ff */
[----:B------:R-:W5:Y:S01]  /*9d40*/  LDL R18, [R1+0x100] ;  /* 0x0001000001127983 */ /* 0x000f620000100800 */
[----:B-1----:R-:W-:-:S03]  /*9d50*/  IADD3 R6, P2, PT, R13, UR4, RZ ;  /* 0x000000040d067c10 */ /* 0x002fc6000ff5e0ff */
[----:B------:R-:W5:Y:S04]  /*9d60*/  LDL R13, [R1+0xf4] ;  /* 0x0000f400010d7983 */ /* 0x000f680000100800 */
[----:B------:R0:W5:Y:S01]  /*9d70*/  LDG.E.U8 R245, desc[UR16][R4.64] ;  /* 0x0000001004f57981 */ /* 0x000162000c1e1100 */
[----:B--2---:R-:W-:-:S03]  /*9d80*/  IADD3.X R3, PT, PT, R12, UR10, RZ, P1, !PT ;  /* 0x0000000a0c037c10 */ /* 0x004fc60008ffe4ff */
[----:B------:R-:W2:Y:S01]  /*9d90*/  LDL R12, [R1+0x108] ;  /* 0x00010800010c7983 */ /* 0x000ea20000100800 */
[----:B0-----:R-:W-:-:S03]  /*9da0*/  IADD3 R4, P1, PT, R15, UR4, RZ ;  /* 0x000000040f047c10 */ /* 0x001fc6000ff3e0ff */
[----:B------:R-:W2:Y:S01]  /*9db0*/  LDL R15, [R1+0xfc] ;  /* 0x0000fc00010f7983 */ /* 0x000ea20000100800 */
[----:B---3--:R-:W-:-:S03]  /*9dc0*/  IADD3.X R7, PT, PT, R0, UR10, RZ, P2, !PT ;  /* 0x0000000a00077c10 */ /* 0x008fc600097fe4ff */
[----:B------:R4:W3:Y:S04]  /*9dd0*/  LDG.E.U8 R243, desc[UR16][R2.64] ;  /* 0x0000001002f37981 */ /* 0x0008e8000c1e1100 */
[----:B------:R-:W3:Y:S04]  /*9de0*/  LDL R0, [R1+0x110] ;  /* 0x0001100001007983 */ /* 0x000ee80000100800 */
[----:B------:R0:W3:Y:S01]  /*9df0*/  LDG.E.U8 R241, desc[UR16][R6.64] ;  /* 0x0000001006f17981 */ /* 0x0000e2000c1e1100 */
[----:B----4-:R-:W-:-:S03]  /*9e00*/  IADD3 R2, P2, PT, R14, UR4, RZ ;  /* 0x000000040e027c10 */ /* 0x010fc6000ff5e0ff */
[----:B------:R-:W4:Y:S01]  /*9e10*/  LDL R14, [R1+0x104] ;  /* 0x00010400010e7983 */ /* 0x000f220000100800 */
[----:B-----5:R-:W-:-:S03]  /*9e20*/  IADD3.X R5, PT, PT, R9, UR10, RZ, P1, !PT ;  /* 0x0000000a09057c10 */ /* 0x020fc60008ffe4ff */
[----:B------:R-:W5:Y:S01]  /*9e30*/  LDL R9, [R1+0x118] ;  /* 0x0001180001097983 */ /* 0x000f620000100800 */
[----:B0-----:R-:W-:-:S03]  /*9e40*/  IADD3 R6, P1, PT, R8, UR4, RZ ;  /* 0x0000000408067c10 */ /* 0x001fc6000ff3e0ff */
[----:B------:R-:W5:Y:S04]  /*9e50*/  LDL R8, [R1+0x10c] ;  /* 0x00010c0001087983 */ /* 0x000f680000100800 */
[----:B------:R0:W5:Y:S01]  /*9e60*/  LDG.E.U8 R239, desc[UR16][R4.64] ;  /* 0x0000001004ef7981 */ /* 0x000162000c1e1100 */
[----:B------:R-:W-:-:S03]  /*9e70*/  IADD3.X R3, PT, PT, R17, UR10, RZ, P2, !PT ;  /* 0x0000000a11037c10 */ /* 0x000fc600097fe4ff */
[----:B------:R-:W5:Y:S04]  /*9e80*/  LDL R17, [R1+0x120] ;  /* 0x0001200001117983 */ /* 0x000f680000100800 */
[----:B------:R1:W5:Y:S01]  /*9e90*/  LDG.E.U8 R237, desc[UR16][R2.64] ;  /* 0x0000001002ed7981 */ /* 0x000362000c1e1100 */
[----:B0-----:R-:W-:-:S03]  /*9ea0*/  IADD3 R4, P2, PT, R16, UR4, RZ ;  /* 0x0000000410047c10 */ /* 0x001fc6000ff5e0ff */
[----:B------:R-:W5:Y:S01]  /*9eb0*/  LDL R16, [R1+0x114] ;  /* 0x0001140001107983 */ /* 0x000f620000100800 */
[----:B------:R-:W-:-:S03]  /*9ec0*/  IADD3.X R7, PT, PT, R11, UR10, RZ, P1, !PT ;  /* 0x0000000a0b077c10 */ /* 0x000fc60008ffe4ff */
[----:B------:R-:W5:Y:S04]  /*9ed0*/  LDL R11, [R1+0x128] ;  /* 0x00012800010b7983 */ /* 0x000f680000100800 */
[----:B------:R0:W5:Y:S01]  /*9ee0*/  LDG.E.U8 R235, desc[UR16][R6.64] ;  /* 0x0000001006eb7981 */ /* 0x000162000c1e1100 */
[----:B-1----:R-:W-:-:S03]  /*9ef0*/  IADD3 R2, P1, PT, R10, UR4, RZ ;  /* 0x000000040a027c10 */ /* 0x002fc6000ff3e0ff */
[----:B------:R-:W5:Y:S01]  /*9f00*/  LDL R10, [R1+0x11c] ;  /* 0x00011c00010a7983 */ /* 0x000f620000100800 */
        /* <DEDUP_REMOVED lines=8> */
[----:B--2---:R-:W-:-:S03]  /*9f90*/  IADD3 R4, P1, PT, R12, UR4, RZ ;  /* 0x000000040c047c10 */ /* 0x004fc6000ff3e0ff */
[----:B------:R-:W2:Y:S01]  /*9fa0*/  LDL R12, [R1+0x12c] ;  /* 0x00012c00010c7983 */ /* 0x000ea20000100800 */
[----:B------:R-:W-:-:S03]  /*9fb0*/  IADD3.X R7, PT, PT, R15, UR10, RZ, P2, !PT ;  /* 0x0000000a0f077c10 */ /* 0x000fc600097fe4ff */
[----:B------:R-:W2:Y:S04]  /*9fc0*/  LDL R15, [R1+0x140] ;  /* 0x00014000010f7983 */ /* 0x000ea80000100800 */
[----:B------:R5:W2:Y:S01]  /*9fd0*/  LDG.E.U8 R229, desc[UR16][R6.64] ;  /* 0x0000001006e57981 */ /* 0x000aa2000c1e1100 */
        /* <DEDUP_REMOVED lines=30> */
[----:B------:R4:W2:Y:S04]  /*a1c0*/  LDG.E.U8 R213, desc[UR16][R6.64] ;  /* 0x0000001006d57981 */ /* 0x0008a8000c1e1100 */
[----:B------:R-:W2:Y:S01]  /*a1d0*/  LDL R15, [R1+0x164] ;  /* 0x00016400010f7983 */ /* 0x000ea20000100800 */
[----:B---3--:R-:W-:-:S03]  /*a1e0*/  IADD3.X R5, PT, PT, R0, UR10, RZ, P1, !PT ;  /* 0x0000000a00057c10 */ /* 0x008fc60008ffe4ff */
[----:B------:R-:W3:Y:S04]  /*a1f0*/  LDL R0, [R1+0x178] ;  /* 0x0001780001007983 */ /* 0x000ee80000100800 */
[----:B------:R0:W3:Y:S01]  /*a200*/  LDG.E.U8 R211, desc[UR16][R4.64] ;  /* 0x0000001004d37981 */ /* 0x0000e2000c1e1100 */
[----:B----4-:R-:W-:-:S03]  /*a210*/  IADD3 R6, P1, PT, R14, UR4, RZ ;  /* 0x000000040e067c10 */ /* 0x010fc6000ff3e0ff */
[----:B------:R-:W4:Y:S01]  /*a220*/  LDL R14, [R1+0x16c] ;  /* 0x00016c00010e7983 */ /* 0x000f220000100800 */
[----:B-----5:R-:W-:-:S03]  /*a230*/  IADD3.X R3, PT, PT, R9, UR10, RZ, P2, !PT ;  /* 0x0000000a09037c10 */ /* 0x020fc600097fe4ff */
[----:B------:R-:W5:Y:S04]  /*a240*/  LDL R9, [R1+0x180] ;  /* 0x0001800001097983 */ /* 0x000f680000100800 */
[----:B------:R1:W5:Y:S01]  /*a250*/  LDG.E.U8 R209, desc[UR16][R2.64] ;  /* 0x0000001002d17981 */ /* 0x000362000c1e1100 */
[----:B0-----:R-:W-:-:S03]  /*a260*/  IADD3 R4, P2, PT, R8, UR4, RZ ;  /* 0x0000000408047c10 */ /* 0x001fc6000ff5e0ff */
[----:B------:R-:W5:Y:S01]  /*a270*/  LDL R8, [R1+0x174] ;  /* 0x0001740001087983 */ /* 0x000f620000100800 */
[----:B------:R-:W-:-:S03]  /*a280*/  IADD3.X R7, PT, PT, R17, UR10, RZ, P1, !PT ;  /* 0x0000000a11077c10 */ /* 0x000fc60008ffe4ff */
[----:B------:R-:W5:Y:S01]  /*a290*/  LDL R17, [R1+0x188] ;  /* 0x0001880001117983 */ /* 0x000f620000100800 */
[----:B-1----:R-:W-:-:S03]  /*a2a0*/  IADD3 R2, P1, PT, R16, UR4, RZ ;  /* 0x0000000410027c10 */ /* 0x002fc6000ff3e0ff */
        /* <DEDUP_REMOVED lines=15> */
[----:B--2---:R-:W-:-:S03]  /*a3a0*/  IADD3 R2, P2, PT, R12, UR4, RZ ;  /* 0x000000040c027c10 */ /* 0x004fc6000ff5e0ff */
[----:B------:R-:W2:Y:S01]  /*a3b0*/  LDL R12, [R1+0x194] ;  /* 0x00019400010c7983 */ /* 0x000ea20000100800 */
[----:B------:R-:W-:-:S03]  /*a3c0*/  IADD3.X R5, PT, PT, R15, UR10, RZ, P1, !PT ;  /* 0x0000000a0f057c10 */ /* 0x000fc60008ffe4ff */
[----:B------:R-:W2:Y:S01]  /*a3d0*/  LDL R15, [R1+0x1a8] ;  /* 0x0001a800010f7983 */ /* 0x000ea20000100800 */
[----:B---3--:R-:W-:-:S03]  /*a3e0*/  IADD3 R6, P1, PT, R0, UR4, RZ ;  /* 0x0000000400067c10 */ /* 0x008fc6000ff3e0ff */
[----:B------:R-:W3:Y:S04]  /*a3f0*/  LDL R0, [R1+0x19c] ;  /* 0x00019c0001007983 */ /* 0x000ee80000100800 */
[----:B------:R0:W3:Y:S01]  /*a400*/  LDG.E.U8 R201, desc[UR16][R4.64] ;  /* 0x0000001004c97981 */ /* 0x0000e2000c1e1100 */
[----:B----4-:R-:W-:-:S03]  /*a410*/  IADD3.X R3, PT, PT, R14, UR10, RZ, P2, !PT ;  /* 0x0000000a0e037c10 */ /* 0x010fc600097fe4ff */
[----:B------:R-:W4:Y:S04]  /*a420*/  LDL R14, [R1+0x1b0] ;  /* 0x0001b000010e7983 */ /* 0x000f280000100800 */
[----:B------:R1:W4:Y:S01]  /*a430*/  LDG.E.U8 R199, desc[UR16][R2.64] ;  /* 0x0000001002c77981 */ /* 0x000322000c1e1100 */
[----:B-----5:R-:W-:Y:S02]  /*a440*/  IADD3.X R7, PT, PT, R8, UR10, RZ, P1, !PT ;  /* 0x0000000a08077c10 */ /* 0x020fe40008ffe4ff */
[----:B0-----:R-:W-:Y:S01]  /*a450*/  IADD3 R4, P2, PT, R9, UR4, RZ ;  /* 0x0000000409047c10 */ /* 0x001fe2000ff5e0ff */
[----:B------:R-:W5:Y:S04]  /*a460*/  LDL R8, [R1+0x1b8] ;  /* 0x0001b80001087983 */ /* 0x000f680000100800 */
[----:B------:R-:W5:Y:S01]  /*a470*/  LDL R9, [R1+0x1a4] ;  /* 0x0001a40001097983 */ /* 0x000f620000100800 */
[----:B-1----:R-:W-:-:S03]  /*a480*/  IADD3 R2, P1, PT, R17, UR4, RZ ;  /* 0x0000000411027c10 */ /* 0x002fc6000ff3e0ff */
[----:B------:R-:W5:Y:S01]  /*a490*/  LDL R17, [R1+0x1ac] ;  /* 0x0001ac0001117983 */ /* 0x000f620000100800 */
[----:B------:R-:W-:-:S03]  /*a4a0*/  IADD3.X R5, PT, PT, R16, UR10, RZ, P2, !PT ;  /* 0x0000000a10057c10 */ /* 0x000fc600097fe4ff */
[----:B------:R-:W5:Y:S04]  /*a4b0*/  LDL R16, [R1+0x1c0] ;  /* 0x0001c00001107983 */ /* 0x000f680000100800 */
[----:B------:R0:W5:Y:S04]  /*a4c0*/  LDG.E.U8 R195, desc[UR16][R4.64] ;  /* 0x0000001004c37981 */ /* 0x000168000c1e1100 */
[----:B------:R1:W5:Y:S01]  /*a4d0*/  LDG.E.U8 R197, desc[UR16][R6.64] ;  /* 0x0000001006c57981 */ /* 0x000362000c1e1100 */
[----:B------:R-:W-:-:S03]  /*a4e0*/  IADD3.X R3, PT, PT, R10, UR10, RZ, P1, !PT ;  /* 0x0000000a0a037c10 */ /* 0x000fc60008ffe4ff */
[----:B------:R-:W5:Y:S01]  /*a4f0*/  LDL R10, [R1+0x1c8] ;  /* 0x0001c800010a7983 */ /* 0x000f620000100800 */
[----:B0-----:R-:W-:-:S03]  /*a500*/  IADD3 R4, P1, PT, R19, UR4, RZ ;  /* 0x0000000413047c10 */ /* 0x001fc6000ff3e0ff */
[----:B------:R-:W5:Y:S01]  /*a510*/  LDL R19, [R1+0x1bc] ;  /* 0x0001bc0001137983 */ /* 0x000f620000100800 */
[----:B-1----:R-:W-:-:S03]  /*a520*/  IADD3 R6, P2, PT, R11, UR4, RZ ;  /* 0x000000040b067c10 */ /* 0x002fc6000ff5e0ff */
[----:B------:R-:W5:Y:S04]  /*a530*/  LDL R11, [R1+0x1b4] ;  /* 0x0001b400010b7983 */ /* 0x000f680000100800 */
[----:B------:R0:W5:Y:S01]  /*a540*/  LDG.E.U8 R193, desc[UR16][R2.64] ;  /* 0x0000001002c17981 */ /* 0x000162000c1e1100 */
[----:B------:R-:W-:-:S03]  /*a550*/  IADD3.X R7, PT, PT, R18, UR10, RZ, P2, !PT ;  /* 0x0000000a12077c10 */ /* 0x000fc600097fe4ff */
[----:B------:R-:W5:Y:S01]  /*a560*/  LDL R18, [R1+0x1d0] ;  /* 0x0001d00001127983 */ /* 0x000f620000100800 */
[----:B0-----:R-:W-:-:S03]  /*a570*/  IADD3 R2, P2, PT, R13, UR4, RZ ;  /* 0x000000040d027c10 */ /* 0x001fc6000ff5e0ff */
        /* <DEDUP_REMOVED lines=8> */
[----:B------:R-:W3:Y:S01]  /*a600*/  LDG.E.U8 R2, desc[UR16][R2.64] ;  /* 0x0000001002027981 */ /* 0x000ee2000c1e1100 */
[----:B----4-:R-:W-:-:S03]  /*a610*/  IADD3 R4, P2, PT, R14, UR4, RZ ;  /* 0x000000040e047c10 */ /* 0x010fc6000ff5e0ff */
[----:B------:R-:W4:Y:S01]  /*a620*/  LDL R14, [R1+0x1e8] ;  /* 0x0001e800010e7983 */ /* 0x000f220000100800 */
[----:B-----5:R-:W-:-:S03]  /*a630*/  IADD3.X R5, PT, PT, R17, UR10, RZ, P2, !PT ;  /* 0x0000000a11057c10 */ /* 0x020fc600097fe4ff */
[----:B------:R-:W5:Y:S01]  /*a640*/  LDL R17, [R1+0x1e4] ;  /* 0x0001e40001117983 */ /* 0x000f620000100800 */
[----:B------:R-:W-:-:S03]  /*a650*/  IADD3.X R7, PT, PT, R9, UR10, RZ, P1, !PT ;  /* 0x0000000a09077c10 */ /* 0x000fc60008ffe4ff */
[----:B------:R-:W3:Y:S04]  /*a660*/  LDG.E.U8 R4, desc[UR16][R4.64] ;  /* 0x0000001004047981 */ /* 0x000ee8000c1e1100 */
[----:B------:R0:W3:Y:S02]  /*a670*/  LDG.E.U8 R3, desc[UR16][R6.64] ;  /* 0x0000001006037981 */ /* 0x0000e4000c1e1100 */
[----:B0-----:R-:W-:Y:S02]  /*a680*/  IADD3 R6, P2, PT, R16, UR4, RZ ;  /* 0x0000000410067c10 */ /* 0x001fe4000ff5e0ff */
[----:B------:R-:W3:Y:S02]  /*a690*/  LDL R16, [R1+0x1f8] ;  /* 0x0001f80001107983 */ /* 0x000ee40000100800 */
[----:B------:R-:W-:-:S02]  /*a6a0*/  IADD3.X R7, PT, PT, R19, UR10, RZ, P2, !PT ;  /* 0x0000000a13077c10 */ /* 0x000fc400097fe4ff */
[----:B------:R-:W3:Y:S01]  /*a6b0*/  LDL R19, [R1+0x1f4] ;  /* 0x0001f40001137983 */ /* 0x000ee20000100800 */
[----:B------:R-:W-:-:S03]  /*a6c0*/  IADD3 R8, P1, PT, R8, UR4, RZ ;  /* 0x0000000408087c10 */ /* 0x000fc6000ff3e0ff */
[----:B------:R-:W3:Y:S01]  /*a6d0*/  LDG.E.U8 R6, desc[UR16][R6.64] ;  /* 0x0000001006067981 */ /* 0x000ee2000c1e1100 */
[----:B------:R-:W-:-:S05]  /*a6e0*/  IADD3.X R9, PT, PT, R11, UR10, RZ, P1, !PT ;  /* 0x0000000a0b097c10 */ /* 0x000fca0008ffe4ff */
[----:B------:R0:W3:Y:S01]  /*a6f0*/  LDG.E.U8 R5, desc[UR16][R8.64] ;  /* 0x0000001008057981 */ /* 0x0000e2000c1e1100 */
[----:B------:R-:W-:Y:S02]  /*a700*/  IADD3 R10, P1, PT, R10, UR4, RZ ;  /* 0x000000040a0a7c10 */ /* 0x000fe4000ff3e0ff */
[----:B0-----:R-:W-:Y:S02]  /*a710*/  IADD3 R8, P2, PT, R18, UR4, RZ ;  /* 0x0000000412087c10 */ /* 0x001fe4000ff5e0ff */
[----:B------:R-:W3:Y:S02]  /*a720*/  LDL R18, [R1+0x208] ;  /* 0x0002080001127983 */ /* 0x000ee40000100800 */
[----:B------:R-:W-:Y:S02]  /*a730*/  IADD3.X R9, PT, PT, R21, UR10, RZ, P2, !PT ;  /* 0x0000000a15097c10 */ /* 0x000fe400097fe4ff */
[----:B------:R-:W3:Y:S01]  /*a740*/  LDL R21, [R1+0x204] ;  /* 0x0002040001157983 */ /* 0x000ee20000100800 */
[----:B------:R-:W-:-:S03]  /*a750*/  IADD3.X R11, PT, PT, R13, UR10, RZ, P1, !PT ;  /* 0x0000000a0d0b7c10 */ /* 0x000fc60008ffe4ff */
[----:B------:R-:W3:Y:S04]  /*a760*/  LDG.E.U8 R8, desc[UR16][R8.64] ;  /* 0x0000001008087981 */ /* 0x000ee8000c1e1100 */
[----:B------:R0:W3:Y:S02]  /*a770*/  LDG.E.U8 R7, desc[UR16][R10.64] ;  /* 0x000000100a077981 */ /* 0x0000e4000c1e1100 */
[----:B0-----:R-:W-:Y:S02]  /*a780*/  IADD3 R10, P2, PT, R20, UR4, RZ ;  /* 0x00000004140a7c10 */ /* 0x001fe4000ff5e0ff */
[----:B------:R-:W3:Y:S02]  /*a790*/  LDL R20, [R1+0x218] ;  /* 0x0002180001147983 */ /* 0x000ee40000100800 */
[----:B------:R-:W-:-:S02]  /*a7a0*/  IADD3.X R11, PT, PT, R23, UR10, RZ, P2, !PT ;  /* 0x0000000a170b7c10 */ /* 0x000fc400097fe4ff */
[----:B------:R-:W3:Y:S04]  /*a7b0*/  LDL R23, [R1+0x214] ;  /* 0x0002140001177983 */ /* 0x000ee80000100800 */
[----:B------:R-:W3:Y:S01]  /*a7c0*/  LDG.E.U8 R10, desc[UR16][R10.64] ;  /* 0x000000100a0a7981 */ /* 0x000ee2000c1e1100 */
[----:B--2---:R-:W-:-:S04]  /*a7d0*/  IADD3 R12, P1, PT, R12, UR4, RZ ;  /* 0x000000040c0c7c10 */ /* 0x004fc8000ff3e0ff */
[----:B------:R-:W-:-:S05]  /*a7e0*/  IADD3.X R13, PT, PT, R15, UR10, RZ, P1, !PT ;  /* 0x0000000a0f0d7c10 */ /* 0x000fca0008ffe4ff */
[----:B------:R0:W2:Y:S01]  /*a7f0*/  LDG.E.U8 R9, desc[UR16][R12.64] ;  /* 0x000000100c097981 */ /* 0x0000a2000c1e1100 */
[----:B----4-:R-:W-:Y:S02]  /*a800*/  IADD3 R14, P1, PT, R14, UR4, RZ ;  /* 0x000000040e0e7c10 */ /* 0x010fe4000ff3e0ff */
[----:B0-----:R-:W-:Y:S02]  /*a810*/  IADD3 R12, P2, PT, R22, UR4, RZ ;  /* 0x00000004160c7c10 */ /* 0x001fe4000ff5e0ff */
[----:B------:R-:W4:Y:S02]  /*a820*/  LDL R22, [R1+0x228] ;  /* 0x0002280001167983 */ /* 0x000f240000100800 */
[----:B------:R-:W-:Y:S02]  /*a830*/  IADD3.X R13, PT, PT, R25, UR10, RZ, P2, !PT ;  /* 0x0000000a190d7c10 */ /* 0x000fe400097fe4ff */
[----:B------:R-:W2:Y:S04]  /*a840*/  LDL R25, [R1+0x224] ;  /* 0x0002240001197983 */ /* 0x000ea80000100800 */
[----:B------:R-:W2:Y:S01]  /*a850*/  LDG.E.U8 R12, desc[UR16][R12.64] ;  /* 0x000000100c0c7981 */ /* 0x000ea2000c1e1100 */
[----:B-----5:R-:W-:-:S05]  /*a860*/  IADD3.X R15, PT, PT, R17, UR10, RZ, P1, !PT ;  /* 0x0000000a110f7c10 */ /* 0x020fca0008ffe4ff */
[----:B------:R0:W5:Y:S02]  /*a870*/  LDG.E.U8 R11, desc[UR16][R14.64] ;  /* 0x000000100e0b7981 */ /* 0x000164000c1e1100 */
[----:B0-----:R-:W-:Y:S02]  /*a880*/  IADD3 R14, P2, PT, R24, UR4, RZ ;  /* 0x00000004180e7c10 */ /* 0x001fe4000ff5e0ff */
[----:B------:R-:W5:Y:S02]  /*a890*/  LDL R24, [R1+0x238] ;  /* 0x0002380001187983 */ /* 0x000f640000100800 */
[----:B------:R-:W-:Y:S02]  /*a8a0*/  IADD3.X R15, PT, PT, R27, UR10, RZ, P2, !PT ;  /* 0x0000000a1b0f7c10 */ /* 0x000fe400097fe4ff */
[----:B------:R-:W5:Y:S01]  /*a8b0*/  LDL R27, [R1+0x234] ;  /* 0x00023400011b7983 */ /* 0x000f620000100800 */
[----:B---3--:R-:W-:-:S03]  /*a8c0*/  IADD3 R16, P1, PT, R16, UR4, RZ ;  /* 0x0000000410107c10 */ /* 0x008fc6000ff3e0ff */
[----:B------:R-:W3:Y:S01]  /*a8d0*/  LDG.E.U8 R14, desc[UR16][R14.64] ;  /* 0x000000100e0e7981 */ /* 0x000ee2000c1e1100 */
[----:B------:R-:W-:-:S05]  /*a8e0*/  IADD3.X R17, PT, PT, R19, UR10, RZ, P1, !PT ;  /* 0x0000000a13117c10 */ /* 0x000fca0008ffe4ff */
[----:B------:R0:W3:Y:S02]  /*a8f0*/  LDG.E.U8 R13, desc[UR16][R16.64] ;  /* 0x00000010100d7981 */ /* 0x0000e4000c1e1100 */
[----:B0-----:R-:W-:Y:S02]  /*a900*/  IADD3 R16, P2, PT, R26, UR4, RZ ;  /* 0x000000041a107c10 */ /* 0x001fe4000ff5e0ff */
[----:B------:R-:W3:Y:S02]  /*a910*/  LDL R26, [R1+0x248] ;  /* 0x00024800011a7983 */ /* 0x000ee40000100800 */
[----:B------:R-:W-:Y:S02]  /*a920*/  IADD3.X R17, PT, PT, R49, UR10, RZ, P2, !PT ;  /* 0x0000000a31117c10 */ /* 0x000fe400097fe4ff */
[----:B------:R-:W3:Y:S04]  /*a930*/  LDL R49, [R1+0x244] ;  /* 0x0002440001317983 */ /* 0x000ee80000100800 */
[----:B------:R-:W3:Y:S01]  /*a940*/  LDG.E.U8 R16, desc[UR16][R16.64] ;  /* 0x0000001010107981 */ /* 0x000ee2000c1e1100 */
[----:B------:R-:W-:-:S04]  /*a950*/  IADD3 R18, P1, PT, R18, UR4, RZ ;  /* 0x0000000412127c10 */ /* 0x000fc8000ff3e0ff */
[----:B------:R-:W-:-:S05]  /*a960*/  IADD3.X R19, PT, PT, R21, UR10, RZ, P1, !PT ;  /* 0x0000000a15137c10 */ /* 0x000fca0008ffe4ff */
[----:B------:R0:W3:Y:S02]  /*a970*/  LDG.E.U8 R15, desc[UR16][R18.64] ;  /* 0x00000010120f7981 */ /* 0x0000e4000c1e1100 */
[----:B0-----:R-:W-:Y:S02]  /*a980*/  IADD3 R18, P2, PT, R48, UR4, RZ ;  /* 0x0000000430127c10 */ /* 0x001fe4000ff5e0ff */
[----:B------:R-:W3:Y:S02]  /*a990*/  LDL R48, [R1+0x258] ;  /* 0x0002580001307983 */ /* 0x000ee40000100800 */
[----:B------:R-:W-:Y:S02]  /*a9a0*/  IADD3.X R19, PT, PT, R51, UR10, RZ, P2, !PT ;  /* 0x0000000a33137c10 */ /* 0x000fe400097fe4ff */
[----:B------:R-:W3:Y:S01]  /*a9b0*/  LDL R51, [R1+0x254] ;  /* 0x0002540001337983 */ /* 0x000ee20000100800 */
[----:B------:R-:W-:-:S03]  /*a9c0*/  IADD3 R20, P1, PT, R20, UR4, RZ ;  /* 0x0000000414147c10 */ /* 0x000fc6000ff3e0ff */
        /* <DEDUP_REMOVED lines=8> */
[----:B----4-:R-:W-:-:S04]  /*aa50*/  IADD3 R22, P1, PT, R22, UR4, RZ ;  /* 0x0000000416167c10 */ /* 0x010fc8000ff3e0ff */
[----:B--2---:R-:W-:-:S05]  /*aa60*/  IADD3.X R23, PT, PT, R25, UR10, RZ, P1, !PT ;  /* 0x0000000a19177c10 */ /* 0x004fca0008ffe4ff */
[----:B------:R0:W2:Y:S02]  /*aa70*/  LDG.E.U8 R19, desc[UR16][R22.64] ;  /* 0x0000001016137981 */ /* 0x0000a4000c1e1100 */
[----:B0-----:R-:W-:Y:S02]  /*aa80*/  IADD3 R22, P2, PT, R52, UR4, RZ ;  /* 0x0000000434167c10 */ /* 0x001fe4000ff5e0ff */
[----:B------:R-:W4:Y:S01]  /*aa90*/  LDL R52, [R1+0x278] ;  /* 0x0002780001347983 */ /* 0x000f220000100800 */
[----:B-----5:R-:W-:-:S04]  /*aaa0*/  IADD3 R24, P1, PT, R24, UR4, RZ ;  /* 0x0000000418187c10 */ /* 0x020fc8000ff3e0ff */
[----:B------:R-:W-:Y:S02]  /*aab0*/  IADD3.X R25, PT, PT, R27, UR10, RZ, P1, !PT ;  /* 0x0000000a1b197c10 */ /* 0x000fe40008ffe4ff */
[----:B------:R-:W-:Y:S02]  /*aac0*/  IADD3.X R23, PT, PT, R55, UR10, RZ, P2, !PT ;  /* 0x0000000a37177c10 */ /* 0x000fe400097fe4ff */
[----:B------:R-:W5:Y:S04]  /*aad0*/  LDL R55, [R1+0x274] ;  /* 0x0002740001377983 */ /* 0x000f680000100800 */
[----:B------:R0:W2:Y:S04]  /*aae0*/  LDG.E.U8 R21, desc[UR16][R24.64] ;  /* 0x0000001018157981 */ /* 0x0000a8000c1e1100 */
[----:B------:R-:W2:Y:S01]  /*aaf0*/  LDG.E.U8 R22, desc[UR16][R22.64] ;  /* 0x0000001016167981 */ /* 0x000ea2000c1e1100 */
[----:B0-----:R-:W-:-:S03]  /*ab00*/  IADD3 R24, P2, PT, R54, UR4, RZ ;  /* 0x0000000436187c10 */ /* 0x001fc6000ff5e0ff */
[----:B------:R-:W2:Y:S01]  /*ab10*/  LDL R54, [R1+0x288] ;  /* 0x0002880001367983 */ /* 0x000ea20000100800 */
[----:B------:R-:W-:-:S03]  /*ab20*/  IADD3.X R25, PT, PT, R57, UR10, RZ, P2, !PT ;  /* 0x0000000a39197c10 */ /* 0x000fc600097fe4ff */
[----:B------:R-:W2:Y:S01]  /*ab30*/  LDL R57, [R1+0x284] ;  /* 0x0002840001397983 */ /* 0x000ea20000100800 */
        /* <DEDUP_REMOVED lines=26> */
[----:B-----5:R-:W-:-:S05]  /*ace0*/  IADD3.X R53, PT, PT, R55, UR10, RZ, P1, !PT ;  /* 0x0000000a37357c10 */ /* 0x020fca0008ffe4ff */
[----:B------:R0:W4:Y:S01]  /*acf0*/  LDG.E.U8 R49, desc[UR16][R52.64] ;  /* 0x0000001034317981 */ /* 0x000122000c1e1100 */
[----:B--2---:R-:W-:Y:S02]  /*ad00*/  IADD3 R54, P1, PT, R54, UR4, RZ ;  /* 0x0000000436367c10 */ /* 0x004fe4000ff3e0ff */
[----:B0-----:R-:W-:Y:S02]  /*ad10*/  IADD3 R52, P2, PT, R62, UR4, RZ ;  /* 0x000000043e347c10 */ /* 0x001fe4000ff5e0ff */
[----:B------:R-:W-:Y:S01]  /*ad20*/  IADD3.X R55, PT, PT, R57, UR10, RZ, P1, !PT ;  /* 0x0000000a39377c10 */ /* 0x000fe20008ffe4ff */
[----:B------:R-:W2:Y:S01]  /*ad30*/  LDL R62, [R1+0x2c8] ;  /* 0x0002c800013e7983 */ /* 0x000ea20000100800 */
[----:B------:R-:W-:-:S03]  /*ad40*/  IADD3.X R53, PT, PT, R65, UR10, RZ, P2, !PT ;  /* 0x0000000a41357c10 */ /* 0x000fc600097fe4ff */
[----:B------:R0:W5:Y:S04]  /*ad50*/  LDG.E.U8 R51, desc[UR16][R54.64] ;  /* 0x0000001036337981 */ /* 0x000168000c1e1100 */
[----:B------:R-:W4:Y:S04]  /*ad60*/  LDL R65, [R1+0x2c4] ;  /* 0x0002c40001417983 */ /* 0x000f280000100800 */
[----:B------:R-:W5:Y:S01]  /*ad70*/  LDG.E.U8 R52, desc[UR16][R52.64] ;  /* 0x0000001034347981 */ /* 0x000f62000c1e1100 */
[----:B0-----:R-:W-:-:S03]  /*ad80*/  IADD3 R54, P2, PT, R64, UR4, RZ ;  /* 0x0000000440367c10 */ /* 0x001fc6000ff5e0ff */
[----:B------:R-:W5:Y:S01]  /*ad90*/  LDL R64, [R1+0x2d8] ;  /* 0x0002d80001407983 */ /* 0x000f620000100800 */
[----:B------:R-:W-:-:S03]  /*ada0*/  IADD3.X R55, PT, PT, R67, UR10, RZ, P2, !PT ;  /* 0x0000000a43377c10 */ /* 0x000fc600097fe4ff */
        /* <DEDUP_REMOVED lines=26> */
[----:B--2---:R-:W-:-:S04]  /*af50*/  IADD3 R62, P1, PT, R62, UR4, RZ ;  /* 0x000000043e3e7c10 */ /* 0x004fc8000ff3e0ff */
[----:B----4-:R-:W-:-:S05]  /*af60*/  IADD3.X R63, PT, PT, R65, UR10, RZ, P1, !PT ;  /* 0x0000000a413f7c10 */ /* 0x010fca0008ffe4ff */
[----:B------:R0:W2:Y:S01]  /*af70*/  LDG.E.U8 R59, desc[UR16][R62.64] ;  /* 0x000000103e3b7981 */ /* 0x0000a2000c1e1100 */
[----:B-----5:R-:W-:-:S04]  /*af80*/  IADD3 R64, P1, PT, R64, UR4, RZ ;  /* 0x0000000440407c10 */ /* 0x020fc8000ff3e0ff */
[----:B------:R-:W-:Y:S02]  /*af90*/  IADD3.X R65, PT, PT, R67, UR10, RZ, P1, !PT ;  /* 0x0000000a43417c10 */ /* 0x000fe40008ffe4ff */
[----:B0-----:R-:W-:Y:S02]  /*afa0*/  IADD3 R62, P2, PT, R76, UR4, RZ ;  /* 0x000000044c3e7c10 */ /* 0x001fe4000ff5e0ff */
[----:B------:R-:W4:Y:S02]  /*afb0*/  LDL R76, [R1+0x318] ;  /* 0x00031800014c7983 */ /* 0x000f240000100800 */
[----:B------:R-:W-:Y:S02]  /*afc0*/  IADD3.X R63, PT, PT, R79, UR10, RZ, P2, !PT ;  /* 0x0000000a4f3f7c10 */ /* 0x000fe400097fe4ff */
[----:B------:R0:W5:Y:S04]  /*afd0*/  LDG.E.U8 R61, desc[UR16][R64.64] ;  /* 0x00000010403d7981 */ /* 0x000168000c1e1100 */
[----:B------:R-:W2:Y:S04]  /*afe0*/  LDL R79, [R1+0x314] ;  /* 0x00031400014f7983 */ /* 0x000ea80000100800 */
        /* <DEDUP_REMOVED lines=18> */
[----:B------:R-:W3:Y:S01]  /*b110*/  LDL R93, [R1+0x33c] ;  /* 0x00033c00015d7983 */ /* 0x000ee20000100800 */
[----:B------:R-:W-:-:S04]  /*b120*/  IADD3 R70, P1, PT, R70, UR4, RZ ;  /* 0x0000000446467c10 */ /* 0x000fc8000ff3e0ff */
[----:B------:R-:W-:Y:S02]  /*b130*/  IADD3.X R71, PT, PT, R77, UR10, RZ, P1, !PT ;  /* 0x0000000a4d477c10 */ /* 0x000fe40008ffe4ff */
[----:B------:R-:W-:Y:S02]  /*b140*/  IADD3.X R69, PT, PT, R95, UR10, RZ, P2, !PT ;  /* 0x0000000a5f457c10 */ /* 0x000fe400097fe4ff */
[----:B------:R-:W3:Y:S04]  /*b150*/  LDL R95, [R1+0x344] ;  /* 0x00034400015f7983 */ /* 0x000ee80000100800 */
[----:B------:R0:W3:Y:S04]  /*b160*/  LDG.E.U8 R67, desc[UR16][R70.64] ;  /* 0x0000001046437981 */ /* 0x0000e8000c1e1100 */
[----:B------:R-:W3:Y:S01]  /*b170*/  LDG.E.U8 R68, desc[UR16][R68.64] ;  /* 0x0000001044447981 */ /* 0x000ee2000c1e1100 */
[----:B0-----:R-:W-:-:S03]  /*b180*/  IADD3 R70, P2, PT, R92, UR4, RZ ;  /* 0x000000045c467c10 */ /* 0x001fc6000ff5e0ff */
[----:B------:R-:W3:Y:S01]  /*b190*/  LDL R92, [R1+0x350] ;  /* 0x00035000015c7983 */ /* 0x000ee20000100800 */
[----:B------:R-:W-:-:S03]  /*b1a0*/  IADD3.X R71, PT, PT, R91, UR10, RZ, P2, !PT ;  /* 0x0000000a5b477c10 */ /* 0x000fc600097fe4ff */
[----:B------:R-:W3:Y:S04]  /*b1b0*/  LDL R91, [R1+0x34c] ;  /* 0x00034c00015b7983 */ /* 0x000ee80000100800 */
[----:B------:R-:W3:Y:S01]  /*b1c0*/  LDG.E.U8 R70, desc[UR16][R70.64] ;  /* 0x0000001046467981 */ /* 0x000ee2000c1e1100 */
[----:B----4-:R-:W-:-:S04]  /*b1d0*/  IADD3 R76, P1, PT, R76, UR4, RZ ;  /* 0x000000044c4c7c10 */ /* 0x010fc8000ff3e0ff */
[----:B--2---:R-:W-:-:S05]  /*b1e0*/  IADD3.X R77, PT, PT, R79, UR10, RZ, P1, !PT ;  /* 0x0000000a4f4d7c10 */ /* 0x004fca0008ffe4ff */
[----:B------:R0:W2:Y:S01]  /*b1f0*/  LDG.E.U8 R69, desc[UR16][R76.64] ;  /* 0x000000104c457981 */ /* 0x0000a2000c1e1100 */
[----:B-----5:R-:W-:-:S04]  /*b200*/  IADD3 R78, P1, PT, R78, UR4, RZ ;  /* 0x000000044e4e7c10 */ /* 0x020fc8000ff3e0ff */
[----:B------:R-:W-:Y:S02]  /*b210*/  IADD3.X R79, PT, PT, R99, UR10, RZ, P1, !PT ;  /* 0x0000000a634f7c10 */ /* 0x000fe40008ffe4ff */
[----:B------:R-:W-:Y:S01]  /*b220*/  IADD3 R140, P1, PT, R90, UR4, RZ ;  /* 0x000000045a8c7c10 */ /* 0x000fe2000ff3e0ff */
[----:B------:R-:W4:Y:S04]  /*b230*/  LDL R99, [R1+0x37c] ;  /* 0x00037c0001637983 */ /* 0x000f280000100800 */
[----:B------:R-:W5:Y:S01]  /*b240*/  LDL R90, [R1+0x358] ;  /* 0x00035800015a7983 */ /* 0x000f620000100800 */
[----:B0-----:R-:W-:-:S03]  /*b250*/  IADD3 R76, P2, PT, R100, UR4, RZ ;  /* 0x00000004644c7c10 */ /* 0x001fc6000ff5e0ff */
[----:B------:R0:W2:Y:S01]  /*b260*/  LDG.E.U8 R71, desc[UR16][R78.64] ;  /* 0x000000104e477981 */ /* 0x0000a2000c1e1100 */
[----:B------:R-:W-:-:S03]  /*b270*/  IADD3.X R77, PT, PT, R94, UR10, RZ, P2, !PT ;  /* 0x0000000a5e4d7c10 */ /* 0x000fc600097fe4ff */
[----:B------:R-:W2:Y:S04]  /*b280*/  LDL R94, [R1+0x35c] ;  /* 0x00035c00015e7983 */ /* 0x000ea80000100800 */
[----:B------:R-:W2:Y:S01]  /*b290*/  LDL R100, [R1+0x380] ;  /* 0x0003800001647983 */ /* 0x000ea20000100800 */
[----:B---3--:R-:W-:-:S03]  /*b2a0*/  IADD3.X R141, PT, PT, R89, UR10, RZ, P1, !PT ;  /* 0x0000000a598d7c10 */ /* 0x008fc60008ffe4ff */
[----:B------:R-:W3:Y:S04]  /*b2b0*/  LDG.E.U8 R76, desc[UR16][R76.64] ;  /* 0x000000104c4c7981 */ /* 0x000ee8000c1e1100 */
[----:B------:R-:W2:Y:S01]  /*b2c0*/  LDL R89, [R1+0x364] ;  /* 0x0003640001597983 */ /* 0x000ea20000100800 */
[----:B0-----:R-:W-:Y:S02]  /*b2d0*/  IADD3 R78, P2, PT, R97, UR4, RZ ;  /* 0x00000004614e7c10 */ /* 0x001fe4000ff5e0ff */
[----:B------:R-:W-:Y:S01]  /*b2e0*/  IADD3 R142, P1, PT, R96, UR4, RZ ;  /* 0x00000004608e7c10 */ /* 0x000fe2000ff3e0ff */
[----:B------:R-:W3:Y:S04]  /*b2f0*/  LDL R97, [R1+0x384] ;  /* 0x0003840001617983 */ /* 0x000ee80000100800 */
[----:B------:R0:W3:Y:S04]  /*b300*/  LDG.E.U8 R77, desc[UR16][R140.64] ;  /* 0x000000108c4d7981 */ /* 0x0000e8000c1e1100 */
[----:B------:R-:W3:Y:S01]  /*b310*/  LDL R96, [R1+0x394] ;  /* 0x0003940001607983 */ /* 0x000ee20000100800 */
[----:B------:R-:W-:-:S03]  /*b320*/  IADD3.X R79, PT, PT, R93, UR10, RZ, P2, !PT ;  /* 0x0000000a5d4f7c10 */ /* 0x000fc600097fe4ff */
[----:B------:R-:W3:Y:S04]  /*b330*/  LDL R93, [R1+0x378] ;  /* 0x00037800015d7983 */ /* 0x000ee80000100800 */
[----:B------:R-:W4:Y:S01]  /*b340*/  LDG.E.U8 R78, desc[UR16][R78.64] ;  /* 0x000000104e4e7981 */ /* 0x000f22000c1e1100 */
[----:B------:R-:W-:-:S03]  /*b350*/  IADD3.X R143, PT, PT, R95, UR10, RZ, P1, !PT ;  /* 0x0000000a5f8f7c10 */ /* 0x000fc60008ffe4ff */
[----:B------:R-:W4:Y:S04]  /*b360*/  LDL R95, [R1+0x3a0] ;  /* 0x0003a000015f7983 */ /* 0x000f280000100800 */
[----:B------:R-:W4:Y:S01]  /*b370*/  LDG.E.U8 R79, desc[UR16][R142.64] ;  /* 0x000000108e4f7981 */ /* 0x000f22000c1e1100 */
[----:B0-----:R-:W-:-:S03]  /*b380*/  IADD3 R140, P2, PT, R92, UR4, RZ ;  /* 0x000000045c8c7c10 */ /* 0x001fc6000ff5e0ff */
[----:B------:R-:W4:Y:S01]  /*b390*/  LDL R92, [R1+0x390] ;  /* 0x00039000015c7983 */ /* 0x000f220000100800 */
[----:B------:R-:W-:-:S03]  /*b3a0*/  IADD3.X R141, PT, PT, R91, UR10, RZ, P2, !PT ;  /* 0x0000000a5b8d7c10 */ /* 0x000fc600097fe4ff */
[----:B------:R-:W4:Y:S04]  /*b3b0*/  LDL R91, [R1+0x398] ;  /* 0x00039800015b7983 */ /* 0x000f280000100800 */
[----:B------:R5:W4:Y:S02]  /*b3c0*/  LDG.E.U8 R188, desc[UR16][R140.64] ;  /* 0x000000108cbc7981 */ /* 0x000b24000c1e1100 */
[----:B-----5:R-:W-:Y:S02]  /*b3d0*/  IADD3 R140, P1, PT, R90, UR4, RZ ;  /* 0x000000045a8c7c10 */ /* 0x020fe4000ff3e0ff */
[----:B------:R-:W5:Y:S02]  /*b3e0*/  LDL R90, [R1+0x39c] ;  /* 0x00039c00015a7983 */ /* 0x000f640000100800 */
[----:B------:R-:W-:-:S05]  /*b3f0*/  IADD3.X R141, PT, PT, R114, UR10, RZ, P1, !PT ;  /* 0x0000000a728d7c10 */ /* 0x000fca0008ffe4ff */
[----:B------:R0:W5:Y:S02]  /*b400*/  LDG.E.U8 R192, desc[UR16][R140.64] ;  /* 0x000000108cc07981 */ /* 0x000164000c1e1100 */
[----:B0-----:R-:W-:-:S04]  /*b410*/  IADD3 R140, P1, PT, R113, UR4, RZ ;  /* 0x00000004718c7c10 */ /* 0x001fc8000ff3e0ff */
[----:B--2---:R-:W-:Y:S02]  /*b420*/  IADD3.X R141, PT, PT, R94, UR10, RZ, P1, !PT ;  /* 0x0000000a5e8d7c10 */ /* 0x004fe40008ffe4ff */
[----:B------:R-:W2:Y:S04]  /*b430*/  LDL R94, [R1+0x30] ;  /* 0x00003000015e7983 */ /* 0x000ea80000100800 */
[----:B------:R0:W2:Y:S02]  /*b440*/  LDG.E.U8 R194, desc[UR16][R140.64] ;  /* 0x000000108cc27981 */ /* 0x0000a4000c1e1100 */
[----:B0-----:R-:W-:Y:S01]  /*b450*/  IADD3 R140, P1, PT, R112, UR4, RZ ;  /* 0x00000004708c7c10 */ /* 0x001fe2000ff3e0ff */
[----:B------:R-:W-:Y:S01]  /*b460*/  VIADD R142, R220, UR7 ;  /* 0x00000007dc8e7c36 */ /* 0x000fe20008000000 */
[----:B------:R-:W-:Y:S01]  /*b470*/  USHF.L.U32 UR12, UR7, 0x1, URZ ;  /* 0x00000001070c7899 */ /* 0x000fe200080006ff */
[----:B------:R-:W2:Y:S01]  /*b480*/  LDL R112, [R1+0x68] ;  /* 0x0000680001707983 */ /* 0x000ea20000100800 */
[----:B------:R-:W-:-:S03]  /*b490*/  IADD3.X R141, PT, PT, R89, UR10, RZ, P1, !PT ;  /* 0x0000000a598d7c10 */ /* 0x000fc60008ffe4ff */
[----:B------:R-:W2:Y:S04]  /*b4a0*/  LDL R89, [R1+0x34] ;  /* 0x0000340001597983 */ /* 0x000ea80000100800 */
[----:B------:R0:W2:Y:S02]  /*b4b0*/  LDG.E.U8 R196, desc[UR16][R140.64] ;  /* 0x000000108cc47981 */ /* 0x0000a4000c1e1100 */
[----:B0-----:R-:W-:Y:S01]  /*b4c0*/  IADD3 R140, P1, PT, R103, UR4, RZ ;  /* 0x00000004678c7c10 */ /* 0x001fe2000ff3e0ff */
[----:B------:R-:W-:Y:S01]  /*b4d0*/  UIMAD UR18, UR7, 0x3, URZ ;  /* 0x00000003071278a4 */ /* 0x000fe2000f8e02ff */
[----:B------:R-:W2:Y:S02]  /*b4e0*/  LDL R103, [R1+0x6c] ;  /* 0x00006c0001677983 */ /* 0x000ea40000100800 */
[----:B------:R-:W-:-:S02]  /*b4f0*/  IADD3.X R141, PT, PT, R102, UR10, RZ, P1, !PT ;  /* 0x0000000a668d7c10 */ /* 0x000fc40008ffe4ff */
[----:B------:R-:W2:Y:S04]  /*b500*/  LDL R102, [R1+0x3a8] ;  /* 0x0003a80001667983 */ /* 0x000ea80000100800 */
[----:B------:R3:W2:Y:S02]  /*b510*/  LDG.E.U8 R198, desc[UR16][R140.64] ;  /* 0x000000108cc67981 */ /* 0x0006a4000c1e1100 */
[----:B---3--:R-:W-:Y:S02]  /*b520*/  IADD3 R140, P1, PT, R93, UR4, RZ ;  /* 0x000000045d8c7c10 */ /* 0x008fe4000ff3e0ff */
[----:B------:R-:W3:Y:S02]  /*b530*/  LDL R93, [R1+0x38] ;  /* 0x00003800015d7983 */ /* 0x000ee40000100800 */
[----:B------:R-:W-:-:S02]  /*b540*/  IADD3.X R141, PT, PT, R101, UR10, RZ, P1, !PT ;  /* 0x0000000a658d7c10 */ /* 0x000fc40008ffe4ff */
[----:B------:R-:W3:Y:S04]  /*b550*/  LDL R101, [R1+0x3a4] ;  /* 0x0003a40001657983 */ /* 0x000ee80000100800 */
[----:B------:R0:W3:Y:S02]  /*b560*/  LDG.E.U8 R200, desc[UR16][R140.64] ;  /* 0x000000108cc87981 */ /* 0x0000e4000c1e1100 */
[----:B0-----:R-:W-:Y:S02]  /*b570*/  IADD3 R140, P1, PT, R100, UR4, RZ ;  /* 0x00000004648c7c10 */ /* 0x001fe4000ff3e0ff */
[----:B------:R-:W3:Y:S02]  /*b580*/  LDL R100, [R1+0x70] ;  /* 0x0000700001647983 */ /* 0x000ee40000100800 */
[----:B----4-:R-:W-:-:S02]  /*b590*/  IADD3.X R141, PT, PT, R99, UR10, RZ, P1, !PT ;  /* 0x0000000a638d7c10 */ /* 0x010fc40008ffe4ff */
[----:B------:R-:W4:Y:S04]  /*b5a0*/  LDL R99, [R1+0x3b0] ;  /* 0x0003b00001637983 */ /* 0x000f280000100800 */
[----:B------:R0:W4:Y:S02]  /*b5b0*/  LDG.E.U8 R202, desc[UR16][R140.64] ;  /* 0x000000108cca7981 */ /* 0x000124000c1e1100 */
[----:B0-----:R-:W-:Y:S02]  /*b5c0*/  IADD3 R140, P1, PT, R92, UR4, RZ ;  /* 0x000000045c8c7c10 */ /* 0x001fe4000ff3e0ff */
[----:B------:R-:W4:Y:S02]  /*b5d0*/  LDL R92, [R1+0x3c] ;  /* 0x00003c00015c7983 */ /* 0x000f240000100800 */
[----:B------:R-:W-:-:S02]  /*b5e0*/  IADD3.X R141, PT, PT, R97, UR10, RZ, P1, !PT ;  /* 0x0000000a618d7c10 */ /* 0x000fc40008ffe4ff */
[----:B------:R-:W-:Y:S01]  /*b5f0*/  IADD3 R190, P1, PT, R91, UR4, RZ ;  /* 0x000000045bbe7c10 */ /* 0x000fe2000ff3e0ff */
[----:B------:R-:W4:Y:S04]  /*b600*/  LDL R97, [R1+0x3ac] ;  /* 0x0003ac0001617983 */ /* 0x000f280000100800 */
[----:B------:R-:W4:Y:S01]  /*b610*/  LDL R91, [R1+0x40] ;  /* 0x00004000015b7983 */ /* 0x000f220000100800 */
[----:B------:R-:W-:-:S03]  /*b620*/  IADD3.X R191, PT, PT, R96, UR10, RZ, P1, !PT ;  /* 0x0000000a60bf7c10 */ /* 0x000fc60008ffe4ff */
[----:B------:R0:W4:Y:S04]  /*b630*/  LDG.E.U8 R204, desc[UR16][R140.64] ;  /* 0x000000108ccc7981 */ /* 0x000128000c1e1100 */
[----:B------:R-:W4:Y:S04]  /*b640*/  LDG.E.U8 R190, desc[UR16][R190.64] ;  /* 0x00000010bebe7981 */ /* 0x000f28000c1e1100 */
[----:B------:R-:W4:Y:S01]  /*b650*/  LDL R96, [R1+0x3b8] ;  /* 0x0003b80001607983 */ /* 0x000f220000100800 */
[----:B0-----:R-:W-:-:S03]  /*b660*/  IADD3 R140, P1, PT, R95, UR4, RZ ;  /* 0x000000045f8c7c10 */ /* 0x001fc6000ff3e0ff */
[----:B------:R-:W4:Y:S01]  /*b670*/  LDL R95, [R1+0x44] ;  /* 0x00004400015f7983 */ /* 0x000f220000100800 */
[----:B-----5:R-:W-:-:S03]  /*b680*/  IADD3.X R141, PT, PT, R90, UR10, RZ, P1, !PT ;  /* 0x0000000a5a8d7c10 */ /* 0x020fc60008ffe4ff */
[----:B------:R-:W5:Y:S01]  /*b690*/  LDL R90, [R1+0x48] ;  /* 0x00004800015a7983 */ /* 0x000f620000100800 */
[----:B------:R-:W-:-:S03]  /*b6a0*/  IADD3 R142, P1, PT, R142, UR4, RZ ;  /* 0x000000048e8e7c10 */ /* 0x000fc6000ff3e0ff */
[----:B------:R0:W5:Y:S02]  /*b6b0*/  LDG.E.U8 R191, desc[UR16][R140.64] ;  /* 0x000000108cbf7981 */ /* 0x000164000c1e1100 */
[----:B0-----:R-:W-:Y:S01]  /*b6c0*/  VIADD R140, R221, UR7 ;  /* 0x00000007dd8c7c36 */ /* 0x001fe20008000000 */
[----:B--2---:R-:W-:-:S04]  /*b6d0*/  IADD3.X R143, PT, PT, R94, UR10, RZ, P1, !PT ;  /* 0x0000000a5e8f7c10 */ /* 0x004fc80008ffe4ff */
[----:B------:R-:W-:Y:S01]  /*b6e0*/  IADD3 R140, P1, PT, R140, UR4, RZ ;  /* 0x000000048c8c7c10 */ /* 0x000fe2000ff3e0ff */
[----:B------:R-:W2:Y:S04]  /*b6f0*/  LDL R94, [R1+0x4c] ;  /* 0x00004c00015e7983 */ /* 0x000ea80000100800 */
[----:B------:R0:W2:Y:S01]  /*b700*/  LDG.E.U8 R208, desc[UR16][R142.64] ;  /* 0x000000108ed07981 */ /* 0x0000a2000c1e1100 */
[----:B------:R-:W-:-:S03]  /*b710*/  IADD3.X R141, PT, PT, R89, UR10, RZ, P1, !PT ;  /* 0x0000000a598d7c10 */ /* 0x000fc60008ffe4ff */
[----:B------:R-:W2:Y:S01]  /*b720*/  LDL R89, [R1+0x50] ;  /* 0x0000500001597983 */ /* 0x000ea20000100800 */
[----:B0-----:R-:W-:-:S03]  /*b730*/  VIADD R142, R222, UR7 ;  /* 0x00000007de8e7c36 */ /* 0x001fc60008000000 */
[----:B------:R0:W2:Y:S02]  /*b740*/  LDG.E.U8 R210, desc[UR16][R140.64] ;  /* 0x000000108cd27981 */ /* 0x0000a4000c1e1100 */
[----:B------:R-:W-:Y:S01]  /*b750*/  IADD3 R142, P1, PT, R142, UR4, RZ ;  /* 0x000000048e8e7c10 */ /* 0x000fe2000ff3e0ff */
[----:B0-----:R-:W-:-:S03]  /*b760*/  VIADD R140, R223, UR7 ;  /* 0x00000007df8c7c36 */ /* 0x001fc60008000000 */
[----:B---3--:R-:W-:Y:S02]  /*b770*/  IADD3.X R143, PT, PT, R93, UR10, RZ, P1, !PT ;  /* 0x0000000a5d8f7c10 */ /* 0x008fe40008ffe4ff */
[----:B------:R-:W-:Y:S01]  /*b780*/  IADD3 R140, P1, PT, R140, UR4, RZ ;  /* 0x000000048c8c7c10 */ /* 0x000fe2000ff3e0ff */
[----:B------:R-:W3:Y:S04]  /*b790*/  LDL R93, [R1+0x54] ;  /* 0x00005400015d7983 */ /* 0x000ee80000100800 */
[----:B------:R0:W3:Y:S02]  /*b7a0*/  LDG.E.U8 R212, desc[UR16][R142.64] ;  /* 0x000000108ed47981 */ /* 0x0000e4000c1e1100 */
[----:B0-----:R-:W-:Y:S01]  /*b7b0*/  VIADD R142, R220, UR12 ;  /* 0x0000000cdc8e7c36 */ /* 0x001fe20008000000 */
[----:B----4-:R-:W-:-:S04]  /*b7c0*/  IADD3.X R141, PT, PT, R92, UR10, RZ, P1, !PT ;  /* 0x0000000a5c8d7c10 */ /* 0x010fc80008ffe4ff */
[----:B------:R-:W-:Y:S01]  /*b7d0*/  IADD3 R142, P1, PT, R142, UR4, RZ ;  /* 0x000000048e8e7c10 */ /* 0x000fe2000ff3e0ff */
[----:B------:R-:W4:Y:S04]  /*b7e0*/  LDL R92, [R1+0x58] ;  /* 0x00005800015c7983 */ /* 0x000f280000100800 */
[----:B------:R0:W4:Y:S01]  /*b7f0*/  LDG.E.U8 R214, desc[UR16][R140.64] ;  /* 0x000000108cd67981 */ /* 0x000122000c1e1100 */
[----:B------:R-:W-:-:S03]  /*b800*/  IADD3.X R143, PT, PT, R91, UR10, RZ, P1, !PT ;  /* 0x0000000a5b8f7c10 */ /* 0x000fc60008ffe4ff */
[----:B------:R-:W4:Y:S04]  /*b810*/  LDL R91, [R1+0x5c] ;  /* 0x00005c00015b7983 */ /* 0x000f280000100800 */
[----:B------:R1:W4:Y:S01]  /*b820*/  LDG.E.U8 R216, desc[UR16][R142.64] ;  /* 0x000000108ed87981 */ /* 0x000322000c1e1100 */
[----:B0-----:R-:W-:-:S05]  /*b830*/  VIADD R140, R221, UR12 ;  /* 0x0000000cdd8c7c36 */ /* 0x001fca0008000000 */
[----:B------:R-:W-:Y:S01]  /*b840*/  IADD3 R140, P1, PT, R140, UR4, RZ ;  /* 0x000000048c8c7c10 */ /* 0x000fe2000ff3e0ff */
[----:B-1----:R-:W-:-:S03]  /*b850*/  VIADD R142, R222, UR12 ;  /* 0x0000000cde8e7c36 */ /* 0x002fc60008000000 */
[----:B------:R-:W-:Y:S02]  /*b860*/  IADD3.X R141, PT, PT, R95, UR10, RZ, P1, !PT ;  /* 0x0000000a5f8d7c10 */ /* 0x000fe40008ffe4ff */
[----:B------:R-:W4:Y:S01]  /*b870*/  LDL R95, [R1+0x3b4] ;  /* 0x0003b400015f7983 */ /* 0x000f220000100800 */
[----:B------:R-:W-:-:S03]  /*b880*/  IADD3 R142, P1, PT, R142, UR4, RZ ;  /* 0x000000048e8e7c10 */ /* 0x000fc6000ff3e0ff */
[----:B------:R0:W4:Y:S02]  /*b890*/  LDG.E.U8 R218, desc[UR16][R140.64] ;  /* 0x000000108cda7981 */ /* 0x000124000c1e1100 */
[----:B0-----:R-:W-:Y:S01]  /*b8a0*/  VIADD R140, R223, UR12 ;  /* 0x0000000cdf8c7c36 */ /* 0x001fe20008000000 */
[----:B-----5:R-:W-:-:S04]  /*b8b0*/  IADD3.X R143, PT, PT, R90, UR10, RZ, P1, !PT ;  /* 0x0000000a5a8f7c10 */ /* 0x020fc80008ffe4ff */
[----:B------:R-:W-:Y:S01]  /*b8c0*/  IADD3 R140, P1, PT, R140, UR4, RZ ;  /* 0x000000048c8c7c10 */ /* 0x000fe2000ff3e0ff */
[----:B------:R-:W5:Y:S04]  /*b8d0*/  LDL R90, [R1+0x60] ;  /* 0x00006000015a7983 */ /* 0x000f680000100800 */
        /* <DEDUP_REMOVED lines=11> */
[----:B0-----:R-:W-:Y:S01]  /*b990*/  VIADD R142, R222, UR18 ;  /* 0x00000012de8e7c36 */ /* 0x001fe20008000000 */
[----:B------:R-:W-:Y:S02]  /*b9a0*/  USHF.L.U32 UR12, UR7, 0x2, URZ ;  /* 0x00000002070c7899 */ /* 0x000fe400080006ff */
        /* <DEDUP_REMOVED lines=12> */
[----:B0-----:R-:W-:Y:S02]  /*ba70*/  VIADD R142, R221, UR12 ;  /* 0x0000000cdd8e7c36 */ /* 0x001fe40008000000 */
[----:B-1----:R-:W-:-:S05]  /*ba80*/  VIADD R140, R220, UR12 ;  /* 0x0000000cdc8c7c36 */ /* 0x002fca0008000000 */
[----:B------:R-:W-:-:S04]  /*ba90*/  IADD3 R140, P1, PT, R140, UR4, RZ ;  /* 0x000000048c8c7c10 */ /* 0x000fc8000ff3e0ff */
[----:B-----5:R-:W-:Y:S02]  /*baa0*/  IADD3.X R141, PT, PT, R90, UR10, RZ, P1, !PT ;  /* 0x0000000a5a8d7c10 */ /* 0x020fe40008ffe4ff */
[----:B------:R-:W-:Y:S01]  /*bab0*/  IADD3 R142, P1, PT, R142, UR4, RZ ;  /* 0x000000048e8e7c10 */ /* 0x000fe2000ff3e0ff */
[----:B------:R-:W5:Y:S04]  /*bac0*/  LDL R90, [R1+0x3d0] ;  /* 0x0003d000015a7983 */ /* 0x000f680000100800 */
[----:B------:R0:W5:Y:S01]  /*bad0*/  LDG.E.U8 R236, desc[UR16][R140.64] ;  /* 0x000000108cec7981 */ /* 0x000162000c1e1100 */
[----:B--2---:R-:W-:-:S03]  /*bae0*/  IADD3.X R143, PT, PT, R89, UR10, RZ, P1, !PT ;  /* 0x0000000a598f7c10 */ /* 0x004fc60008ffe4ff */
[----:B------:R-:W2:Y:S01]  /*baf0*/  LDL R89, [R1+0x3cc] ;  /* 0x0003cc0001597983 */ /* 0x000ea20000100800 */
[----:B0-----:R-:W-:-:S03]  /*bb00*/  VIADD R140, R222, UR12 ;  /* 0x0000000cde8c7c36 */ /* 0x001fc60008000000 */
[----:B------:R0:W2:Y:S02]  /*bb10*/  LDG.E.U8 R238, desc[UR16][R142.64] ;  /* 0x000000108eee7981 */ /* 0x0000a4000c1e1100 */
[----:B------:R-:W-:-:S04]  /*bb20*/  IADD3 R140, P1, PT, R140, UR4, RZ ;  /* 0x000000048c8c7c10 */ /* 0x000fc8000ff3e0ff */
[----:B------:R-:W-:Y:S01]  /*bb30*/  IADD3.X R141, PT, PT, R112, UR10, RZ, P1, !PT ;  /* 0x0000000a708d7c10 */ /* 0x000fe20008ffe4ff */
[----:B0-----:R-:W-:Y:S01]  /*bb40*/  VIADD R142, R223, UR12 ;  /* 0x0000000cdf8e7c36 */ /* 0x001fe20008000000 */
[----:B------:R-:W-:-:S03]  /*bb50*/  UIMAD UR12, UR7, 0x5, URZ ;  /* 0x00000005070c78a4 */ /* 0x000fc6000f8e02ff */
[----:B------:R0:W2:Y:S01]  /*bb60*/  LDG.E.U8 R240, desc[UR16][R140.64] ;  /* 0x000000108cf07981 */ /* 0x0000a2000c1e1100 */
[----:B------:R-:W-:-:S04]  /*bb70*/  IADD3 R142, P1, PT, R142, UR4, RZ ;  /* 0x000000048e8e7c10 */ /* 0x000fc8000ff3e0ff */
[----:B------:R-:W-:Y:S02]  /*bb80*/  IADD3.X R143, PT, PT, R103, UR10, RZ, P1, !PT ;  /* 0x0000000a678f7c10 */ /* 0x000fe40008ffe4ff */
[----:B0-----:R-:W-:-:S03]  /*bb90*/  IADD3 R140, P1, PT, R102, UR4, RZ ;  /* 0x00000004668c7c10 */ /* 0x001fc6000ff3e0ff */
[----:B------:R0:W2:Y:S01]  /*bba0*/  LDG.E.U8 R242, desc[UR16][R142.64] ;  /* 0x000000108ef27981 */ /* 0x0000a2000c1e1100 */
[----:B------:R-:W-:-:S05]  /*bbb0*/  IADD3.X R141, PT, PT, R101, UR10, RZ, P1, !PT ;  /* 0x0000000a658d7c10 */ /* 0x000fca0008ffe4ff */
[----:B------:R1:W2:Y:S01]  /*bbc0*/  LDG.E.U8 R244, desc[UR16][R140.64] ;  /* 0x000000108cf47981 */ /* 0x0002a2000c1e1100 */
[----:B0-----:R-:W-:-:S05]  /*bbd0*/  VIADD R142, R220, UR12 ;  /* 0x0000000cdc8e7c36 */ /* 0x001fca0008000000 */
[----:B------:R-:W-:-:S04]  /*bbe0*/  IADD3 R142, P1, PT, R142, UR4, RZ ;  /* 0x000000048e8e7c10 */ /* 0x000fc8000ff3e0ff */
[----:B------:R-:W-:Y:S02]  /*bbf0*/  IADD3.X R143, PT, PT, R100, UR10, RZ, P1, !PT ;  /* 0x0000000a648f7c10 */ /* 0x000fe40008ffe4ff */
[----:B-1----:R-:W-:-:S03]  /*bc00*/  IADD3 R140, P1, PT, R99, UR4, RZ ;  /* 0x00000004638c7c10 */ /* 0x002fc6000ff3e0ff */
[----:B------:R-:W2:Y:S01]  /*bc10*/  LDG.E.U8 R142, desc[UR16][R142.64] ;  /* 0x000000108e8e7981 */ /* 0x000ea2000c1e1100 */
[----:B------:R-:W-:-:S03]  /*bc20*/  IADD3.X R141, PT, PT, R97, UR10, RZ, P1, !PT ;  /* 0x0000000a618d7c10 */ /* 0x000fc60008ffe4ff */
[----:B------:R-:W2:Y:S04]  /*bc30*/  LDL R97, [R1+0x3d8] ;  /* 0x0003d80001617983 */ /* 0x000ea80000100800 */
[----:B------:R0:W2:Y:S02]  /*bc40*/  LDG.E.U8 R143, desc[UR16][R140.64] ;  /* 0x000000108c8f7981 */ /* 0x0000a4000c1e1100 */
[----:B0-----:R-:W-:Y:S02]  /*bc50*/  IADD3 R140, P1, PT, R96, UR4, RZ ;  /* 0x00000004608c7c10 */ /* 0x001fe4000ff3e0ff */
[----:B------:R-:W2:Y:S02]  /*bc60*/  LDL R96, [R1+0x3e0] ;  /* 0x0003e00001607983 */ /* 0x000ea40000100800 */
[----:B------:R-:W-:-:S05]  /*bc70*/  IADD3.X R141, PT, PT, R95, UR10, RZ, P1, !PT ;  /* 0x0000000a5f8d7c10 */ /* 0x000fca0008ffe4ff */
[----:B------:R0:W2:Y:S02]  /*bc80*/  LDG.E.U8 R248, desc[UR16][R140.64] ;  /* 0x000000108cf87981 */ /* 0x0000a4000c1e1100 */
[----:B0-----:R-:W-:-:S04]  /*bc90*/  IADD3 R140, P1, PT, R94, UR4, RZ ;  /* 0x000000045e8c7c10 */ /* 0x001fc8000ff3e0ff */
[----:B---3--:R-:W-:-:S05]  /*bca0*/  IADD3.X R141, PT, PT, R93, UR10, RZ, P1, !PT ;  /* 0x0000000a5d8d7c10 */ /* 0x008fca0008ffe4ff */
[----:B------:R4:W3:Y:S02]  /*bcb0*/  LDG.E.U8 R250, desc[UR16][R140.64] ;  /* 0x000000108cfa7981 */ /* 0x0008e4000c1e1100 */
[----:B----4-:R-:W-:-:S04]  /*bcc0*/  IADD3 R140, P1, PT, R92, UR4, RZ ;  /* 0x000000045c8c7c10 */ /* 0x010fc8000ff3e0ff */
[----:B------:R-:W-:-:S05]  /*bcd0*/  IADD3.X R141, PT, PT, R91, UR10, RZ, P1, !PT ;  /* 0x0000000a5b8d7c10 */ /* 0x000fca0008ffe4ff */
[----:B------:R5:W4:Y:S02]  /*bce0*/  LDG.E.U8 R252, desc[UR16][R140.64] ;  /* 0x000000108cfc7981 */ /* 0x000b24000c1e1100 */
[----:B-----5:R-:W-:-:S04]  /*bcf0*/  IADD3 R140, P1, PT, R90, UR4, RZ ;  /* 0x000000045a8c7c10 */ /* 0x020fc8000ff3e0ff */
[----:B--2---:R-:W-:Y:S02]  /*bd00*/  IADD3.X R141, PT, PT, R89, UR10, RZ, P1, !PT ;  /* 0x0000000a598d7c10 */ /* 0x004fe40008ffe4ff */
[----:B------:R-:W2:Y:S04]  /*bd10*/  LDL R89, [R1+0x3d4] ;  /* 0x0003d40001597983 */ /* 0x000ea80000100800 */
[----:B------:R0:W5:Y:S02]  /*bd20*/  LDG.E.U8 R140, desc[UR16][R140.64] ;  /* 0x000000108c8c7981 */ /* 0x000164000c1e1100 */
[----:B0-----:R-:W0:Y:S02]  /*bd30*/  S2R R141, SR_TID.X ;  /* 0x00000000008d7919 */ /* 0x001e240000002100 */
[----:B0-----:R-:W-:Y:S01]  /*bd40*/  LOP3.LUT R141, R141, 0x7f, RZ, 0xc0, !PT ;  /* 0x0000007f8d8d7812 */ /* 0x001fe200078ec0ff */
[----:B------:R-:W-:Y:S06]  /*bd50*/  BAR.SYNC.DEFER_BLOCKING 0x0 ;  /* 0x0000000000007b1d */ /* 0x000fec0000010000 */
[----:B------:R0:W-:Y:S02]  /*bd60*/  STS.U8 [R141+UR9+0xa080], R9 ;  /* 0x00a080098d007988 */ /* 0x0001e40008000009 */
[----:B0-----:R-:W0:Y:S02]  /*bd70*/  S2R R9, SR_TID.X ;  /* 0x0000000000097919 */ /* 0x001e240000002100 */
[----:B------:R1:W-:Y:S04]  /*bd80*/  STS.U8 [R141+UR9+0xa000], R8 ;  /* 0x00a000088d007988 */ /* 0x0003e80008000009 */
[----:B------:R0:W-:Y:S04]  /*bd90*/  STS.U8 [R141+UR9+0xa100], R10 ;  /* 0x00a1000a8d007988 */ /* 0x0001e80008000009 */
[----:B------:R0:W-:Y:S01]  /*bda0*/  STS.U8 [R141+UR9+0xa180], R11 ;  /* 0x00a1800b8d007988 */ /* 0x0001e20008000009 */
[----:B-1----:R-:W-:-:S03]  /*bdb0*/  LOP3.LUT R8, R141, 0x10, RZ, 0x3c, !PT ;  /* 0x000000108d087812 */ /* 0x002fc600078e3cff */
[----:B------:R-:W-:Y:S04]  /*bdc0*/  STS.U8 [R141+UR9+0x8000], R88 ;  /* 0x008000588d007988 */ /* 0x000fe80008000009 */
[----:B------:R-:W-:Y:S04]  /*bdd0*/  STS.U8 [R141+UR9+0x8080], R87 ;  /* 0x008080578d007988 */ /* 0x000fe80008000009 */
[----:B------:R-:W-:Y:S04]  /*bde0*/  STS.U8 [R141+UR9+0x8100], R86 ;  /* 0x008100568d007988 */ /* 0x000fe80008000009 */
[----:B------:R-:W-:Y:S01]  /*bdf0*/  STS.U8 [R141+UR9+0x8180], R85 ;  /* 0x008180558d007988 */ /* 0x000fe20008000009 */
[----:B0-----:R-:W-:Y:S01]  /*be00*/  IMAD.SHL.U32 R10, R9, 0x40, RZ ;  /* 0x00000040090a7824 */ /* 0x001fe200078e00ff */
[----:B------:R-:W-:-:S02]  /*be10*/  SHF.R.S32.HI R11, RZ, 0x1, R9 ;  /* 0x00000001ff0b7819 */ /* 0x000fc40000011409 */
[----:B------:R-:W-:Y:S04]  /*be20*/  STS.U8 [R141+UR9+0x9000], R241 ;  /* 0x009000f18d007988 */ /* 0x000fe80008000009 */
        /* <DEDUP_REMOVED lines=15> */
[----:B------:R0:W-:Y:S04]  /*bf20*/  STS.U8 [R8+UR9+0xa200], R12 ;  /* 0x00a2000c08007988 */ /* 0x0001e80008000009 */
[----:B------:R-:W-:Y:S04]  /*bf30*/  STS.U8 [R8+UR9+0xa280], R13 ;  /* 0x00a2800d08007988 */ /* 0x000fe80008000009 */
[----:B------:R-:W-:Y:S04]  /*bf40*/  STS.U8 [R8+UR9+0xa300], R14 ;  /* 0x00a3000e08007988 */ /* 0x000fe80008000009 */
[----:B------:R-:W-:Y:S04]  /*bf50*/  STS.U8 [R8+UR9+0xa380], R15 ;  /* 0x00a3800f08007988 */ /* 0x000fe80008000009 */
[----:B------:R-:W-:Y:S04]  /*bf60*/  STS.U8 [R8+UR9+0xb200], R64 ;  /* 0x00b2004008007988 */ /* 0x000fe80008000009 */
[----:B------:R-:W-:Y:S04]  /*bf70*/  STS.U8 [R8+UR9+0xb280], R65 ;  /* 0x00b2804108007988 */ /* 0x000fe80008000009 */
[----:B------:R-:W-:Y:S04]  /*bf80*/  STS.U8 [R8+UR9+0xb300], R66 ;  /* 0x00b3004208007988 */ /* 0x000fe80008000009 */
[----:B------:R1:W-:Y:S01]  /*bf90*/  STS.U8 [R8+UR9+0xb380], R67 ;  /* 0x00b3804308007988 */ /* 0x0003e20008000009 */
[----:B0-----:R-:W-:-:S03]  /*bfa0*/  LOP3.LUT R12, R9, 0x7, RZ, 0xc0, !PT ;  /* 0x00000007090c7812 */ /* 0x001fc600078ec0ff */
[----:B------:R-:W2:Y:S04]  /*bfb0*/  LDL R88, [R1+0x3e8] ;  /* 0x0003e80001587983 */ /* 0x000ea80000100800 */
[----:B------:R-:W2:Y:S01]  /*bfc0*/  LDL R87, [R1+0x3f0] ;  /* 0x0003f00001577983 */ /* 0x000ea20000100800 */
[----:B-1----:R-:W-:Y:S02]  /*bfd0*/  LOP3.LUT R8, R10, 0x40, RZ, 0xc0, !PT ;  /* 0x000000400a087812 */ /* 0x002fe400078ec0ff */
[----:B------:R-:W-:Y:S01]  /*bfe0*/  SGXT R10, R11, 0x1 ;  /* 0x000000010b0a781a */ /* 0x000fe20000000200 */
[----:B------:R-:W2:Y:S03]  /*bff0*/  LDL R86, [R1+0x3e4] ;  /* 0x0003e40001567983 */ /* 0x000ea60000100800 */
[----:B------:R-:W-:Y:S01]  /*c000*/  LOP3.LUT R10, R8, 0x120, R10, 0xf8, !PT ;  /* 0x00000120080a7812 */ /* 0x000fe200078ef80a */
[----:B------:R-:W2:Y:S01]  /*c010*/  LDL R85, [R1+0x3f8] ;  /* 0x0003f80001557983 */ /* 0x000ea20000100800 */
[----:B------:R-:W-:-:S02]  /*c020*/  LOP3.LUT R8, R9, 0x60, RZ, 0xc0, !PT ;  /* 0x0000006009087812 */ /* 0x000fc400078ec0ff */
[----:B------:R-:W-:-:S03]  /*c030*/  SHF.R.S32.HI R11, RZ, 0x3, R9 ;  /* 0x00000003ff0b7819 */ /* 0x000fc60000011409 */
[----:B------:R-:W-:Y:S02]  /*c040*/  IMAD R8, R8, 0x8, R12 ;  /* 0x0000000808087824 */ /* 0x000fe400078e020c */
[----:B------:R-:W-:Y:S02]  /*c050*/  IMAD.SHL.U32 R13, R9, 0x2, RZ ;  /* 0x00000002090d7824 */ /* 0x000fe400078e00ff */
[----:B------:R-:W-:Y:S01]  /*c060*/  IMAD.SHL.U32 R8, R8, 0x10, RZ ;  /* 0x0000001008087824 */ /* 0x000fe200078e00ff */
[----:B------:R-:W-:-:S04]  /*c070*/  SGXT R11, R11, 0x1 ;  /* 0x000000010b0b781a */ /* 0x000fc80000000200 */
[----:B------:R-:W-:Y:S02]  /*c080*/  LOP3.LUT R8, R8, 0x30, R13, 0x78, !PT ;  /* 0x0000003008087812 */ /* 0x000fe400078e780d */
[----:B------:R-:W-:Y:S02]  /*c090*/  LOP3.LUT R11, R11, 0x90, RZ, 0xc0, !PT ;  /* 0x000000900b0b7812 */ /* 0x000fe400078ec0ff */
[----:B------:R-:W-:Y:S02]  /*c0a0*/  LOP3.LUT R13, R9, 0x4, RZ, 0xc0, !PT ;  /* 0x00000004090d7812 */ /* 0x000fe400078ec0ff */
[----:B------:R-:W-:-:S03]  /*c0b0*/  LOP3.LUT R11, R11, 0x10, R9, 0x78, !PT ;  /* 0x000000100b0b7812 */ /* 0x000fc600078e7809 */
[----:B------:R-:W-:Y:S02]  /*c0c0*/  IMAD R10, R13, 0x80, R10 ;  /* 0x000000800d0a7824 */ /* 0x000fe400078e020a */
[----:B------:R-:W-:Y:S02]  /*c0d0*/  IMAD R8, R12, 0x200, R8 ;  /* 0x000002000c087824 */ /* 0x000fe400078e0208 */
[----:B------:R-:W-:Y:S01]  /*c0e0*/  IMAD.IADD R10, R10, 0x1, R11 ;  /* 0x000000010a0a7824 */ /* 0x000fe200078e020b */
[C---:B------:R-:W-:Y:S02]  /*c0f0*/  LOP3.LUT R11, R141.reuse, 0x20, RZ, 0x3c, !PT ;  /* 0x000000208d0b7812 */ /* 0x040fe400078e3cff */
[----:B------:R-:W-:Y:S02]  /*c100*/  LOP3.LUT R12, R141, 0x30, RZ, 0x3c, !PT ;  /* 0x000000308d0c7812 */ /* 0x000fe400078e3cff */
[----:B------:R-:W-:Y:S01]  /*c110*/  LOP3.LUT R9, R9, 0x7f, RZ, 0xc0, !PT ;  /* 0x0000007f09097812 */ /* 0x000fe200078ec0ff */
        /* <DEDUP_REMOVED lines=15> */
[----:B------:R0:W-:Y:S01]  /*c210*/  STS.U8 [R11+UR9+0xb580], R71 ;  /* 0x00b580470b007988 */ /* 0x0001e20008000009 */
[----:B------:R-:W-:-:S03]  /*c220*/  LOP3.LUT R9, R9, 0x70, RZ, 0x3c, !PT ;  /* 0x0000007009097812 */ /* 0x000fc600078e3cff */
[----:B------:R-:W-:Y:S04]  /*c230*/  STS.U8 [R12+UR9+0x8600], R228 ;  /* 0x008600e40c007988 */ /* 0x000fe80008000009 */
[----:B------:R-:W-:Y:S01]  /*c240*/  STS.U8 [R12+UR9+0x8680], R230 ;  /* 0x008680e60c007988 */ /* 0x000fe20008000009 */
[----:B0-----:R-:W-:-:S03]  /*c250*/  LOP3.LUT R11, R141, 0x40, RZ, 0x3c, !PT ;  /* 0x000000408d0b7812 */ /* 0x001fc600078e3cff */
        /* <DEDUP_REMOVED lines=14> */
[----:B------:R-:W-:Y:S01]  /*c340*/  STS.U8 [R11+UR9+0x8800], R236 ;  /* 0x008800ec0b007988 */ /* 0x000fe20008000009 */
[----:B0-----:R-:W-:-:S02]  /*c350*/  LOP3.LUT R12, R141, 0x50, RZ, 0x3c, !PT ;  /* 0x000000508d0c7812 */ /* 0x001fc400078e3cff */
        /* <DEDUP_REMOVED lines=61> */
[----:B---3--:R-:W-:Y:S04]  /*c730*/  STS.U8 [R9+UR9+0xbe80], R250 ;  /* 0x00be80fa09007988 */ /* 0x008fe80008000009 */
[----:B----4-:R-:W-:Y:S04]  /*c740*/  STS.U8 [R9+UR9+0xbf00], R252 ;  /* 0x00bf00fc09007988 */ /* 0x010fe80008000009 */
[----:B-----5:R-:W-:Y:S01]  /*c750*/  STS.U8 [R9+UR9+0xbf80], R140 ;  /* 0x00bf808c09007988 */ /* 0x020fe20008000009 */
[----:B------:R-:W-:Y:S01]  /*c760*/  BAR.SYNC.DEFER_BLOCKING 0x0 ;  /* 0x0000000000007b1d */ /* 0x000fe20000010000 */
[----:B0-----:R-:W-:-:S05]  /*c770*/  LOP3.LUT R0, R10, 0x20, RZ, 0x3c, !PT ;  /* 0x000000200a007812 */ /* 0x001fca00078e3cff */
[----:B------:R-:W3:Y:S04]  /*c780*/  LDL R84, [R1+0x3dc] ;  /* 0x0003dc0001547983 */ /* 0x000ee80000100800 */
[----:B------:R-:W4:Y:S04]  /*c790*/  LDL R83, [R1+0x3ec] ;  /* 0x0003ec0001537983 */ /* 0x000f280000100800 */
[----:B------:R-:W5:Y:S04]  /*c7a0*/  LDL R82, [R1+0x400] ;  /* 0x0004000001527983 */ /* 0x000f680000100800 */
[----:B------:R-:W2:Y:S04]  /*c7b0*/  LDL R81, [R1+0x3f4] ;  /* 0x0003f40001517983 */ /* 0x000ea80000100800 */
[----:B------:R-:W0:Y:S04]  /*c7c0*/  LDSM.16.M88.4 R12, [R8+UR9+0x8000] ;  /* 0x00800009080c783b */ /* 0x000e280008000200 */
[----:B------:R-:W1:Y:S04]  /*c7d0*/  LDSM.16.MT88.4 R68, [R10+UR9] ;  /* 0x000000090a44783b */ /* 0x000e680008004200 */
[----:B------:R-:W1:Y:S04]  /*c7e0*/  LDSM.16.MT88.4 R56, [R10+UR9+0x400] ;  /* 0x000400090a38783b */ /* 0x000e680008004200 */
[----:B------:R-:W1:Y:S04]  /*c7f0*/  LDSM.16.MT88.4 R4, [R0+UR9] ;  /* 0x000000090004783b */ /* 0x000e680008004200 */
[----:B------:R-:W1:Y:S04]  /*c800*/  LDSM.16.MT88.4 R20, [R0+UR9+0x400] ;  /* 0x000400090014783b */ /* 0x000e680008004200 */
[----:B------:R-:W1:Y:S04]  /*c810*/  LDSM.16.MT88.4 R48, [R10+UR9+0x800] ;  /* 0x000800090a30783b */ /* 0x000e680008004200 */
[----:B------:R-:W1:Y:S04]  /*c820*/  LDSM.16.MT88.4 R24, [R10+UR9+0xc00] ;  /* 0x000c00090a18783b */ /* 0x000e680008004200 */
[----:B------:R-:W1:Y:S04]  /*c830*/  LDSM.16.MT88.4 R52, [R0+UR9+0x800] ;  /* 0x000800090034783b */ /* 0x000e680008004200 */
[----:B------:R-:W1:Y:S04]  /*c840*/  LDSM.16.MT88.4 R64, [R0+UR9+0xc00] ;  /* 0x000c00090040783b */ /* 0x000e680008004200 */
[----:B------:R-:W2:Y:S01]  /*c850*/  LDL R80, [R1+0x408] ;  /* 0x0004080001507983 */ /* 0x000ea20000100800 */
[----:B0-----:R-:W-:-:S03]  /*c860*/  F2FP.F16.E4M3.UNPACK_B R2, R12 ;  /* 0x0000000cff02723e */ /* 0x001fc600020006ff */
[----:B------:R-:W2:Y:S01]  /*c870*/  LDL.LU R99, [R1+0x8] ;  /* 0x0000080001637983 */ /* 0x000ea20000300800 */
[----:B------:R-:W-:Y:S01]  /*c880*/  F2FP.F16.E4M3.UNPACK_B R3, R13 ;  /* 0x0000000dff03723e */ /* 0x000fe200020006ff */
[----:B-1----:R-:W-:Y:S02]  /*c890*/  IMAD.MOV.U32 R60, RZ, RZ, R68 ;  /* 0x000000ffff3c7224 */ /* 0x002fe400078e0044 */
[----:B------:R-:W-:Y:S02]  /*c8a0*/  IMAD.MOV.U32 R61, RZ, RZ, R70 ;  /* 0x000000ffff3d7224 */ /* 0x000fe400078e0046 */
[----:B------:R-:W-:Y:S02]  /*c8b0*/  IMAD.MOV.U32 R62, RZ, RZ, R56 ;  /* 0x000000ffff3e7224 */ /* 0x000fe400078e0038 */
[----:B------:R-:W-:Y:S02]  /*c8c0*/  IMAD.MOV.U32 R63, RZ, RZ, R58 ;  /* 0x000000ffff3f7224 */ /* 0x000fe400078e003a */
[----:B------:R-:W-:-:S02]  /*c8d0*/  IMAD.MOV.U32 R16, RZ, RZ, R4 ;  /* 0x000000ffff107224 */ /* 0x000fc400078e0004 */
[----:B------:R-:W-:Y:S02]  /*c8e0*/  IMAD.MOV.U32 R17, RZ, RZ, R6 ;  /* 0x000000ffff117224 */ /* 0x000fe400078e0006 */
[----:B------:R-:W-:Y:S01]  /*c8f0*/  IMAD.MOV.U32 R18, RZ, RZ, R20 ;  /* 0x000000ffff127224 */ /* 0x000fe200078e0014 */
[-C--:B------:R-:W-:Y:S01]  /*c900*/  HMMA.16816.F32 R60, R60, R2.reuse, RZ ;  /* 0x000000023c3c723c */ /* 0x080fe200000018ff */
[----:B------:R-:W-:Y:S01]  /*c910*/  IMAD.MOV.U32 R19, RZ, RZ, R22 ;  /* 0x000000ffff137224 */ /* 0x000fe200078e0016 */
[----:B------:R-:W-:Y:S01]  /*c920*/  F2FP.F16.E4M3.UNPACK_B R12, R12.H1 ;  /* 0x0000000cff0c723e */ /* 0x000fe200030006ff */
[----:B------:R-:W-:Y:S01]  /*c930*/  IMAD.MOV.U32 R68, RZ, RZ, R69 ;  /* 0x000000ffff447224 */ /* 0x000fe200078e0045 */
[----:B------:R-:W-:Y:S01]  /*c940*/  F2FP.F16.E4M3.UNPACK_B R78, R14 ;  /* 0x0000000eff4e723e */ /* 0x000fe200020006ff */
[----:B------:R-:W2:Y:S03]  /*c950*/  LDL.LU R92, [R1+0xc] ;  /* 0x00000c00015c7983 */ /* 0x000ea60000300800 */
[----:B------:R-:W-:Y:S01]  /*c960*/  HMMA.16816.F32 R16, R16, R2, RZ ;  /* 0x000000021010723c */ /* 0x000fe200000018ff */
[----:B------:R-:W-:Y:S01]  /*c970*/  IMAD.MOV.U32 R69, RZ, RZ, R71 ;  /* 0x000000ffff457224 */ /* 0x000fe200078e0047 */
[----:B------:R-:W-:Y:S01]  /*c980*/  F2FP.F16.E4M3.UNPACK_B R13, R13.H1 ;  /* 0x0000000dff0d723e */ /* 0x000fe200030006ff */
[----:B------:R-:W-:Y:S01]  /*c990*/  IMAD.MOV.U32 R70, RZ, RZ, R57 ;  /* 0x000000ffff467224 */ /* 0x000fe200078e0039 */
[----:B------:R-:W-:Y:S01]  /*c9a0*/  F2FP.F16.E4M3.UNPACK_B R79, R15 ;  /* 0x0000000fff4f723e */ /* 0x000fe200020006ff */
[----:B------:R-:W-:-:S02]  /*c9b0*/  IMAD.MOV.U32 R71, RZ, RZ, R59 ;  /* 0x000000ffff477224 */ /* 0x000fc400078e003b */
[----:B------:R-:W-:Y:S02]  /*c9c0*/  IMAD.MOV.U32 R4, RZ, RZ, R5 ;  /* 0x000000ffff047224 */ /* 0x000fe400078e0005 */
[----:B------:R-:W-:Y:S01]  /*c9d0*/  IMAD.MOV.U32 R6, RZ, RZ, R21 ;  /* 0x000000ffff067224 */ /* 0x000fe200078e0015 */
[----:B------:R-:W-:Y:S01]  /*c9e0*/  LOP3.LUT R2, R8, 0x40, RZ, 0x3c, !PT ;  /* 0x0000004008027812 */ /* 0x000fe200078e3cff */
[----:B------:R-:W-:Y:S01]  /*c9f0*/  IMAD.MOV.U32 R5, RZ, RZ, R7 ;  /* 0x000000ffff057224 */ /* 0x000fe200078e0007 */
[-C--:B------:R-:W-:Y:S01]  /*ca00*/  HMMA.16816.F32 R60, R68, R12.reuse, R60 ;  /* 0x0000000c443c723c */ /* 0x080fe2000000183c */
[----:B------:R-:W-:Y:S01]  /*ca10*/  IMAD.MOV.U32 R7, RZ, RZ, R23 ;  /* 0x000000ffff077224 */ /* 0x000fe200078e0017 */
[----:B------:R-:W-:Y:S01]  /*ca20*/  F2FP.F16.E4M3.UNPACK_B R76, R14.H1 ;  /* 0x0000000eff4c723e */ /* 0x000fe200030006ff */
[----:B------:R-:W-:Y:S01]  /*ca30*/  IMAD.MOV.U32 R68, RZ, RZ, R48 ;  /* 0x000000ffff447224 */ /* 0x000fe200078e0030 */
[----:B------:R-:W-:Y:S01]  /*ca40*/  F2FP.F16.E4M3.UNPACK_B R77, R15.H1 ;  /* 0x0000000fff4d723e */ /* 0x000fe200030006ff */
[----:B------:R-:W-:Y:S01]  /*ca50*/  IMAD.MOV.U32 R69, RZ, RZ, R50 ;  /* 0x000000ffff457224 */ /* 0x000fe200078e0032 */
[----:B------:R-:W-:Y:S02]  /*ca60*/  LDSM.16.MT88.4 R20, [R10+UR9+0x1000] ;  /* 0x001000090a14783b */ /* 0x000fe40008004200 */
[----:B------:R-:W-:Y:S01]  /*ca70*/  HMMA.16816.F32 R16, R4, R12, R16 ;  /* 0x0000000c0410723c */ /* 0x000fe20000001810 */
[----:B------:R-:W-:Y:S01]  /*ca80*/  IMAD.MOV.U32 R70, RZ, RZ, R24 ;  /* 0x000000ffff467224 */ /* 0x000fe200078e0018 */
[----:B------:R-:W0:Y:S01]  /*ca90*/  LDSM.16.M88.4 R4, [R2+UR9+0x8000] ;  /* 0x008000090204783b */ /* 0x000e220008000200 */
[----:B------:R-:W-:-:S03]  /*caa0*/  IMAD.MOV.U32 R71, RZ, RZ, R26 ;  /* 0x000000ffff477224 */ /* 0x000fc600078e001a */
[----:B------:R-:W1:Y:S04]  /*cab0*/  LDSM.16.MT88.4 R56, [R10+UR9+0x1400] ;  /* 0x001400090a38783b */ /* 0x000e680008004200 */
[----:B------:R-:W0:Y:S02]  /*cac0*/  LDSM.16.MT88.4 R12, [R0+UR9+0x1000] ;  /* 0x00100009000c783b */ /* 0x000e240008004200 */
[----:B------:R-:W-:Y:S01]  /*cad0*/  HMMA.16816.F32 R60, R68, R78, R60 ;  /* 0x0000004e443c723c */ /* 0x000fe2000000183c */
[----:B------:R-:W-:Y:S01]  /*cae0*/  IMAD.MOV.U32 R68, RZ, RZ, R52 ;  /* 0x000000ffff447224 */ /* 0x000fe200078e0034 */
[----:B------:R-:W2:Y:S01]  /*caf0*/  LDL.LU R90, [R1+0x10] ;  /* 0x00001000015a7983 */ /* 0x000ea20000300800 */
[----:B------:R-:W-:Y:S02]  /*cb00*/  IMAD.MOV.U32 R69, RZ, RZ, R54 ;  /* 0x000000ffff457224 */ /* 0x000fe400078e0036 */
[----:B------:R-:W-:Y:S01]  /*cb10*/  IMAD.MOV.U32 R70, RZ, RZ, R64 ;  /* 0x000000ffff467224 */ /* 0x000fe200078e0040 */
[----:B------:R-:W2:Y:S01]  /*cb20*/  LDL.LU R91, [R1+0x14] ;  /* 0x00001400015b7983 */ /* 0x000ea20000300800 */
[----:B------:R-:W-:-:S02]  /*cb30*/  IMAD.MOV.U32 R71, RZ, RZ, R66 ;  /* 0x000000ffff477224 */ /* 0x000fc400078e0042 */
[----:B------:R-:W-:Y:S01]  /*cb40*/  IMAD.MOV.U32 R48, RZ, RZ, R49 ;  /* 0x000000ffff307224 */ /* 0x000fe200078e0031 */
[----:B------:R-:W1:Y:S04]  /*cb50*/  S2R R227, SR_TID.X ;  /* 0x0000000000e37919 */ /* 0x000e680000002100 */
[----:B------:R-:W-:Y:S01]  /*cb60*/  HMMA.16816.F32 R68, R68, R78, R16 ;  /* 0x0000004e4444723c */ /* 0x000fe20000001810 */
[----:B------:R-:W1:Y:S01]  /*cb70*/  LDSM.16.MT88.4 R16, [R0+UR9+0x1400] ;  /* 0x001400090010783b */ /* 0x000e620008004200 */
[----:B------:R-:W-:Y:S02]  /*cb80*/  IMAD.MOV.U32 R49, RZ, RZ, R51 ;  /* 0x000000ffff317224 */ /* 0x000fe400078e0033 */
[----:B------:R-:W-:Y:S01]  /*cb90*/  IMAD.MOV.U32 R50, RZ, RZ, R25 ;  /* 0x000000ffff327224 */ /* 0x000fe200078e0019 */
[----:B------:R-:W-:Y:S01]  /*cba0*/  USHF.R.S32.HI UR10, URZ, 0x1f, UR5 ;  /* 0x0000001fff0a7899 */ /* 0x000fe20008011405 */
[----:B------:R-:W-:Y:S01]  /*cbb0*/  IMAD.MOV.U32 R51, RZ, RZ, R27 ;  /* 0x000000ffff337224 */ /* 0x000fe200078e001b */
[----:B------:R-:W2:Y:S01]  /*cbc0*/  LDL R188, [R1+0x6a8] ;  /* 0x0006a80001bc7983 */ /* 0x000ea20000100800 */
[----:B------:R-:W-:-:S02]  /*cbd0*/  IMAD.MOV.U32 R24, RZ, RZ, R53 ;  /* 0x000000ffff187224 */ /* 0x000fc400078e0035 */
[----:B------:R-:W-:Y:S01]  /*cbe0*/  IMAD.MOV.U32 R25, RZ, RZ, R55 ;  /* 0x000000ffff197224 */ /* 0x000fe200078e0037 */
[----:B------:R-:W2:Y:S01]  /*cbf0*/  LDL R143, [R1+0x6d0] ;  /* 0x0006d000018f7983 */ /* 0x000ea20000100800 */
[----:B------:R-:W-:Y:S02]  /*cc00*/  IMAD.MOV.U32 R26, RZ, RZ, R65 ;  /* 0x000000ffff1a7224 */ /* 0x000fe400078e0041 */
[----:B------:R-:W-:Y:S01]  /*cc10*/  IMAD.MOV.U32 R27, RZ, RZ, R67 ;  /* 0x000000ffff1b7224 */ /* 0x000fe200078e0043 */
[-C--:B------:R-:W-:Y:S01]  /*cc20*/  HMMA.16816.F32 R48, R48, R76.reuse, R60 ;  /* 0x0000004c3030723c */ /* 0x080fe2000000183c */
[----:B------:R-:W1:Y:S04]  /*cc30*/  LDSM.16.MT88.4 R52, [R10+UR9+0x1800] ;  /* 0x001800090a34783b */ /* 0x000e680008004200 */
[----:B------:R-:W2:Y:S03]  /*cc40*/  LDL R142, [R1+0x6cc] ;  /* 0x0006cc00018e7983 */ /* 0x000ea60000100800 */
[----:B------:R-:W-:Y:S01]  /*cc50*/  HMMA.16816.F32 R64, R24, R76, R68 ;  /* 0x0000004c1840723c */ /* 0x000fe20000001844 */
[----:B0-----:R-:W-:Y:S01]  /*cc60*/  F2FP.F16.E4M3.UNPACK_B R76, R4 ;  /* 0x00000004ff4c723e */ /* 0x001fe200020006ff */
[----:B------:R-:W-:Y:S01]  /*cc70*/  IMAD.MOV.U32 R68, RZ, RZ, R20 ;  /* 0x000000ffff447224 */ /* 0x000fe200078e0014 */
[----:B------:R-:W-:Y:S01]  /*cc80*/  F2FP.F16.E4M3.UNPACK_B R77, R5 ;  /* 0x00000005ff4d723e */ /* 0x000fe200020006ff */
[----:B------:R-:W-:Y:S01]  /*cc90*/  IMAD.MOV.U32 R69, RZ, RZ, R22 ;  /* 0x000000ffff457224 */ /* 0x000fe200078e0016 */
[----:B------:R-:W0:Y:S01]  /*cca0*/  LDSM.16.MT88.4 R24, [R10+UR9+0x1c00] ;  /* 0x001c00090a18783b */ /* 0x000e220008004200 */
[----:B-1----:R-:W-:-:S02]  /*ccb0*/  IMAD.MOV.U32 R70, RZ, RZ, R56 ;  /* 0x000000ffff467224 */ /* 0x002fc400078e0038 */
[----:B------:R-:W-:Y:S01]  /*ccc0*/  IMAD.MOV.U32 R71, RZ, RZ, R58 ;  /* 0x000000ffff477224 */ /* 0x000fe200078e003a */
[----:B------:R-:W2:Y:S01]  /*ccd0*/  LDL R196, [R1+0x6e0] ;  /* 0x0006e00001c47983 */ /* 0x000ea20000100800 */
[----:B------:R-:W-:Y:S02]  /*cce0*/  IMAD.MOV.U32 R60, RZ, RZ, R12 ;  /* 0x000000ffff3c7224 */ /* 0x000fe400078e000c */
[----:B------:R-:W-:Y:S01]  /*ccf0*/  IMAD.MOV.U32 R61, RZ, RZ, R14 ;  /* 0x000000ffff3d7224 */ /* 0x000fe200078e000e */
[----:B------:R-:W2:Y:S04]  /*cd00*/  LDL R190, [R1+0x6dc] ;  /* 0x0006dc0001be7983 */ /* 0x000ea80000100800 */
[----:B------:R-:W2:Y:S01]  /*cd10*/  LDL R189, [R1+0x6f0] ;  /* 0x0006f00001bd7983 */ /* 0x000ea20000100800 */
[----:B------:R-:W-:-:S02]  /*cd20*/  IMAD.MOV.U32 R62, RZ, RZ, R16 ;  /* 0x000000ffff3e7224 */ /* 0x000fc400078e0010 */
[----:B------:R-:W-:Y:S01]  /*cd30*/  IMAD.MOV.U32 R63, RZ, RZ, R18 ;  /* 0x000000ffff3f7224 */ /* 0x000fe200078e0012 */
[-C--:B------:R-:W-:Y:S01]  /*cd40*/  HMMA.16816.F32 R68, R68, R76.reuse, R48 ;  /* 0x0000004c4444723c */ /* 0x080fe20000001830 */
[----:B------:R-:W1:Y:S04]  /*cd50*/  LDSM.16.MT88.4 R48, [R0+UR9+0x1800] ;  /* 0x001800090030783b */ /* 0x000e680008004200 */
[----:B------:R-:W2:Y:S03]  /*cd60*/  LDL R206, [R1+0x700] ;  /* 0x0007000001ce7983 */ /* 0x000ea60000100800 */
[----:B------:R-:W-:Y:S01]  /*cd70*/  HMMA.16816.F32 R64, R60, R76, R64 ;  /* 0x0000004c3c40723c */ /* 0x000fe20000001840 */
[----:B------:R-:W1:Y:S01]  /*cd80*/  LDSM.16.MT88.4 R60, [R0+UR9+0x1c00] ;  /* 0x001c0009003c783b */ /* 0x000e620008004200 */
[----:B------:R-:W-:Y:S01]  /*cd90*/  IMAD.MOV.U32 R20, RZ, RZ, R21 ;  /* 0x000000ffff147224 */ /* 0x000fe200078e0015 */
[----:B------:R-:W-:Y:S01]  /*cda0*/  F2FP.F16.E4M3.UNPACK_B R4, R4.H1 ;  /* 0x00000004ff04723e */ /* 0x000fe200030006ff */
[----:B------:R-:W-:Y:S01]  /*cdb0*/  IMAD.MOV.U32 R21, RZ, RZ, R23 ;  /* 0x000000ffff157224 */ /* 0x000fe200078e0017 */
[----:B------:R-:W-:Y:S01]  /*cdc0*/  F2FP.F16.E4M3.UNPACK_B R5, R5.H1 ;  /* 0x00000005ff05723e */ /* 0x000fe200030006ff */
[----:B------:R-:W-:Y:S01]  /*cdd0*/  IMAD.MOV.U32 R22, RZ, RZ, R57 ;  /* 0x000000ffff167224 */ /* 0x000fe200078e0039 */
[----:B------:R-:W2:Y:S01]  /*cde0*/  LDL R191, [R1+0x6fc] ;  /* 0x0006fc0001bf7983 */ /* 0x000ea20000100800 */
[----:B------:R-:W-:-:S02]  /*cdf0*/  IMAD.MOV.U32 R23, RZ, RZ, R59 ;  /* 0x000000ffff177224 */ /* 0x000fc400078e003b */
[----:B------:R-:W-:Y:S01]  /*ce00*/  IMAD.MOV.U32 R12, RZ, RZ, R13 ;  /* 0x000000ffff0c7224 */ /* 0x000fe200078e000d */
[----:B------:R-:W2:Y:S01]  /*ce10*/  LDL R194, [R1+0x704] ;  /* 0x0007040001c27983 */ /* 0x000ea20000100800 */
[----:B------:R-:W-:Y:S02]  /*ce20*/  IMAD.MOV.U32 R13, RZ, RZ, R15 ;  /* 0x000000ffff0d7224 */ /* 0x000fe400078e000f */
[----:B------:R-:W-:Y:S01]  /*ce30*/  IMAD.MOV.U32 R14, RZ, RZ, R17 ;  /* 0x000000ffff0e7224 */ /* 0x000fe200078e0011 */
[----:B------:R-:W-:Y:S01]  /*ce40*/  HMMA.16816.F32 R56, R20, R4, R68 ;  /* 0x000000041438723c */ /* 0x000fe20000001844 */
[----:B------:R-:W-:Y:S01]  /*ce50*/  IMAD.MOV.U32 R15, RZ, RZ, R19 ;  /* 0x000000ffff0f7224 */ /* 0x000fe200078e0013 */
[----:B------:R-:W-:Y:S01]  /*ce60*/  F2FP.F16.E4M3.UNPACK_B R78, R6 ;  /* 0x00000006ff4e723e */ /* 0x000fe200020006ff */
[----:B------:R-:W-:Y:S01]  /*ce70*/  LDSM.16.M88.4 R68, [R8+UR9+0x8080] ;  /* 0x008080090844783b */ /* 0x000fe20008000200 */
[----:B------:R-:W-:-:S03]  /*ce80*/  F2FP.F16.E4M3.UNPACK_B R79, R7 ;  /* 0x00000007ff4f723e */ /* 0x000fc600020006ff */
[----:B------:R-:W1:Y:S01]  /*ce90*/  LDSM.16.MT88.4 R16, [R10+UR9+0x2000] ;  /* 0x002000090a10783b */ /* 0x000e620008004200 */
[----:B------:R-:W-:Y:S01]  /*cea0*/  HMMA.16816.F32 R12, R12, R4, R64 ;  /* 0x000000040c0c723c */ /* 0x000fe20000001840 */
[----:B------:R-:W-:Y:S02]  /*ceb0*/  IMAD.MOV.U32 R64, RZ, RZ, R52 ;  /* 0x000000ffff407224 */ /* 0x000fe400078e0034 */
[----:B------:R-:W-:Y:S01]  /*cec0*/  IMAD.MOV.U32 R65, RZ, RZ, R54 ;  /* 0x000000ffff417224 */ /* 0x000fe200078e0036 */
[----:B------:R-:W1:Y:S01]  /*ced0*/  LDSM.16.MT88.4 R20, [R10+UR9+0x2400] ;  /* 0x002400090a14783b */ /* 0x000e620008004200 */
[----:B0-----:R-:W-:Y:S02]  /*cee0*/  IMAD.MOV.U32 R66, RZ, RZ, R24 ;  /* 0x000000ffff427224 */ /* 0x001fe400078e0018 */
[----:B------:R-:W-:Y:S01]  /*cef0*/  IMAD.MOV.U32 R67, RZ, RZ, R26 ;  /* 0x000000ffff437224 */ /* 0x000fe200078e001a */
[----:B------:R-:W2:Y:S04]  /*cf00*/  LDL R210, [R1+0x710] ;  /* 0x0007100001d27983 */ /* 0x000ea80000100800 */
[----:B------:R-:W2:Y:S02]  /*cf10*/  LDL R198, [R1+0x718] ;  /* 0x0007180001c67983 */ /* 0x000ea40000100800 */
[----:B------:R-:W-:Y:S01]  /*cf20*/  HMMA.16816.F32 R56, R64, R78, R56 ;  /* 0x0000004e4038723c */ /* 0x000fe20000001838 */
[----:B-1----:R-:W-:Y:S01]  /*cf30*/  IMAD.MOV.U32 R64, RZ, RZ, R48 ;  /* 0x000000ffff407224 */ /* 0x002fe200078e0030 */
[----:B------:R-:W2:Y:S01]  /*cf40*/  LDL R200, [R1+0x720] ;  /* 0x0007200001c87983 */ /* 0x000ea20000100800 */
[----:B------:R-:W-:-:S02]  /*cf50*/  IMAD.MOV.U32 R65, RZ, RZ, R50 ;  /* 0x000000ffff417224 */ /* 0x000fc400078e0032 */
[----:B------:R-:W-:Y:S01]  /*cf60*/  IMAD.MOV.U32 R66, RZ, RZ, R60 ;  /* 0x000000ffff427224 */ /* 0x000fe200078e003c */
[----:B------:R-:W2:Y:S01]  /*cf70*/  LDL R213, [R1+0x728] ;  /* 0x0007280001d57983 */ /* 0x000ea20000100800 */
[----:B------:R-:W-:Y:S01]  /*cf80*/  IMAD.MOV.U32 R67, RZ, RZ, R62 ;  /* 0x000000ffff437224 */ /* 0x000fe200078e003e */
[----:B------:R-:W-:Y:S02]  /*cf90*/  F2FP.F16.E4M3.UNPACK_B R76, R6.H1 ;  /* 0x00000006ff4c723e */ /* 0x000fe400030006ff */
[----:B------:R-:W-:Y:S01]  /*cfa0*/  F2FP.F16.E4M3.UNPACK_B R77, R7.H1 ;  /* 0x00000007ff4d723e */ /* 0x000fe200030006ff */
[----:B------:R-:W2:Y:S03]  /*cfb0*/  LDL R202, [R1+0x724] ;  /* 0x0007240001ca7983 */ /* 0x000ea60000100800 */
[----:B------:R-:W-:Y:S01]  /*cfc0*/  HMMA.16816.F32 R64, R64, R78, R12 ;  /* 0x0000004e4040723c */ /* 0x000fe2000000180c */
[----:B------:R-:W0:Y:S04]  /*cfd0*/  LDSM.16.MT88.4 R4, [R0+UR9+0x2000] ;  /* 0x002000090004783b */ /* 0x000e280008004200 */
[----:B------:R-:W1:Y:S01]  /*cfe0*/  LDSM.16.MT88.4 R12, [R0+UR9+0x2400] ;  /* 0x00240009000c783b */ /* 0x000e620008004200 */
[----:B------:R-:W-:-:S02]  /*cff0*/  IMAD.MOV.U32 R52, RZ, RZ, R53 ;  /* 0x000000ffff347224 */ /* 0x000fc400078e0035 */
[----:B------:R-:W-:Y:S01]  /*d000*/  IMAD.MOV.U32 R53, RZ, RZ, R55 ;  /* 0x000000ffff357224 */ /* 0x000fe200078e0037 */
[----:B------:R-:W2:Y:S01]  /*d010*/  LDL R204, [R1+0x72c] ;  /* 0x00072c0001cc7983 */ /* 0x000ea20000100800 */
[----:B------:R-:W-:Y:S02]  /*d020*/  IMAD.MOV.U32 R54, RZ, RZ, R25 ;  /* 0x000000ffff367224 */ /* 0x000fe400078e0019 */
[----:B------:R-:W-:Y:S01]  /*d030*/  IMAD.MOV.U32 R55, RZ, RZ, R27 ;  /* 0x000000ffff377224 */ /* 0x000fe200078e001b */
[----:B------:R-:W2:Y:S01]  /*d040*/  LDL R208, [R1+0x73c] ;  /* 0x00073c0001d07983 */ /* 0x000ea20000100800 */
[----:B------:R-:W-:Y:S02]  /*d050*/  IMAD.MOV.U32 R48, RZ, RZ, R49 ;  /* 0x000000ffff307224 */ /* 0x000fe400078e0031 */
[----:B------:R-:W-:Y:S01]  /*d060*/  IMAD.MOV.U32 R49, RZ, RZ, R51 ;  /* 0x000000ffff317224 */ /* 0x000fe200078e0033 */
[----:B------:R-:W2:Y:S01]  /*d070*/  LDL R214, [R1+0x748] ;  /* 0x0007480001d67983 */ /* 0x000ea20000100800 */
[----:B------:R-:W-:Y:S01]  /*d080*/  IMAD.MOV.U32 R50, RZ, RZ, R61 ;  /* 0x000000ffff327224 */ /* 0x000fe200078e003d */
[----:B------:R-:W-:Y:S01]  /*d090*/  HMMA.16816.F32 R24, R52, R76, R56 ;  /* 0x0000004c3418723c */ /* 0x000fe20000001838 */
[----:B------:R-:W-:Y:S01]  /*d0a0*/  IMAD.MOV.U32 R51, RZ, RZ, R63 ;  /* 0x000000ffff337224 */ /* 0x000fe200078e003f */
[----:B------:R-:W3:Y:S01]  /*d0b0*/  LDSM.16.MT88.4 R56, [R10+UR9+0x2c00] ;  /* 0x002c00090a38783b */ /* 0x000ee20008004200 */
[----:B------:R-:W-:-:S02]  /*d0c0*/  IMAD.MOV.U32 R52, RZ, RZ, R16 ;  /* 0x000000ffff347224 */ /* 0x000fc400078e0010 */
[----:B------:R-:W-:Y:S01]  /*d0d0*/  IMAD.MOV.U32 R53, RZ, RZ, R18 ;  /* 0x000000ffff357224 */ /* 0x000fe200078e0012 */
[----:B------:R-:W-:Y:S02]  /*d0e0*/  LDSM.16.MT88.4 R60, [R0+UR9+0x2800] ;  /* 0x00280009003c783b */ /* 0x000fe40008004200 */
[----:B------:R-:W-:Y:S01]  /*d0f0*/  HMMA.16816.F32 R48, R48, R76, R64 ;  /* 0x0000004c3030723c */ /* 0x000fe20000001840 */
[----:B------:R-:W-:Y:S01]  /*d100*/  F2FP.F16.E4M3.UNPACK_B R76, R68 ;  /* 0x00000044ff4c723e */ /* 0x000fe200020006ff */
[----:B------:R-:W-:Y:S01]  /*d110*/  IMAD.MOV.U32 R54, RZ, RZ, R20 ;  /* 0x000000ffff367224 */ /* 0x000fe200078e0014 */
[----:B------:R-:W-:Y:S01]  /*d120*/  F2FP.F16.E4M3.UNPACK_B R77, R69 ;  /* 0x00000045ff4d723e */ /* 0x000fe200020006ff */
[----:B------:R-:W-:Y:S01]  /*d130*/  IMAD.MOV.U32 R55, RZ, RZ, R22 ;  /* 0x000000ffff377224 */ /* 0x000fe200078e0016 */
[----:B------:R-:W2:Y:S04]  /*d140*/  LDL R212, [R1+0x74c] ;  /* 0x00074c0001d47983 */ /* 0x000ea80000100800 */
[----:B------:R-:W2:Y:S03]  /*d150*/  LDL R216, [R1+0x75c] ;  /* 0x00075c0001d87983 */ /* 0x000ea60000100800 */
[----:B------:R-:W-:Y:S01]  /*d160*/  HMMA.16816.F32 R24, R52, R76, R24 ;  /* 0x0000004c3418723c */ /* 0x000fe20000001818 */
[----:B------:R-:W4:Y:S01]  /*d170*/  LDSM.16.MT88.4 R52, [R10+UR9+0x2800] ;  /* 0x002800090a34783b */ /* 0x000f220008004200 */
[----:B0-----:R-:W-:-:S02]  /*d180*/  IMAD.MOV.U32 R64, RZ, RZ, R4 ;  /* 0x000000ffff407224 */ /* 0x001fc400078e0004 */
[----:B------:R-:W-:Y:S01]  /*d190*/  IMAD.MOV.U32 R65, RZ, RZ, R6 ;  /* 0x000000ffff417224 */ /* 0x000fe200078e0006 */
[----:B------:R-:W2:Y:S01]  /*d1a0*/  LDL R232, [R1+0x770] ;  /* 0x0007700001e87983 */ /* 0x000ea20000100800 */
[----:B-1----:R-:W-:Y:S02]  /*d1b0*/  IMAD.MOV.U32 R66, RZ, RZ, R12 ;  /* 0x000000ffff427224 */ /* 0x002fe400078e000c */
[----:B------:R-:W-:Y:S01]  /*d1c0*/  IMAD.MOV.U32 R67, RZ, RZ, R14 ;  /* 0x000000ffff437224 */ /* 0x000fe200078e000e */
[----:B------:R-:W2:Y:S04]  /*d1d0*/  LDL R228, [R1+0x76c] ;  /* 0x00076c0001e47983 */ /* 0x000ea80000100800 */
[----:B------:R-:W2:Y:S02]  /*d1e0*/  LDL R230, [R1+0x778] ;  /* 0x0007780001e67983 */ /* 0x000ea40000100800 */
[----:B------:R-:W-:Y:S02]  /*d1f0*/  HMMA.16816.F32 R48, R64, R76, R48 ;  /* 0x0000004c4030723c */ /* 0x000fe40000001830 */
[----:B------:R-:W0:Y:S01]  /*d200*/  LDSM.16.MT88.4 R64, [R0+UR9+0x2c00] ;  /* 0x002c00090040783b */ /* 0x000e220008004200 */
        /* <DEDUP_REMOVED lines=8> */
[----:B------:R-:W-:Y:S01]  /*d290*/  F2FP.F16.E4M3.UNPACK_B R78, R70 ;  /* 0x00000046ff4e723e */ /* 0x000fe200020006ff */
[----:B------:R-:W-:Y:S01]  /*d2a0*/  IMAD.MOV.U32 R5, RZ, RZ, R7 ;  /* 0x000000ffff057224 */ /* 0x000fe200078e0007 */
[----:B------:R-:W-:Y:S01]  /*d2b0*/  F2FP.F16.E4M3.UNPACK_B R79, R71 ;  /* 0x00000047ff4f723e */ /* 0x000fe200020006ff */
[----:B------:R-:W-:Y:S01]  /*d2c0*/  IMAD.MOV.U32 R6, RZ, RZ, R13 ;  /* 0x000000ffff067224 */ /* 0x000fe200078e000d */
[-C--:B------:R-:W-:Y:S01]  /*d2d0*/  HMMA.16816.F32 R24, R16, R68.reuse, R24 ;  /* 0x000000441018723c */ /* 0x080fe20000001818 */
[----:B------:R-:W-:Y:S01]  /*d2e0*/  IMAD.MOV.U32 R7, RZ, RZ, R15 ;  /* 0x000000ffff077224 */ /* 0x000fe200078e000f */
[----:B------:R-:W1:Y:S04]  /*d2f0*/  LDSM.16.MT88.4 R16, [R10+UR9+0x3000] ;  /* 0x003000090a10783b */ /* 0x000e680008004200 */
[----:B------:R-:W1:Y:S02]  /*d300*/  LDSM.16.M88.4 R12, [R2+UR9+0x8080] ;  /* 0x00808009020c783b */ /* 0x000e640008000200 */
[----:B------:R-:W-:Y:S01]  /*d310*/  HMMA.16816.F32 R4, R4, R68, R48 ;  /* 0x000000440404723c */ /* 0x000fe20000001830 */
[----:B---3--:R-:W-:Y:S01]  /*d320*/  IMAD.MOV.U32 R50, RZ, RZ, R56 ;  /* 0x000000ffff327224 */ /* 0x008fe200078e0038 */
[----:B------:R-:W3:Y:S01]  /*d330*/  LDSM.16.MT88.4 R20, [R10+UR9+0x3400] ;  /* 0x003400090a14783b */ /* 0x000ee20008004200 */
[----:B----4-:R-:W-:-:S02]  /*d340*/  IMAD.MOV.U32 R48, RZ, RZ, R52 ;  /* 0x000000ffff307224 */ /* 0x010fc400078e0034 */
[----:B------:R-:W-:Y:S01]  /*d350*/  IMAD.MOV.U32 R49, RZ, RZ, R54 ;  /* 0x000000ffff317224 */ /* 0x000fe200078e0036 */
[----:B------:R-:W4:Y:S01]  /*d360*/  LDL R224, [R1+0x784] ;  /* 0x0007840001e07983 */ /* 0x000f220000100800 */
[----:B------:R-:W-:-:S03]  /*d370*/  IMAD.MOV.U32 R51, RZ, RZ, R58 ;  /* 0x000000ffff337224 */ /* 0x000fc600078e003a */
[----:B------:R-:W2:Y:S04]  /*d380*/  LDL R217, [R1+0x794] ;  /* 0x0007940001d97983 */ /* 0x000ea80000100800 */
[----:B------:R-:W-:Y:S01]  /*d390*/  HMMA.16816.F32 R24, R48, R78, R24 ;  /* 0x0000004e3018723c */ /* 0x000fe20000001818 */
[----:B------:R-:W-:Y:S01]  /*d3a0*/  IMAD.MOV.U32 R48, RZ, RZ, R60 ;  /* 0x000000ffff307224 */ /* 0x000fe200078e003c */
[----:B------:R-:W2:Y:S01]  /*d3b0*/  LDL R242, [R1+0x77c] ;  /* 0x00077c0001f27983 */ /* 0x000ea20000100800 */
[----:B------:R-:W-:Y:S02]  /*d3c0*/  IMAD.MOV.U32 R49, RZ, RZ, R62 ;  /* 0x000000ffff317224 */ /* 0x000fe400078e003e */
[----:B0-----:R-:W-:Y:S01]  /*d3d0*/  IMAD.MOV.U32 R50, RZ, RZ, R64 ;  /* 0x000000ffff327224 */ /* 0x001fe200078e0040 */
[----:B------:R-:W2:Y:S01]  /*d3e0*/  LDL R244, [R1+0x790] ;  /* 0x0007900001f47983 */ /* 0x000ea20000100800 */
[----:B------:R-:W-:Y:S01]  /*d3f0*/  IMAD.MOV.U32 R51, RZ, RZ, R66 ;  /* 0x000000ffff337224 */ /* 0x000fe200078e0042 */
[----:B------:R-:W-:-:S02]  /*d400*/  F2FP.F16.E4M3.UNPACK_B R76, R70.H1 ;  /* 0x00000046ff4c723e */ /* 0x000fc400030006ff */
[----:B------:R-:W-:Y:S02]  /*d410*/  F2FP.F16.E4M3.UNPACK_B R77, R71.H1 ;  /* 0x00000047ff4d723e */ /* 0x000fe400030006ff */
[----:B------:R-:W0:Y:S02]  /*d420*/  LDSM.16.MT88.4 R68, [R0+UR9+0x3000] ;  /* 0x003000090044783b */ /* 0x000e240008004200 */
[----:B------:R-:W-:Y:S02]  /*d430*/  HMMA.16816.F32 R48, R48, R78, R4 ;  /* 0x0000004e3030723c */ /* 0x000fe40000001804 */
[----:B------:R-:W5:Y:S01]  /*d440*/  LDSM.16.MT88.4 R4, [R0+UR9+0x3400] ;  /* 0x003400090004783b */ /* 0x000f620008004200 */
[----:B------:R-:W-:Y:S02]  /*d450*/  IMAD.MOV.U32 R52, RZ, RZ, R53 ;  /* 0x000000ffff347224 */ /* 0x000fe400078e0035 */
[----:B------:R-:W-:Y:S02]  /*d460*/  IMAD.MOV.U32 R53, RZ, RZ, R55 ;  /* 0x000000ffff357224 */ /* 0x000fe400078e0037 */
[----:B------:R-:W-:-:S02]  /*d470*/  IMAD.MOV.U32 R54, RZ, RZ, R57 ;  /* 0x000000ffff367224 */ /* 0x000fc400078e0039 */
[----:B------:R-:W-:Y:S02]  /*d480*/  IMAD.MOV.U32 R55, RZ, RZ, R59 ;  /* 0x000000ffff377224 */ /* 0x000fe400078e003b */
[----:B------:R-:W-:Y:S02]  /*d490*/  IMAD.MOV.U32 R60, RZ, RZ, R61 ;  /* 0x000000ffff3c7224 */ /* 0x000fe400078e003d */
[----:B------:R-:W-:Y:S02]  /*d4a0*/  IMAD.MOV.U32 R61, RZ, RZ, R63 ;  /* 0x000000ffff3d7224 */ /* 0x000fe400078e003f */
[----:B------:R-:W-:Y:S01]  /*d4b0*/  IMAD.MOV.U32 R62, RZ, RZ, R65 ;  /* 0x000000ffff3e7224 */ /* 0x000fe200078e0041 */
[----:B------:R-:W-:Y:S01]  /*d4c0*/  HMMA.16816.F32 R24, R52, R76, R24 ;  /* 0x0000004c3418723c */ /* 0x000fe20000001818 */
[----:B------:R-:W-:Y:S01]  /*d4d0*/  IMAD.MOV.U32 R63, RZ, RZ, R67 ;  /* 0x000000ffff3f7224 */ /* 0x000fe200078e0043 */
[----:B------:R-:W-:Y:S01]  /*d4e0*/  LDSM.16.MT88.4 R52, [R0+UR9+0x3800] ;  /* 0x003800090034783b */ /* 0x000fe20008004200 */
[----:B-1----:R-:W-:-:S05]  /*d4f0*/  IMAD.MOV.U32 R64, RZ, RZ, R16 ;  /* 0x000000ffff407224 */ /* 0x002fca00078e0010 */
[----:B------:R-:W-:Y:S01]  /*d500*/  HMMA.16816.F32 R60, R60, R76, R48 ;  /* 0x0000004c3c3c723c */ /* 0x000fe20000001830 */
[----:B------:R-:W-:Y:S01]  /*d510*/  F2FP.F16.E4M3.UNPACK_B R76, R12 ;  /* 0x0000000cff4c723e */ /* 0x000fe200020006ff */
[----:B------:R-:W-:Y:S01]  /*d520*/  IMAD.MOV.U32 R65, RZ, RZ, R18 ;  /* 0x000000ffff417224 */ /* 0x000fe200078e0012 */
[----:B------:R-:W-:Y:S01]  /*d530*/  F2FP.F16.E4M3.UNPACK_B R77, R13 ;  /* 0x0000000dff4d723e */ /* 0x000fe200020006ff */
[----:B---3--:R-:W-:Y:S01]  /*d540*/  IMAD.MOV.U32 R66, RZ, RZ, R20 ;  /* 0x000000ffff427224 */ /* 0x008fe200078e0014 */
[----:B------:R-:W1:Y:S01]  /*d550*/  LDSM.16.MT88.4 R48, [R10+UR9+0x3800] ;  /* 0x003800090a30783b */ /* 0x000e620008004200 */
[----:B------:R-:W-:-:S07]  /*d560*/  IMAD.MOV.U32 R67, RZ, RZ, R22 ;  /* 0x000000ffff437224 */ /* 0x000fce00078e0016 */
[----:B------:R-:W-:Y:S01]  /*d570*/  HMMA.16816.F32 R64, R64, R76, R24 ;  /* 0x0000004c4040723c */ /* 0x000fe20000001818 */
[----:B------:R-:W3:Y:S01]  /*d580*/  LDSM.16.MT88.4 R24, [R10+UR9+0x3c00] ;  /* 0x003c00090a18783b */ /* 0x000ee20008004200 */
[----:B0-----:R-:W-:Y:S02]  /*d590*/  IMAD.MOV.U32 R56, RZ, RZ, R68 ;  /* 0x000000ffff387224 */ /* 0x001fe400078e0044 */
[----:B------:R-:W-:Y:S02]  /*d5a0*/  IMAD.MOV.U32 R57, RZ, RZ, R70 ;  /* 0x000000ffff397224 */ /* 0x000fe400078e0046 */
[----:B-----5:R-:W-:Y:S02]  /*d5b0*/  IMAD.MOV.U32 R58, RZ, RZ, R4 ;  /* 0x000000ffff3a7224 */ /* 0x020fe400078e0004 */
[----:B------:R-:W-:-:S07]  /*d5c0*/  IMAD.MOV.U32 R59, RZ, RZ, R6 ;  /* 0x000000ffff3b7224 */ /* 0x000fce00078e0006 */
[----:B------:R-:W-:Y:S01]  /*d5d0*/  HMMA.16816.F32 R60, R56, R76, R60 ;  /* 0x0000004c383c723c */ /* 0x000fe2000000183c */
[----:B------:R-:W0:Y:S01]  /*d5e0*/  LDSM.16.MT88.4 R56, [R0+UR9+0x3c00] ;  /* 0x003c00090038783b */ /* 0x000e220008004200 */
[----:B------:R-:W-:Y:S01]  /*d5f0*/  IMAD.MOV.U32 R16, RZ, RZ, R17 ;  /* 0x000000ffff107224 */ /* 0x000fe200078e0011 */
[----:B------:R-:W-:Y:S01]  /*d600*/  F2FP.F16.E4M3.UNPACK_B R12, R12.H1 ;  /* 0x0000000cff0c723e */ /* 0x000fe200030006ff */
[----:B------:R-:W-:Y:S01]  /*d610*/  IMAD.MOV.U32 R17, RZ, RZ, R19 ;  /* 0x000000ffff117224 */ /* 0x000fe200078e0013 */
[----:B------:R-:W-:Y:S01]  /*d620*/  F2FP.F16.E4M3.UNPACK_B R13, R13.H1 ;  /* 0x0000000dff0d723e */ /* 0x000fe200030006ff */
[----:B------:R-:W-:Y:S02]  /*d630*/  IMAD.MOV.U32 R18, RZ, RZ, R21 ;  /* 0x000000ffff127224 */ /* 0x000fe400078e0015 */
[----:B------:R-:W-:Y:S02]  /*d640*/  IMAD.MOV.U32 R19, RZ, RZ, R23 ;  /* 0x000000ffff137224 */ /* 0x000fe400078e0017 */
[----:B------:R-:W-:-:S02]  /*d650*/  IMAD.MOV.U32 R20, RZ, RZ, R69 ;  /* 0x000000ffff147224 */ /* 0x000fc400078e0045 */
[----:B------:R-:W-:Y:S02]  /*d660*/  IMAD.MOV.U32 R21, RZ, RZ, R71 ;  /* 0x000000ffff157224 */ /* 0x000fe400078e0047 */
[----:B------:R-:W-:Y:S01]  /*d670*/  IMAD.MOV.U32 R22, RZ, RZ, R5 ;  /* 0x000000ffff167224 */ /* 0x000fe200078e0005 */
[-C--:B------:R-:W-:Y:S01]  /*d680*/  HMMA.16816.F32 R16, R16, R12.reuse, R64 ;  /* 0x0000000c1010723c */ /* 0x080fe20000001840 */
[----:B------:R-:W-:Y:S01]  /*d690*/  IMAD.MOV.U32 R23, RZ, RZ, R7 ;  /* 0x000000ffff177224 */ /* 0x000fe200078e0007 */
[----:B------:R-:W-:Y:S01]  /*d6a0*/  F2FP.F16.E4M3.UNPACK_B R78, R14 ;  /* 0x0000000eff4e723e */ /* 0x000fe200020006ff */
[----:B-1----:R-:W-:Y:S01]  /*d6b0*/  IMAD.MOV.U32 R68, RZ, RZ, R48 ;  /* 0x000000ffff447224 */ /* 0x002fe200078e0030 */
[----:B------:R-:W-:Y:S01]  /*d6c0*/  F2FP.F16.E4M3.UNPACK_B R79, R15 ;  /* 0x0000000fff4f723e */ /* 0x000fe200020006ff */
[----:B------:R-:W-:Y:S01]  /*d6d0*/  IMAD.MOV.U32 R69, RZ, RZ, R50 ;  /* 0x000000ffff457224 */ /* 0x000fe200078e0032 */
[----:B------:R-:W-:Y:S02]  /*d6e0*/  LDSM.16.MT88.4 R64, [R10+UR9+0x4400] ;  /* 0x004400090a40783b */ /* 0x000fe40008004200 */
[----:B------:R-:W-:Y:S02]  /*d6f0*/  HMMA.16816.F32 R4, R20, R12, R60 ;  /* 0x0000000c1404723c */ /* 0x000fe4000000183c */
[----:B------:R-:W-:Y:S01]  /*d700*/  LDSM.16.M88.4 R20, [R8+UR9+0x8100] ;  /* 0x008100090814783b */ /* 0x000fe20008000200 */
[----:B---3--:R-:W-:-:S02]  /*d710*/  IMAD.MOV.U32 R70, RZ, RZ, R24 ;  /* 0x000000ffff467224 */ /* 0x008fc400078e0018 */
[----:B------:R-:W-:Y:S01]  /*d720*/  IMAD.MOV.U32 R71, RZ, RZ, R26 ;  /* 0x000000ffff477224 */ /* 0x000fe200078e001a */
[----:B------:R-:W1:Y:S06]  /*d730*/  LDSM.16.MT88.4 R60, [R10+UR9+0x4000] ;  /* 0x004000090a3c783b */ /* 0x000e6c0008004200 */
[----:B------:R-:W-:Y:S01]  /*d740*/  HMMA.16816.F32 R16, R68, R78, R16 ;  /* 0x0000004e4410723c */ /* 0x000fe20000001810 */
[----:B------:R-:W-:Y:S02]  /*d750*/  IMAD.MOV.U32 R68, RZ, RZ, R52 ;  /* 0x000000ffff447224 */ /* 0x000fe400078e0034 */
[----:B------:R-:W-:-:S02]  /*d760*/  IMAD.MOV.U32 R69, RZ, RZ, R54 ;  /* 0x000000ffff457224 */ /* 0x000fc400078e0036 */
[----:B0-----:R-:W-:Y:S02]  /*d770*/  IMAD.MOV.U32 R70, RZ, RZ, R56 ;  /* 0x000000ffff467224 */ /* 0x001fe400078e0038 */
[----:B------:R-:W-:Y:S01]  /*d780*/  IMAD.MOV.U32 R71, RZ, RZ, R58 ;  /* 0x000000ffff477224 */ /* 0x000fe200078e003a */
[----:B------:R-:W-:Y:S02]  /*d790*/  F2FP.F16.E4M3.UNPACK_B R76, R14.H1 ;  /* 0x0000000eff4c723e */ /* 0x000fe400030006ff */
[----:B------:R-:W-:Y:S02]  /*d7a0*/  F2FP.F16.E4M3.UNPACK_B R77, R15.H1 ;  /* 0x0000000fff4d723e */ /* 0x000fe400030006ff */
[----:B------:R-:W0:Y:S02]  /*d7b0*/  LDSM.16.MT88.4 R12, [R0+UR9+0x4000] ;  /* 0x00400009000c783b */ /* 0x000e240008004200 */
[----:B------:R-:W-:Y:S02]  /*d7c0*/  HMMA.16816.F32 R68, R68, R78, R4 ;  /* 0x0000004e4444723c */ /* 0x000fe40000001804 */
[----:B------:R-:W3:Y:S01]  /*d7d0*/  LDSM.16.MT88.4 R4, [R0+UR9+0x4400] ;  /* 0x004400090004783b */ /* 0x000ee20008004200 */
[----:B------:R-:W-:-:S02]  /*d7e0*/  IMAD.MOV.U32 R48, RZ, RZ, R49 ;  /* 0x000000ffff307224 */ /* 0x000fc400078e0031 */
[----:B------:R-:W-:Y:S02]  /*d7f0*/  IMAD.MOV.U32 R49, RZ, RZ, R51 ;  /* 0x000000ffff317224 */ /* 0x000fe400078e0033 */
[----:B------:R-:W-:Y:S02]  /*d800*/  IMAD.MOV.U32 R50, RZ, RZ, R25 ;  /* 0x000000ffff327224 */ /* 0x000fe400078e0019 */
        /* <DEDUP_REMOVED lines=12> */
[----:B------:R-:W-:Y:S01]  /*d8d0*/  IMAD.MOV.U32 R58, RZ, RZ, R64 ;  /* 0x000000ffff3a7224 */ /* 0x000fe200078e0040 */
[----:B------:R-:W1:Y:S01]  /*d8e0*/  LDSM.16.MT88.4 R24, [R10+UR9+0x4800] ;  /* 0x004800090a18783b */ /* 0x000e620008004200 */
[----:B------:R-:W-:-:S07]  /*d8f0*/  IMAD.MOV.U32 R59, RZ, RZ, R66 ;  /* 0x000000ffff3b7224 */ /* 0x000fce00078e0042 */
[----:B------:R-:W-:Y:S01]  /*d900*/  HMMA.16816.F32 R56, R56, R76, R16 ;  /* 0x0000004c3838723c */ /* 0x000fe20000001810 */
[----:B------:R-:W5:Y:S01]  /*d910*/  LDSM.16.MT88.4 R16, [R10+UR9+0x4c00] ;  /* 0x004c00090a10783b */ /* 0x000f620008004200 */
[----:B0-----:R-:W-:Y:S02]  /*d920*/  IMAD.MOV.U32 R52, RZ, RZ, R12 ;  /* 0x000000ffff347224 */ /* 0x001fe400078e000c */
[----:B------:R-:W-:Y:S02]  /*d930*/  IMAD.MOV.U32 R53, RZ, RZ, R14 ;  /* 0x000000ffff357224 */ /* 0x000fe400078e000e */
[----:B---3--:R-:W-:Y:S02]  /*d940*/  IMAD.MOV.U32 R54, RZ, RZ, R4 ;  /* 0x000000ffff367224 */ /* 0x008fe400078e0004 */
        /* <DEDUP_REMOVED lines=8> */
[----:B------:R-:W-:Y:S01]  /*d9d0*/  IMAD.MOV.U32 R63, RZ, RZ, R67 ;  /* 0x000000ffff3f7224 */ /* 0x000fe200078e0043 */
[----:B------:R-:W-:Y:S01]  /*d9e0*/  F2FP.F16.E4M3.UNPACK_B R78, R22 ;  /* 0x00000016ff4e723e */ /* 0x000fe200020006ff */
[----:B------:R-:W-:Y:S05]  /*d9f0*/  LDSM.16.MT88.4 R64, [R10+UR9+0x5400] ;  /* 0x005400090a40783b */ /* 0x000fea0008004200 */
[----:B------:R-:W-:Y:S01]  /*da00*/  HMMA.16816.F32 R56, R60, R20, R56 ;  /* 0x000000143c38723c */ /* 0x000fe20000001838 */
[----:B------:R-:W-:-:S02]  /*da10*/  IMAD.MOV.U32 R60, RZ, RZ, R13 ;  /* 0x000000ffff3c7224 */ /* 0x000fc400078e000d */
[----:B------:R-:W-:Y:S02]  /*da20*/  IMAD.MOV.U32 R61, RZ, RZ, R15 ;  /* 0x000000ffff3d7224 */ /* 0x000fe400078e000f */
[----:B------:R-:W-:Y:S01]  /*da30*/  IMAD.MOV.U32 R62, RZ, RZ, R5 ;  /* 0x000000ffff3e7224 */ /* 0x000fe200078e0005 */
[----:B------:R-:W-:Y:S01]  /*da40*/  F2FP.F16.E4M3.UNPACK_B R79, R23 ;  /* 0x00000017ff4f723e */ /* 0x000fe200020006ff */
[----:B------:R-:W-:Y:S01]  /*da50*/  IMAD.MOV.U32 R63, RZ, RZ, R7 ;  /* 0x000000ffff3f7224 */ /* 0x000fe200078e0007 */
[----:B------:R-:W3:Y:S04]  /*da60*/  LDSM.16.M88.4 R12, [R2+UR9+0x8100] ;  /* 0x00810009020c783b */ /* 0x000ee80008000200 */
[----:B------:R-:W3:Y:S02]  /*da70*/  LDSM.16.MT88.4 R4, [R10+UR9+0x5000] ;  /* 0x005000090a04783b */ /* 0x000ee40008004200 */
[----:B------:R-:W-:Y:S01]  /*da80*/  HMMA.16816.F32 R60, R60, R20, R68 ;  /* 0x000000143c3c723c */ /* 0x000fe20000001844 */
[----:B-1----:R-:W-:-:S02]  /*da90*/  IMAD.MOV.U32 R68, RZ, RZ, R24 ;  /* 0x000000ffff447224 */ /* 0x002fc400078e0018 */
[----:B------:R-:W-:Y:S02]  /*daa0*/  IMAD.MOV.U32 R69, RZ, RZ, R26 ;  /* 0x000000ffff457224 */ /* 0x000fe400078e001a */
[----:B-----5:R-:W-:Y:S02]  /*dab0*/  IMAD.MOV.U32 R70, RZ, RZ, R16 ;  /* 0x000000ffff467224 */ /* 0x020fe400078e0010 */
[----:B------:R-:W-:-:S07]  /*dac0*/  IMAD.MOV.U32 R71, RZ, RZ, R18 ;  /* 0x000000ffff477224 */ /* 0x000fce00078e0012 */
[----:B------:R-:W-:Y:S01]  /*dad0*/  HMMA.16816.F32 R56, R68, R78, R56 ;  /* 0x0000004e4438723c */ /* 0x000fe20000001838 */
[----:B------:R-:W-:Y:S02]  /*dae0*/  IMAD.MOV.U32 R68, RZ, RZ, R48 ;  /* 0x000000ffff447224 */ /* 0x000fe400078e0030 */
[----:B------:R-:W-:Y:S02]  /*daf0*/  IMAD.MOV.U32 R69, RZ, RZ, R50 ;  /* 0x000000ffff457224 */ /* 0x000fe400078e0032 */
[----:B0-----:R-:W-:Y:S02]  /*db00*/  IMAD.MOV.U32 R70, RZ, RZ, R52 ;  /* 0x000000ffff467224 */ /* 0x001fe400078e0034 */
[----:B------:R-:W-:Y:S01]  /*db10*/  IMAD.MOV.U32 R71, RZ, RZ, R54 ;  /* 0x000000ffff477224 */ /* 0x000fe200078e0036 */
[----:B------:R-:W-:Y:S02]  /*db20*/  F2FP.F16.E4M3.UNPACK_B R76, R22.H1 ;  /* 0x00000016ff4c723e */ /* 0x000fe400030006ff */
[----:B------:R-:W-:-:S02]  /*db30*/  F2FP.F16.E4M3.UNPACK_B R77, R23.H1 ;  /* 0x00000017ff4d723e */ /* 0x000fc400030006ff */
[----:B------:R-:W0:Y:S02]  /*db40*/  LDSM.16.MT88.4 R20, [R0+UR9+0x5000] ;  /* 0x005000090014783b */ /* 0x000e240008004200 */
[----:B------:R-:W-:Y:S02]  /*db50*/  HMMA.16816.F32 R68, R68, R78, R60 ;  /* 0x0000004e4444723c */ /* 0x000fe4000000183c */
[----:B------:R-:W1:Y:S01]  /*db60*/  LDSM.16.MT88.4 R60, [R0+UR9+0x5400] ;  /* 0x00540009003c783b */ /* 0x000e620008004200 */
[----:B------:R-:W-:Y:S02]  /*db70*/  IMAD.MOV.U32 R24, RZ, RZ, R25 ;  /* 0x000000ffff187224 */ /* 0x000fe400078e0019 */
[----:B------:R-:W-:Y:S02]  /*db80*/  IMAD.MOV.U32 R25, RZ, RZ, R27 ;  /* 0x000000ffff197224 */ /* 0x000fe400078e001b */
[----:B------:R-:W-:Y:S02]  /*db90*/  IMAD.MOV.U32 R26, RZ, RZ, R17 ;  /* 0x000000ffff1a7224 */ /* 0x000fe400078e0011 */
[----:B------:R-:W-:-:S07]  /*dba0*/  IMAD.MOV.U32 R27, RZ, RZ, R19 ;  /* 0x000000ffff1b7224 */ /* 0x000fce00078e0013 */
[----:B------:R-:W-:Y:S01]  /*dbb0*/  HMMA.16816.F32 R16, R24, R76, R56 ;  /* 0x0000004c1810723c */ /* 0x000fe20000001838 */
[----:B------:R-:W-:Y:S02]  /*dbc0*/  IMAD.MOV.U32 R24, RZ, RZ, R49 ;  /* 0x000000ffff187224 */ /* 0x000fe400078e0031 */
[----:B------:R-:W-:Y:S02]  /*dbd0*/  IMAD.MOV.U32 R25, RZ, RZ, R51 ;  /* 0x000000ffff197224 */ /* 0x000fe400078e0033 */
[----:B------:R-:W-:Y:S01]  /*dbe0*/  IMAD.MOV.U32 R26, RZ, RZ, R53 ;  /* 0x000000ffff1a7224 */ /* 0x000fe200078e0035 */
[----:B------:R-:W5:Y:S01]  /*dbf0*/  LDSM.16.MT88.4 R48, [R10+UR9+0x5c00] ;  /* 0x005c00090a30783b */ /* 0x000f620008004200 */
[----:B------:R-:W-:-:S03]  /*dc00*/  IMAD.MOV.U32 R27, RZ, RZ, R55 ;  /* 0x000000ffff1b7224 */ /* 0x000fc600078e0037 */
[----:B------:R-:W-:Y:S04]  /*dc10*/  LDSM.16.MT88.4 R52, [R0+UR9+0x5800] ;  /* 0x005800090034783b */ /* 0x000fe80008004200 */
[----:B------:R-:W-:Y:S01]  /*dc20*/  HMMA.16816.F32 R68, R24, R76, R68 ;  /* 0x0000004c1844723c */ /* 0x000fe20000001844 */
[----:B---3--:R-:W-:Y:S01]  /*dc30*/  F2FP.F16.E4M3.UNPACK_B R76, R12 ;  /* 0x0000000cff4c723e */ /* 0x008fe200020006ff */
[----:B------:R-:W-:Y:S01]  /*dc40*/  IMAD.MOV.U32 R24, RZ, RZ, R4 ;  /* 0x000000ffff187224 */ /* 0x000fe200078e0004 */
[----:B------:R-:W-:Y:S01]  /*dc50*/  F2FP.F16.E4M3.UNPACK_B R77, R13 ;  /* 0x0000000dff4d723e */ /* 0x000fe200020006ff */
[----:B------:R-:W-:Y:S02]  /*dc60*/  IMAD.MOV.U32 R25, RZ, RZ, R6 ;  /* 0x000000ffff197224 */ /* 0x000fe400078e0006 */
[----:B------:R-:W-:-:S02]  /*dc70*/  IMAD.MOV.U32 R26, RZ, RZ, R64 ;  /* 0x000000ffff1a7224 */ /* 0x000fc400078e0040 */
[----:B------:R-:W-:Y:S02]  /*dc80*/  IMAD.MOV.U32 R27, RZ, RZ, R66 ;  /* 0x000000ffff1b7224 */ /* 0x000fe400078e0042 */
[----:B0-----:R-:W-:Y:S02]  /*dc90*/  IMAD.MOV.U32 R56, RZ, RZ, R20 ;  /* 0x000000ffff387224 */ /* 0x001fe400078e0014 */
[----:B------:R-:W-:Y:S02]  /*dca0*/  IMAD.MOV.U32 R57, RZ, RZ, R22 ;  /* 0x000000ffff397224 */ /* 0x000fe400078e0016 */
[----:B-1----:R-:W-:Y:S01]  /*dcb0*/  IMAD.MOV.U32 R58, RZ, RZ, R60 ;  /* 0x000000ffff3a7224 */ /* 0x002fe200078e003c */
[----:B------:R-:W-:Y:S01]  /*dcc0*/  HMMA.16816.F32 R16, R24, R76, R16 ;  /* 0x0000004c1810723c */ /* 0x000fe20000001810 */
[----:B------:R-:W0:Y:S01]  /*dcd0*/  LDSM.16.MT88.4 R24, [R10+UR9+0x5800] ;  /* 0x005800090a18783b */ /* 0x000e220008004200 */
[----:B------:R-:W-:-:S07]  /*dce0*/  IMAD.MOV.U32 R59, RZ, RZ, R62 ;  /* 0x000000ffff3b7224 */ /* 0x000fce00078e003e */
[----:B------:R-:W-:Y:S01]  /*dcf0*/  HMMA.16816.F32 R68, R56, R76, R68 ;  /* 0x0000004c3844723c */ /* 0x000fe20000001844 */
[----:B------:R-:W1:Y:S01]  /*dd00*/  LDSM.16.MT88.4 R56, [R0+UR9+0x5c00] ;  /* 0x005c00090038783b */ /* 0x000e620008004200 */
        /* <DEDUP_REMOVED lines=14> */
[----:B------:R-:W-:Y:S04]  /*ddf0*/  LDSM.16.MT88.4 R20, [R10+UR9+0x6000] ;  /* 0x006000090a14783b */ /* 0x000fe80008004200 */
[----:B------:R3:W2:Y:S02]  /*de00*/  LDSM.16.M88.4 R60, [R8+UR9+0x8180] ;  /* 0x00818009083c783b */ /* 0x0006a40008000200 */
[----:B------:R-:W-:Y:S01]  /*de10*/  HMMA.16816.F32 R68, R16, R12, R68 ;  /* 0x0000000c1044723c */ /* 0x000fe20000001844 */
[----:B-----5:R-:W-:-:S02]  /*de20*/  IMAD.MOV.U32 R18, RZ, RZ, R48 ;  /* 0x000000ffff127224 */ /* 0x020fc400078e0030 */
[----:B0-----:R-:W-:Y:S02]  /*de30*/  IMAD.MOV.U32 R16, RZ, RZ, R24 ;  /* 0x000000ffff107224 */ /* 0x001fe400078e0018 */
[----:B------:R-:W-:Y:S02]  /*de40*/  IMAD.MOV.U32 R17, RZ, RZ, R26 ;  /* 0x000000ffff117224 */ /* 0x000fe400078e001a */
[----:B------:R-:W-:-:S07]  /*de50*/  IMAD.MOV.U32 R19, RZ, RZ, R50 ;  /* 0x000000ffff137224 */ /* 0x000fce00078e0032 */
[----:B------:R-:W-:Y:S01]  /*de60*/  HMMA.16816.F32 R4, R16, R76, R4 ;  /* 0x0000004c1004723c */ /* 0x000fe20000001804 */
[----:B------:R-:W-:Y:S02]  /*de70*/  IMAD.MOV.U32 R16, RZ, RZ, R52 ;  /* 0x000000ffff107224 */ /* 0x000fe400078e0034 */
[----:B------:R-:W-:Y:S02]  /*de80*/  IMAD.MOV.U32 R17, RZ, RZ, R54 ;  /* 0x000000ffff117224 */ /* 0x000fe400078e0036 */
[----:B-1----:R-:W-:Y:S02]  /*de90*/  IMAD.MOV.U32 R18, RZ, RZ, R56 ;  /* 0x000000ffff127224 */ /* 0x002fe400078e0038 */
[----:B------:R-:W-:Y:S01]  /*dea0*/  IMAD.MOV.U32 R19, RZ, RZ, R58 ;  /* 0x000000ffff137224 */ /* 0x000fe200078e003a */
[----:B---3--:R-:W-:Y:S02]  /*deb0*/  F2FP.F16.E4M3.UNPACK_B R8, R14.H1 ;  /* 0x0000000eff08723e */ /* 0x008fe400030006ff */
[----:B------:R-:W-:-:S02]  /*dec0*/  F2FP.F16.E4M3.UNPACK_B R9, R15.H1 ;  /* 0x0000000fff09723e */ /* 0x000fc400030006ff */
[----:B------:R-:W0:Y:S02]  /*ded0*/  LDSM.16.MT88.4 R12, [R0+UR9+0x6000] ;  /* 0x00600009000c783b */ /* 0x000e240008004200 */
[----:B------:R-:W-:Y:S02]  /*dee0*/  HMMA.16816.F32 R68, R16, R76, R68 ;  /* 0x0000004c1044723c */ /* 0x000fe40000001844 */
[----:B------:R-:W1:Y:S01]  /*def0*/  LDSM.16.MT88.4 R16, [R0+UR9+0x6400] ;  /* 0x006400090010783b */ /* 0x000e620008004200 */
[----:B------:R-:W-:Y:S02]  /*df00*/  IMAD.MOV.U32 R24, RZ, RZ, R25 ;  /* 0x000000ffff187224 */ /* 0x000fe400078e0019 */
[----:B------:R-:W-:Y:S02]  /*df10*/  IMAD.MOV.U32 R25, RZ, RZ, R27 ;  /* 0x000000ffff197224 */ /* 0x000fe400078e001b */
[----:B------:R-:W-:Y:S02]  /*df20*/  IMAD.MOV.U32 R26, RZ, RZ, R49 ;  /* 0x000000ffff1a7224 */ /* 0x000fe400078e0031 */
[----:B------:R-:W-:-:S02]  /*df30*/  IMAD.MOV.U32 R27, RZ, RZ, R51 ;  /* 0x000000ffff1b7224 */ /* 0x000fc400078e0033 */
[----:B------:R-:W3:Y:S05]  /*df40*/  LDSM.16.MT88.4 R48, [R10+UR9+0x6c00] ;  /* 0x006c00090a30783b */ /* 0x000eea0008004200 */
[----:B------:R-:W-:Y:S01]  /*df50*/  HMMA.16816.F32 R4, R24, R8, R4 ;  /* 0x000000081804723c */ /* 0x000fe20000001804 */
[----:B------:R-:W-:Y:S02]  /*df60*/  IMAD.MOV.U32 R24, RZ, RZ, R53 ;  /* 0x000000ffff187224 */ /* 0x000fe400078e0035 */
[----:B------:R-:W-:Y:S02]  /*df70*/  IMAD.MOV.U32 R25, RZ, RZ, R55 ;  /* 0x000000ffff197224 */ /* 0x000fe400078e0037 */
[----:B------:R-:W-:Y:S01]  /*df80*/  IMAD.MOV.U32 R26, RZ, RZ, R57 ;  /* 0x000000ffff1a7224 */ /* 0x000fe200078e0039 */
[----:B------:R-:W-:Y:S01]  /*df90*/  LDSM.16.MT88.4 R52, [R0+UR9+0x6800] ;  /* 0x006800090034783b */ /* 0x000fe20008004200 */
[----:B------:R-:W-:-:S07]  /*dfa0*/  IMAD.MOV.U32 R27, RZ, RZ, R59 ;  /* 0x000000ffff1b7224 */ /* 0x000fce00078e003b */
[----:B------:R-:W-:Y:S01]  /*dfb0*/  HMMA.16816.F32 R68, R24, R8, R68 ;  /* 0x000000081844723c */ /* 0x000fe20000001844 */
[----:B--2---:R-:W-:Y:S01]  /*dfc0*/  F2FP.F16.E4M3.UNPACK_B R8, R60 ;  /* 0x0000003cff08723e */ /* 0x004fe200020006ff */
[----:B------:R-:W-:Y:S01]  /*dfd0*/  IMAD.MOV.U32 R24, RZ, RZ, R20 ;  /* 0x000000ffff187224 */ /* 0x000fe200078e0014 */
[----:B------:R-:W-:Y:S01]  /*dfe0*/  F2FP.F16.E4M3.UNPACK_B R9, R61 ;  /* 0x0000003dff09723e */ /* 0x000fe200020006ff */
[----:B------:R-:W-:Y:S02]  /*dff0*/  IMAD.MOV.U32 R25, RZ, RZ, R22 ;  /* 0x000000ffff197224 */ /* 0x000fe400078e0016 */
[----:B------:R-:W-:Y:S02]  /*e000*/  IMAD.MOV.U32 R26, RZ, RZ, R64 ;  /* 0x000000ffff1a7224 */ /* 0x000fe400078e0040 */
[----:B------:R-:W-:Y:S02]  /*e010*/  IMAD.MOV.U32 R27, RZ, RZ, R66 ;  /* 0x000000ffff1b7224 */ /* 0x000fe400078e0042 */
[----:B0-----:R-:W-:-:S02]  /*e020*/  IMAD.MOV.U32 R56, RZ, RZ, R12 ;  /* 0x000000ffff387224 */ /* 0x001fc400078e000c */
[----:B------:R-:W-:-:S03]  /*e030*/  IMAD.MOV.U32 R57, RZ, RZ, R14 ;  /* 0x000000ffff397224 */ /* 0x000fc600078e000e */
[----:B------:R-:W-:Y:S01]  /*e040*/  HMMA.16816.F32 R4, R24, R8, R4 ;  /* 0x000000081804723c */ /* 0x000fe20000001804 */
[----:B------:R-:W0:Y:S01]  /*e050*/  LDSM.16.MT88.4 R24, [R10+UR9+0x6800] ;  /* 0x006800090a18783b */ /* 0x000e220008004200 */
[----:B-1----:R-:W-:Y:S02]  /*e060*/  IMAD.MOV.U32 R58, RZ, RZ, R16 ;  /* 0x000000ffff3a7224 */ /* 0x002fe400078e0010 */
        /* <DEDUP_REMOVED lines=8> */
[----:B------:R-:W-:Y:S02]  /*e0f0*/  IMAD.MOV.U32 R23, RZ, RZ, R67 ;  /* 0x000000ffff177224 */ /* 0x000fe400078e0043 */
[----:B------:R-:W-:-:S02]  /*e100*/  IMAD.MOV.U32 R12, RZ, RZ, R13 ;  /* 0x000000ffff0c7224 */ /* 0x000fc400078e000d */
[----:B------:R-:W-:Y:S01]  /*e110*/  IMAD.MOV.U32 R14, RZ, RZ, R17 ;  /* 0x000000ffff0e7224 */ /* 0x000fe200078e0011 */
[----:B------:R-:W-:Y:S01]  /*e120*/  F2FP.F16.E4M3.UNPACK_B R8, R62 ;  /* 0x0000003eff08723e */ /* 0x000fe200020006ff */
[----:B------:R-:W-:Y:S01]  /*e130*/  IMAD.MOV.U32 R13, RZ, RZ, R15 ;  /* 0x000000ffff0d7224 */ /* 0x000fe200078e000f */
[-C--:B------:R-:W-:Y:S01]  /*e140*/  HMMA.16816.F32 R4, R20, R60.reuse, R4 ;  /* 0x0000003c1404723c */ /* 0x080fe20000001804 */
[----:B------:R-:W-:Y:S01]  /*e150*/  IMAD.MOV.U32 R15, RZ, RZ, R19 ;  /* 0x000000ffff0f7224 */ /* 0x000fe200078e0013 */
[----:B------:R-:W-:Y:S01]  /*e160*/  F2FP.F16.E4M3.UNPACK_B R9, R63 ;  /* 0x0000003fff09723e */ /* 0x000fe200020006ff */
[----:B------:R2:W5:Y:S04]  /*e170*/  LDSM.16.M88.4 R20, [R2+UR9+0x8180] ;  /* 0x008180090214783b */ /* 0x0005680008000200 */
[----:B------:R-:W4:Y:S01]  /*e180*/  LDSM.16.MT88.4 R16, [R10+UR9+0x7000] ;  /* 0x007000090a10783b */ /* 0x000f220008004200 */
[----:B------:R-:W-:Y:S01]  /*e190*/  HMMA.16816.F32 R68, R12, R60, R68 ;  /* 0x0000003c0c44723c */ /* 0x000fe20000001844 */
[----:B---3--:R-:W-:-:S02]  /*e1a0*/  IMAD.MOV.U32 R14, RZ, RZ, R48 ;  /* 0x000000ffff0e7224 */ /* 0x008fc400078e0030 */
[----:B------:R-:W-:Y:S01]  /*e1b0*/  IMAD.MOV.U32 R15, RZ, RZ, R50 ;  /* 0x000000ffff0f7224 */ /* 0x000fe200078e0032 */
[----:B------:R-:W3:Y:S01]  /*e1c0*/  LDSM.16.MT88.4 R64, [R10+UR9+0x7400] ;  /* 0x007400090a40783b */ /* 0x000ee20008004200 */
[----:B0-----:R-:W-:Y:S02]  /*e1d0*/  IMAD.MOV.U32 R12, RZ, RZ, R24 ;  /* 0x000000ffff0c7224 */ /* 0x001fe400078e0018 */
[----:B------:R-:W-:-:S07]  /*e1e0*/  IMAD.MOV.U32 R13, RZ, RZ, R26 ;  /* 0x000000ffff0d7224 */ /* 0x000fce00078e001a */
[-C--:B------:R-:W-:Y:S01]  /*e1f0*/  HMMA.16816.F32 R4, R12, R8.reuse, R4 ;  /* 0x000000080c04723c */ /* 0x080fe20000001804 */
[----:B------:R-:W-:Y:S02]  /*e200*/  IMAD.MOV.U32 R12, RZ, RZ, R52 ;  /* 0x000000ffff0c7224 */ /* 0x000fe400078e0034 */
[----:B------:R-:W-:Y:S02]  /*e210*/  IMAD.MOV.U32 R13, RZ, RZ, R54 ;  /* 0x000000ffff0d7224 */ /* 0x000fe400078e0036 */
[----:B-1----:R-:W-:Y:S02]  /*e220*/  IMAD.MOV.U32 R14, RZ, RZ, R56 ;  /* 0x000000ffff0e7224 */ /* 0x002fe400078e0038 */
[----:B------:R-:W-:Y:S01]  /*e230*/  IMAD.MOV.U32 R15, RZ, RZ, R58 ;  /* 0x000000ffff0f7224 */ /* 0x000fe200078e003a */
[----:B--2---:R-:W-:Y:S02]  /*e240*/  F2FP.F16.E4M3.UNPACK_B R2, R62.H1 ;  /* 0x0000003eff02723e */ /* 0x004fe400030006ff */
[----:B------:R-:W-:Y:S01]  /*e250*/  F2FP.F16.E4M3.UNPACK_B R3, R63.H1 ;  /* 0x0000003fff03723e */ /* 0x000fe200030006ff */
[----:B------:R-:W-:Y:S01]  /*e260*/  IMAD.MOV.U32 R24, RZ, RZ, R25 ;  /* 0x000000ffff187224 */ /* 0x000fe200078e0019 */
[----:B------:R-:W0:Y:S02]  /*e270*/  LDSM.16.MT88.4 R60, [R0+UR9+0x7000] ;  /* 0x00700009003c783b */ /* 0x000e240008004200 */
[----:B------:R-:W-:Y:S02]  /*e280*/  HMMA.16816.F32 R68, R12, R8, R68 ;  /* 0x000000080c44723c */ /* 0x000fe40000001844 */
[----:B------:R-:W1:Y:S01]  /*e290*/  LDSM.16.MT88.4 R12, [R0+UR9+0x7400] ;  /* 0x00740009000c783b */ /* 0x000e620008004200 */
[----:B------:R-:W-:-:S02]  /*e2a0*/  IMAD.MOV.U32 R25, RZ, RZ, R27 ;  /* 0x000000ffff197224 */ /* 0x000fc400078e001b */
[----:B------:R-:W-:Y:S02]  /*e2b0*/  IMAD.MOV.U32 R26, RZ, RZ, R49 ;  /* 0x000000ffff1a7224 */ /* 0x000fe400078e0031 */
[----:B------:R-:W-:-:S07]  /*e2c0*/  IMAD.MOV.U32 R27, RZ, RZ, R51 ;  /* 0x000000ffff1b7224 */ /* 0x000fce00078e0033 */
[----:B------:R-:W-:Y:S01]  /*e2d0*/  HMMA.16816.F32 R4, R24, R2, R4 ;  /* 0x000000021804723c */ /* 0x000fe20000001804 */
[----:B------:R-:W-:Y:S02]  /*e2e0*/  IMAD.MOV.U32 R24, RZ, RZ, R53 ;  /* 0x000000ffff187224 */ /* 0x000fe400078e0035 */
[----:B------:R-:W-:Y:S02]  /*e2f0*/  IMAD.MOV.U32 R25, RZ, RZ, R55 ;  /* 0x000000ffff197224 */ /* 0x000fe400078e0037 */
[----:B------:R-:W-:Y:S01]  /*e300*/  IMAD.MOV.U32 R26, RZ, RZ, R57 ;  /* 0x000000ffff1a7224 */ /* 0x000fe200078e0039 */
[----:B------:R-:W-:Y:S01]  /*e310*/  LDSM.16.MT88.4 R52, [R0+UR9+0x7800] ;  /* 0x007800090034783b */ /* 0x000fe20008004200 */
[----:B------:R-:W-:-:S03]  /*e320*/  IMAD.MOV.U32 R27, RZ, RZ, R59 ;  /* 0x000000ffff1b7224 */ /* 0x000fc600078e003b */
[----:B------:R-:W-:Y:S04]  /*e330*/  LDSM.16.MT88.4 R56, [R0+UR9+0x7c00] ;  /* 0x007c00090038783b */ /* 0x000fe80008004200 */
[----:B------:R-:W-:Y:S01]  /*e340*/  HMMA.16816.F32 R68, R24, R2, R68 ;  /* 0x000000021844723c */ /* 0x000fe20000001844 */
[----:B-----5:R-:W-:Y:S01]  /*e350*/  F2FP.F16.E4M3.UNPACK_B R2, R20 ;  /* 0x00000014ff02723e */ /* 0x020fe200020006ff */
[----:B----4-:R-:W-:Y:S01]  /*e360*/  IMAD.MOV.U32 R24, RZ, RZ, R16 ;  /* 0x000000ffff187224 */ /* 0x010fe200078e0010 */
[----:B------:R-:W-:Y:S01]  /*e370*/  F2FP.F16.E4M3.UNPACK_B R3, R21 ;  /* 0x00000015ff03723e */ /* 0x000fe200020006ff */
[----:B------:R-:W-:Y:S02]  /*e380*/  IMAD.MOV.U32 R25, RZ, RZ, R18 ;  /* 0x000000ffff197224 */ /* 0x000fe400078e0012 */
[----:B---3--:R-:W-:-:S02]  /*e390*/  IMAD.MOV.U32 R26, RZ, RZ, R64 ;  /* 0x000000ffff1a7224 */ /* 0x008fc400078e0040 */
[----:B------:R-:W-:Y:S02]  /*e3a0*/  IMAD.MOV.U32 R27, RZ, RZ, R66 ;  /* 0x000000ffff1b7224 */ /* 0x000fe400078e0042 */
[----:B0-----:R-:W-:Y:S02]  /*e3b0*/  IMAD.MOV.U32 R48, RZ, RZ, R60 ;  /* 0x000000ffff307224 */ /* 0x001fe400078e003c */
[----:B------:R-:W-:Y:S02]  /*e3c0*/  IMAD.MOV.U32 R49, RZ, RZ, R62 ;  /* 0x000000ffff317224 */ /* 0x000fe400078e003e */
[----:B-1----:R-:W-:Y:S01]  /*e3d0*/  IMAD.MOV.U32 R50, RZ, RZ, R12 ;  /* 0x000000ffff327224 */ /* 0x002fe200078e000c */
[----:B------:R-:W-:Y:S01]  /*e3e0*/  HMMA.16816.F32 R4, R24, R2, R4 ;  /* 0x000000021804723c */ /* 0x000fe20000001804 */
[----:B------:R-:W0:Y:S04]  /*e3f0*/  LDSM.16.MT88.4 R24, [R10+UR9+0x7800] ;  /* 0x007800090a18783b */ /* 0x000e280008004200 */
[----:B------:R-:W1:Y:S01]  /*e400*/  LDSM.16.MT88.4 R8, [R10+UR9+0x7c00] ;  /* 0x007c00090a08783b */ /* 0x000e620008004200 */
[----:B------:R-:W-:-:S02]  /*e410*/  IMAD.MOV.U32 R51, RZ, RZ, R14 ;  /* 0x000000ffff337224 */ /* 0x000fc400078e000e */
[----:B------:R-:W-:Y:S01]  /*e420*/  IMAD.MOV.U32 R16, RZ, RZ, R17 ;  /* 0x000000ffff107224 */ /* 0x000fe200078e0011 */
[----:B------:R-:W-:Y:S01]  /*e430*/  F2FP.F16.E4M3.UNPACK_B R20, R20.H1 ;  /* 0x00000014ff14723e */ /* 0x000fe200030006ff */
[----:B------:R-:W-:Y:S01]  /*e440*/  IMAD.MOV.U32 R18, RZ, RZ, R65 ;  /* 0x000000ffff127224 */ /* 0x000fe200078e0041 */
[----:B------:R-:W-:Y:S01]  /*e450*/  F2FP.F16.E4M3.UNPACK_B R21, R21.H1 ;  /* 0x00000015ff15723e */ /* 0x000fe200030006ff */
[----:B------:R-:W2:Y:S01]  /*e460*/  LDL R60, [R1+0x62c] ;  /* 0x00062c00013c7983 */ /* 0x000ea20000100800 */
[----:B------:R-:W-:Y:S01]  /*e470*/  HMMA.16816.F32 R48, R48, R2, R68 ;  /* 0x000000023030723c */ /* 0x000fe20000001844 */
[----:B------:R-:W-:Y:S02]  /*e480*/  IMAD.MOV.U32 R17, RZ, RZ, R19 ;  /* 0x000000ffff117224 */ /* 0x000fe400078e0013 */
[----:B------:R-:W-:Y:S01]  /*e490*/  IMAD.MOV.U32 R19, RZ, RZ, R67 ;  /* 0x000000ffff137224 */ /* 0x000fe200078e0043 */
[----:B------:R-:W3:Y:S04]  /*e4a0*/  LDL R62, [R1+0x668] ;  /* 0x00066800013e7983 */ /* 0x000ee80000100800 */
[----:B------:R-:W4:Y:S02]  /*e4b0*/  LDL R64, [R1+0x664] ;  /* 0x0006640001407983 */ /* 0x000f240000100800 */
[----:B------:R-:W-:Y:S01]  /*e4c0*/  HMMA.16816.F32 R4, R16, R20, R4 ;  /* 0x000000141004723c */ /* 0x000fe20000001804 */
[----:B------:R-:W-:-:S02]  /*e4d0*/  IMAD.MOV.U32 R16, RZ, RZ, R61 ;  /* 0x000000ffff107224 */ /* 0x000fc400078e003d */
[----:B------:R-:W-:Y:S02]  /*e4e0*/  IMAD.MOV.U32 R17, RZ, RZ, R63 ;  /* 0x000000ffff117224 */ /* 0x000fe400078e003f */
[----:B0-----:R-:W-:Y:S02]  /*e4f0*/  IMAD.MOV.U32 R12, RZ, RZ, R24 ;  /* 0x000000ffff0c7224 */ /* 0x001fe400078e0018 */
[----:B-1----:R-:W-:Y:S01]  /*e500*/  IMAD.MOV.U32 R14, RZ, RZ, R8 ;  /* 0x000000ffff0e7224 */ /* 0x002fe200078e0008 */
[----:B------:R-:W-:Y:S01]  /*e510*/  F2FP.F16.E4M3.UNPACK_B R2, R22.H1 ;  /* 0x00000016ff02723e */ /* 0x000fe200030006ff */
[----:B------:R-:W-:Y:S01]  /*e520*/  IMAD.MOV.U32 R18, RZ, RZ, R13 ;  /* 0x000000ffff127224 */ /* 0x000fe200078e000d */
[----:B------:R-:W-:Y:S01]  /*e530*/  F2FP.F16.E4M3.UNPACK_B R3, R23.H1 ;  /* 0x00000017ff03723e */ /* 0x000fe200030006ff */
[----:B------:R-:W-:Y:S01]  /*e540*/  IMAD.MOV.U32 R19, RZ, RZ, R15 ;  /* 0x000000ffff137224 */ /* 0x000fe200078e000f */
[----:B------:R-:W5:Y:S01]  /*e550*/  LDL R61, [R1+0x638] ;  /* 0x00063800013d7983 */ /* 0x000f620000100800 */
[----:B------:R-:W-:-:S03]  /*e560*/  IMAD.MOV.U32 R13, RZ, RZ, R26 ;  /* 0x000000ffff0d7224 */ /* 0x000fc600078e001a */
[----:B------:R-:W2:Y:S02]  /*e570*/  LDL R63, [R1+0x674] ;  /* 0x00067400013f7983 */ /* 0x000ea40000100800 */
[----:B------:R-:W-:Y:S01]  /*e580*/  HMMA.16816.F32 R16, R16, R20, R48 ;  /* 0x000000141010723c */ /* 0x000fe20000001830 */
[----:B------:R-:W-:Y:S01]  /*e590*/  F2FP.F16.E4M3.UNPACK_B R20, R22 ;  /* 0x00000016ff14723e */ /* 0x000fe200020006ff */
[----:B------:R-:W-:Y:S01]  /*e5a0*/  IMAD.MOV.U32 R15, RZ, RZ, R10 ;  /* 0x000000ffff0f7224 */ /* 0x000fe200078e000a */
[----:B------:R-:W-:-:S07]  /*e5b0*/  F2FP.F16.E4M3.UNPACK_B R21, R23 ;  /* 0x00000017ff15723e */ /* 0x000fce00020006ff */
[-C--:B------:R-:W-:Y:S01]  /*e5c0*/  HMMA.16816.F32 R4, R12, R20.reuse, R4 ;  /* 0x000000140c04723c */ /* 0x080fe20000001804 */
[----:B------:R-:W-:Y:S02]  /*e5d0*/  IMAD.MOV.U32 R12, RZ, RZ, R52 ;  /* 0x000000ffff0c7224 */ /* 0x000fe400078e0034 */
[----:B------:R-:W-:Y:S02]  /*e5e0*/  IMAD.MOV.U32 R13, RZ, RZ, R54 ;  /* 0x000000ffff0d7224 */ /* 0x000fe400078e0036 */
[----:B------:R-:W-:Y:S02]  /*e5f0*/  IMAD.MOV.U32 R14, RZ, RZ, R56 ;  /* 0x000000ffff0e7224 */ /* 0x000fe400078e0038 */
[----:B------:R-:W-:Y:S02]  /*e600*/  IMAD.MOV.U32 R15, RZ, RZ, R58 ;  /* 0x000000ffff0f7224 */ /* 0x000fe400078e003a */
[----:B------:R-:W-:Y:S01]  /*e610*/  IMAD.MOV.U32 R22, RZ, RZ, R57 ;  /* 0x000000ffff167224 */ /* 0x000fe200078e0039 */
[----:B------:R-:W2:Y:S04]  /*e620*/  LDL R58, [R1+0x640] ;  /* 0x00064000013a7983 */ /* 0x000ea80000100800 */
[----:B------:R-:W-:Y:S01]  /*e630*/  HMMA.16816.F32 R12, R12, R20, R16 ;  /* 0x000000140c0c723c */ /* 0x000fe20000001810 */
[----:B------:R-:W-:-:S02]  /*e640*/  IMAD.MOV.U32 R16, RZ, RZ, R25 ;  /* 0x000000ffff107224 */ /* 0x000fc400078e0019 */
[----:B------:R-:W-:Y:S02]  /*e650*/  IMAD.MOV.U32 R17, RZ, RZ, R27 ;  /* 0x000000ffff117224 */ /* 0x000fe400078e001b */
[----:B------:R-:W-:Y:S02]  /*e660*/  IMAD.MOV.U32 R18, RZ, RZ, R9 ;  /* 0x000000ffff127224 */ /* 0x000fe400078e0009 */
[----:B------:R-:W-:Y:S02]  /*e670*/  IMAD.MOV.U32 R19, RZ, RZ, R11 ;  /* 0x000000ffff137224 */ /* 0x000fe400078e000b */
[----:B------:R-:W-:Y:S02]  /*e680*/  IMAD.MOV.U32 R20, RZ, RZ, R53 ;  /* 0x000000ffff147224 */ /* 0x000fe400078e0035 */
[----:B------:R-:W-:Y:S02]  /*e690*/  IMAD.MOV.U32 R21, RZ, RZ, R55 ;  /* 0x000000ffff157224 */ /* 0x000fe400078e0037 */
[----:B------:R-:W-:Y:S01]  /*e6a0*/  IMAD.MOV.U32 R23, RZ, RZ, R59 ;  /* 0x000000ffff177224 */ /* 0x000fe200078e003b */
[-C--:B------:R-:W-:Y:S01]  /*e6b0*/  HMMA.16816.F32 R8, R16, R2.reuse, R4 ;  /* 0x000000021008723c */ /* 0x080fe20000001804 */
[----:B------:R-:W-:Y:S01]  /*e6c0*/  LOP3.LUT R53, R227, 0x7f, RZ, 0xc0, !PT ;  /* 0x0000007fe3357812 */ /* 0x000fe200078ec0ff */
[----:B------:R-:W2:Y:S04]  /*e6d0*/  LDL R19, [R1+0x418] ;  /* 0x0004180001137983 */ /* 0x000ea80000100800 */
[----:B------:R-:W2:Y:S02]  /*e6e0*/  LDL R18, [R1+0x420] ;  /* 0x0004200001127983 */ /* 0x000ea40000100800 */
[----:B------:R-:W-:Y:S02]  /*e6f0*/  HMMA.16816.F32 R4, R20, R2, R12 ;  /* 0x000000021404723c */ /* 0x000fe4000000180c */
[----:B------:R-:W2:Y:S09]  /*e700*/  LDL R59, [R1+0x660] ;  /* 0x00066000013b7983 */ /* 0x000eb20000100800 */
[----:B------:R-:W-:Y:S01]  /*e710*/  FMUL R16, R8, UR14 ;  /* 0x0000000e08107c20 */ /* 0x000fe20008400000 */
[----:B------:R-:W-:Y:S01]  /*e720*/  FMUL R15, R9, UR14 ;  /* 0x0000000e090f7c20 */ /* 0x000fe20008400000 */
[----:B------:R-:W-:Y:S01]  /*e730*/  FMUL R12, R10, UR14 ;  /* 0x0000000e0a0c7c20 */ /* 0x000fe20008400000 */
[----:B------:R-:W-:Y:S01]  /*e740*/  FMUL R14, R11, UR14 ;  /* 0x0000000e0b0e7c20 */ /* 0x000fe20008400000 */
[----:B------:R-:W-:Y:S01]  /*e750*/  LOP3.LUT R227, R227, 0x1c, RZ, 0xc0, !PT ;  /* 0x0000001ce3e37812 */ /* 0x000fe200078ec0ff */
[----:B------:R-:W2:Y:S03]  /*e760*/  LDL R21, [R1+0x57c] ;  /* 0x00057c0001157983 */ /* 0x000ea60000100800 */
[----:B------:R-:W-:Y:S01]  /*e770*/  FMUL R3, R4, UR14 ;  /* 0x0000000e04037c20 */ /* 0x000fe20008400000 */
[----:B------:R-:W-:Y:S01]  /*e780*/  FMUL R13, R5, UR14 ;  /* 0x0000000e050d7c20 */ /* 0x000fe20008400000 */
[----:B------:R-:W-:Y:S01]  /*e790*/  FMUL R0, R6, UR14 ;  /* 0x0000000e06007c20 */ /* 0x000fe20008400000 */
[----:B------:R-:W-:Y:S01]  /*e7a0*/  FMUL R2, R7, UR14 ;  /* 0x0000000e07027c20 */ /* 0x000fe20008400000 */
[----:B------:R-:W-:Y:S01]  /*e7b0*/  FMNMX R16, R16, R15, !PT ;  /* 0x0000000f10107209 */ /* 0x000fe20007800000 */
[----:B------:R-:W2:Y:S01]  /*e7c0*/  LDL R20, [R1+0x58c] ;  /* 0x00058c0001147983 */ /* 0x000ea20000100800 */
[----:B------:R-:W-:-:S02]  /*e7d0*/  FMNMX R12, R12, R14, !PT ;  /* 0x0000000e0c0c7209 */ /* 0x000fc40007800000 */
[----:B------:R-:W-:Y:S01]  /*e7e0*/  FMNMX R3, R3, R13, !PT ;  /* 0x0000000d03037209 */ /* 0x000fe20007800000 */
[----:B------:R-:W2:Y:S01]  /*e7f0*/  LDL R23, [R1+0x5c0] ;  /* 0x0005c00001177983 */ /* 0x000ea20000100800 */
[----:B------:R-:W-:-:S03]  /*e800*/  FMNMX R0, R0, R2, !PT ;  /* 0x0000000200007209 */ /* 0x000fc60007800000 */
[----:B------:R-:W0:Y:S04]  /*e810*/  SHFL.BFLY PT, R15, R16, 0x2, 0x1f ;  /* 0x0c401f00100f7f89 */ /* 0x000e2800000e0000 */
[----:B------:R-:W1:Y:S04]  /*e820*/  SHFL.BFLY PT, R14, R12, 0x2, 0x1f ;  /* 0x0c401f000c0e7f89 */ /* 0x000e6800000e0000 */
[----:B------:R-:W1:Y:S04]  /*e830*/  SHFL.BFLY PT, R13, R3, 0x2, 0x1f ;  /* 0x0c401f00030d7f89 */ /* 0x000e6800000e0000 */
[----:B------:R-:W1:Y:S04]  /*e840*/  SHFL.BFLY PT, R2, R0, 0x2, 0x1f ;  /* 0x0c401f0000027f89 */ /* 0x000e6800000e0000 */
[----:B------:R-:W2:Y:S01]  /*e850*/  LDL R22, [R1+0x5c4] ;  /* 0x0005c40001167983 */ /* 0x000ea20000100800 */
[----:B0-----:R-:W-:-:S02]  /*e860*/  FMNMX R16, R16, R15, !PT ;  /* 0x0000000f10107209 */ /* 0x001fc40007800000 */
[----:B-1----:R-:W-:Y:S02]  /*e870*/  FMNMX R12, R12, R14, !PT ;  /* 0x0000000e0c0c7209 */ /* 0x002fe40007800000 */
[----:B------:R-:W-:Y:S02]  /*e880*/  FMNMX R3, R3, R13, !PT ;  /* 0x0000000d03037209 */ /* 0x000fe40007800000 */
[----:B------:R-:W-:Y:S01]  /*e890*/  FMNMX R0, R0, R2, !PT ;  /* 0x0000000200007209 */ /* 0x000fe20007800000 */
[----:B------:R-:W0:Y:S04]  /*e8a0*/  SHFL.BFLY PT, R17, R16, 0x1, 0x1f ;  /* 0x0c201f0010117f89 */ /* 0x000e2800000e0000 */
[----:B------:R-:W1:Y:S04]  /*e8b0*/  SHFL.BFLY PT, R13, R12, 0x1, 0x1f ;  /* 0x0c201f000c0d7f89 */ /* 0x000e6800000e0000 */
[----:B------:R-:W1:Y:S04]  /*e8c0*/  SHFL.BFLY PT, R14, R3, 0x1, 0x1f ;  /* 0x0c201f00030e7f89 */ /* 0x000e6800000e0000 */
[----:B------:R-:W1:Y:S01]  /*e8d0*/  SHFL.BFLY PT, R15, R0, 0x1, 0x1f ;  /* 0x0c201f00000f7f89 */ /* 0x000e6200000e0000 */
[----:B------:R-:W-:-:S02]  /*e8e0*/  SHF.R.U32.HI R2, RZ, 0x3, R53 ;  /* 0x00000003ff027819 */ /* 0x000fc40000011635 */
[----:B------:R-:W-:Y:S01]  /*e8f0*/  LEA R227, R227, UR9, 0x2 ;  /* 0x00000009e3e37c11 */ /* 0x000fe2000f8e10ff */
[----:B------:R-:W-:Y:S01]  /*e900*/  BAR.SYNC.DEFER_BLOCKING 0x0 ;  /* 0x0000000000007b1d */ /* 0x000fe20000010000 */
[----:B------:R-:W-:-:S05]  /*e910*/  LOP3.LUT R2, R2, 0xc, RZ, 0xc0, !PT ;  /* 0x0000000c02027812 */ /* 0x000fca00078ec0ff */
[----:B------:R-:W-:Y:S01]  /*e920*/  IMAD.IADD R2, R227, 0x1, R2 ;  /* 0x00000001e3027824 */ /* 0x000fe200078e0202 */
[----:B0-----:R-:W-:Y:S02]  /*e930*/  FMNMX R17, R16, R17, !PT ;  /* 0x0000001110117209 */ /* 0x001fe40007800000 */
[----:B------:R-:W2:Y:S01]  /*e940*/  LDL R16, [R1+0x438] ;  /* 0x0004380001107983 */ /* 0x000ea20000100800 */
[----:B-1----:R-:W-:Y:S02]  /*e950*/  FMNMX R13, R12, R13, !PT ;  /* 0x0000000d0c0d7209 */ /* 0x002fe40007800000 */
[----:B------:R-:W-:Y:S02]  /*e960*/  FMNMX R14, R3, R14, !PT ;  /* 0x0000000e030e7209 */ /* 0x000fe40007800000 */
[----:B------:R-:W-:Y:S01]  /*e970*/  FMNMX R15, R0, R15, !PT ;  /* 0x0000000f000f7209 */ /* 0x000fe20007800000 */
[----:B------:R-:W-:Y:S04]  /*e980*/  @!P0 STS [R2+0x8000], R17 ;  /* 0x0080001102008388 */ /* 0x000fe80000000800 */
[----:B------:R-:W-:Y:S04]  /*e990*/  @!P0 STS [R2+0x8080], R13 ;  /* 0x0080800d02008388 */ /* 0x000fe80000000800 */
[----:B------:R-:W-:Y:S04]  /*e9a0*/  @!P0 STS [R2+0x8100], R14 ;  /* 0x0081000e02008388 */ /* 0x000fe80000000800 */
[----:B------:R0:W-:Y:S01]  /*e9b0*/  @!P0 STS [R2+0x8180], R15 ;  /* 0x0081800f02008388 */ /* 0x0001e20000000800 */
[----:B------:R-:W-:Y:S01]  /*e9c0*/  LEA R0, R53, UR9, 0x2 ;  /* 0x0000000935007c11 */ /* 0x000fe2000f8e10ff */
[----:B------:R-:W-:Y:S06]  /*e9d0*/  BAR.SYNC.DEFER_BLOCKING 0x0 ;  /* 0x0000000000007b1d */ /* 0x000fec0000010000 */
[----:B0-----:R-:W2:Y:S04]  /*e9e0*/  LDL R15, [R1+0x404] ;  /* 0x00040400010f7983 */ /* 0x001ea80000100800 */
[----:B------:R-:W2:Y:S04]  /*e9f0*/  LDL R14, [R1+0x414] ;  /* 0x00041400010e7983 */ /* 0x000ea80000100800 */
[----:B------:R-:W2:Y:S04]  /*ea00*/  LDL R17, [R1+0x424] ;  /* 0x0004240001117983 */ /* 0x000ea80000100800 */
[----:B------:R-:W2:Y:S04]  /*ea10*/  LDL R13, [R1+0x42c] ;  /* 0x00042c00010d7983 */ /* 0x000ea80000100800 */
[----:B------:R-:W0:Y:S04]  /*ea20*/  LDS R3, [R0+0x8000] ;  /* 0x0080000000037984 */ /* 0x000e280000000800 */
[----:B0-----:R-:W0:Y:S02]  /*ea30*/  SHFL.BFLY PT, R12, R3, 0x2, 0x1f ;  /* 0x0c401f00030c7f89 */ /* 0x001e2400000e0000 */
[----:B0-----:R-:W-:-:S05]  /*ea40*/  FMNMX R12, R3, R12, !PT ;  /* 0x0000000c030c7209 */ /* 0x001fca0007800000 */
[----:B------:R-:W0:Y:S02]  /*ea50*/  SHFL.BFLY PT, R3, R12, 0x1, 0x1f ;  /* 0x0c201f000c037f89 */ /* 0x000e2400000e0000 */
[----:B0-----:R-:W-:Y:S02]  /*ea60*/  FMNMX R3, R12, R3, !PT ;  /* 0x000000030c037209 */ /* 0x001fe40007800000 */
[----:B------:R-:W2:Y:S04]  /*ea70*/  LDL R12, [R1+0x40c] ;  /* 0x00040c00010c7983 */ /* 0x000ea80000100800 */
[----:B------:R-:W-:Y:S01]  /*ea80*/  @!P0 STS [R0+0x8000], R3 ;  /* 0x0080000300008388 */ /* 0x000fe20000000800 */
[----:B------:R-:W-:Y:S06]  /*ea90*/  BAR.SYNC.DEFER_BLOCKING 0x0 ;  /* 0x0000000000007b1d */ /* 0x000fec0000010000 */
[----:B------:R-:W0:Y:S04]  /*eaa0*/  LDS R243, [R227+0x8000] ;  /* 0x00800000e3f37984 */ /* 0x000e280000000800 */
[----:B------:R-:W1:Y:S04]  /*eab0*/  LDS R241, [R227+0x8080] ;  /* 0x00808000e3f17984 */ /* 0x000e680000000800 */
[----:B------:R-:W3:Y:S04]  /*eac0*/  LDS R237, [R227+0x8100] ;  /* 0x00810000e3ed7984 */ /* 0x000ee80000000800 */
[----:B------:R-:W4:Y:S01]  /*ead0*/  LDS R233, [R227+0x8180] ;  /* 0x00818000e3e97984 */ /* 0x000f220000000800 */
[----:B0-----:R-:W-:-:S02]  /*eae0*/  FMNMX R243, R243, R99, !PT ;  /* 0x00000063f3f37209 */ /* 0x001fc40007800000 */
[----:B-1----:R-:W-:Y:S02]  /*eaf0*/  FMNMX R241, R241, R92, !PT ;  /* 0x0000005cf1f17209 */ /* 0x002fe40007800000 */
[----:B---3--:R-:W-:Y:S02]  /*eb00*/  FMNMX R237, R237, R90, !PT ;  /* 0x0000005aeded7209 */ /* 0x008fe40007800000 */
[----:B----4-:R-:W-:Y:S01]  /*eb10*/  FMNMX R233, R233, R91, !PT ;  /* 0x0000005be9e97209 */ /* 0x010fe20007800000 */
[--C-:B------:R-:W-:Y:S01]  /*eb20*/  FFMA R8, R8, UR14, -R243.reuse ;  /* 0x0000000e08087c23 */ /* 0x100fe200080008f3 */
[----:B------:R-:W-:Y:S01]  /*eb30*/  FFMA R9, R9, UR14, -R243 ;  /* 0x0000000e09097c23 */ /* 0x000fe200080008f3 */
[--C-:B------:R-:W-:Y:S01]  /*eb40*/  FFMA R10, R10, UR14, -R241.reuse ;  /* 0x0000000e0a0a7c23 */ /* 0x100fe200080008f1 */
[----:B------:R-:W-:Y:S01]  /*eb50*/  FFMA R11, R11, UR14, -R241 ;  /* 0x0000000e0b0b7c23 */ /* 0x000fe200080008f1 */
[--C-:B------:R-:W-:Y:S01]  /*eb60*/  FFMA R4, R4, UR14, -R237.reuse ;  /* 0x0000000e04047c23 */ /* 0x100fe200080008ed */
[----:B------:R-:W-:Y:S01]  /*eb70*/  FFMA R5, R5, UR14, -R237 ;  /* 0x0000000e05057c23 */ /* 0x000fe200080008ed */
[--C-:B------:R-:W-:Y:S01]  /*eb80*/  FFMA R6, R6, UR14, -R233.reuse ;  /* 0x0000000e06067c23 */ /* 0x100fe200080008e9 */
[----:B------:R-:W-:Y:S01]  /*eb90*/  FFMA R7, R7, UR14, -R233 ;  /* 0x0000000e07077c23 */ /* 0x000fe200080008e9 */
[----:B------:R-:W-:Y:S01]  /*eba0*/  FMUL R8, R8, 1.4426950216293334961 ;  /* 0x3fb8aa3b08087820 */ /* 0x000fe20000400000 */
[----:B------:R-:W-:Y:S01]  /*ebb0*/  FMUL R9, R9, 1.4426950216293334961 ;  /* 0x3fb8aa3b09097820 */ /* 0x000fe20000400000 */
[----:B------:R-:W-:Y:S01]  /*ebc0*/  FMUL R10, R10, 1.4426950216293334961 ;  /* 0x3fb8aa3b0a0a7820 */ /* 0x000fe20000400000 */
[----:B------:R-:W-:Y:S01]  /*ebd0*/  FMUL R11, R11, 1.4426950216293334961 ;  /* 0x3fb8aa3b0b0b7820 */ /* 0x000fe20000400000 */
[----:B------:R-:W-:Y:S01]  /*ebe0*/  FMUL R4, R4, 1.4426950216293334961 ;  /* 0x3fb8aa3b04047820 */ /* 0x000fe20000400000 */
[----:B------:R-:W-:Y:S01]  /*ebf0*/  FMUL R5, R5, 1.4426950216293334961 ;  /* 0x3fb8aa3b05057820 */ /* 0x000fe20000400000 */
[----:B------:R-:W-:Y:S01]  /*ec00*/  FMUL R6, R6, 1.4426950216293334961 ;  /* 0x3fb8aa3b06067820 */ /* 0x000fe20000400000 */
[----:B------:R-:W-:Y:S01]  /*ec10*/  FMUL R7, R7, 1.4426950216293334961 ;  /* 0x3fb8aa3b07077820 */ /* 0x000fe20000400000 */
[----:B------:R-:W-:Y:S08]  /*ec20*/  MUFU.EX2 R249, R8 ;  /* 0x0000000800f97308 */ /* 0x000ff00000000800 */
[----:B------:R-:W0:Y:S08]  /*ec30*/  MUFU.EX2 R226, R9 ;  /* 0x0000000900e27308 */ /* 0x000e300000000800 */
[----:B------:R-:W-:Y:S08]  /*ec40*/  MUFU.EX2 R251, R10 ;  /* 0x0000000a00fb7308 */ /* 0x000ff00000000800 */
[----:B------:R-:W-:Y:S08]  /*ec50*/  MUFU.EX2 R250, R11 ;  /* 0x0000000b00fa7308 */ /* 0x000ff00000000800 */
[----:B------:R-:W-:Y:S08]  /*ec60*/  MUFU.EX2 R93, R4 ;  /* 0x00000004005d7308 */ /* 0x000ff00000000800 */
[----:B------:R-:W1:Y:S08]  /*ec70*/  MUFU.EX2 R94, R5 ;  /* 0x00000005005e7308 */ /* 0x000e700000000800 */
[----:B------:R1:W-:Y:S08]  /*ec80*/  MUFU.EX2 R95, R6 ;  /* 0x00000006005f7308 */ /* 0x0003f00000000800 */
[----:B------:R3:W4:Y:S01]  /*ec90*/  MUFU.EX2 R53, R7 ;  /* 0x0000000700357308 */ /* 0x0007220000000800 */
[----:B0-----:R-:W-:Y:S01]  /*eca0*/  FADD R9, R249, R226 ;  /* 0x000000e2f9097221 */ /* 0x001fe20000000000 */
[----:B-1----:R-:W-:Y:S01]  /*ecb0*/  FADD R6, R93, R94 ;  /* 0x0000005e5d067221 */ /* 0x002fe20000000000 */
[----:B------:R-:W2:Y:S01]  /*ecc0*/  LDL R11, [R1+0x3fc] ;  /* 0x0003fc00010b7983 */ /* 0x000ea20000100800 */
[----:B---3--:R-:W-:-:S03]  /*ecd0*/  FADD R7, R251, R250 ;  /* 0x000000fafb077221 */ /* 0x008fc60000000000 */
[----:B------:R-:W0:Y:S01]  /*ece0*/  SHFL.BFLY PT, R10, R9, 0x2, 0x1f ;  /* 0x0c401f00090a7f89 */ /* 0x000e2200000e0000 */
[----:B----4-:R-:W-:-:S03]  /*ecf0*/  FADD R5, R95, R53 ;  /* 0x000000355f057221 */ /* 0x010fc60000000000 */
[----:B------:R-:W1:Y:S04]  /*ed00*/  SHFL.BFLY PT, R8, R7, 0x2, 0x1f ;  /* 0x0c401f0007087f89 */ /* 0x000e6800000e0000 */
[----:B------:R-:W3:Y:S04]  /*ed10*/  SHFL.BFLY PT, R3, R6, 0x2, 0x1f ;  /* 0x0c401f0006037f89 */ /* 0x000ee800000e0000 */
[----:B------:R-:W4:Y:S01]  /*ed20*/  SHFL.BFLY PT, R4, R5, 0x2, 0x1f ;  /* 0x0c401f0005047f89 */ /* 0x000f2200000e0000 */
[----:B0-----:R-:W-:Y:S01]  /*ed30*/  FADD R10, R9, R10 ;  /* 0x0000000a090a7221 */ /* 0x001fe20000000000 */
[----:B-1----:R-:W-:Y:S01]  /*ed40*/  FADD R8, R7, R8 ;  /* 0x0000000807087221 */ /* 0x002fe20000000000 */
[----:B---3--:R-:W-:Y:S01]  /*ed50*/  FADD R3, R6, R3 ;  /* 0x0000000306037221 */ /* 0x008fe20000000000 */
[----:B----4-:R-:W-:-:S03]  /*ed60*/  FADD R4, R5, R4 ;  /* 0x0000000405047221 */ /* 0x010fc60000000000 */
[----:B------:R-:W0:Y:S04]  /*ed70*/  SHFL.BFLY PT, R6, R8, 0x1, 0x1f ;  /* 0x0c201f0008067f89 */ /* 0x000e2800000e0000 */
[----:B------:R-:W1:Y:S04]  /*ed80*/  SHFL.BFLY PT, R5, R10, 0x1, 0x1f ;  /* 0x0c201f000a057f89 */ /* 0x000e6800000e0000 */
[----:B------:R-:W3:Y:S04]  /*ed90*/  SHFL.BFLY PT, R7, R3, 0x1, 0x1f ;  /* 0x0c201f0003077f89 */ /* 0x000ee800000e0000 */
[----:B------:R-:W4:Y:S01]  /*eda0*/  SHFL.BFLY PT, R9, R4, 0x1, 0x1f ;  /* 0x0c201f0004097f89 */ /* 0x000f2200000e0000 */
[----:B0-----:R-:W-:Y:S01]  /*edb0*/  FADD R6, R8, R6 ;  /* 0x0000000608067221 */ /* 0x001fe20000000000 */
[----:B------:R-:W-:Y:S01]  /*edc0*/  BAR.SYNC.DEFER_BLOCKING 0x0 ;  /* 0x0000000000007b1d */ /* 0x000fe20000010000 */
[----:B-1----:R-:W-:Y:S01]  /*edd0*/  FADD R5, R10, R5 ;  /* 0x000000050a057221 */ /* 0x002fe20000000000 */
[----:B---3--:R-:W-:-:S04]  /*ede0*/  FADD R7, R3, R7 ;  /* 0x0000000703077221 */ /* 0x008fc80000000000 */
[----:B------:R-:W3:Y:S01]  /*edf0*/  LDL R10, [R1+0x410] ;  /* 0x00041000010a7983 */ /* 0x000ee20000100800 */
[----:B----4-:R-:W-:-:S03]  /*ee00*/  FADD R9, R4, R9 ;  /* 0x0000000904097221 */ /* 0x010fc60000000000 */
[----:B------:R-:W4:Y:S04]  /*ee10*/  LDL R8, [R1+0x430] ;  /* 0x0004300001087983 */ /* 0x000f280000100800 */
[----:B------:R-:W-:Y:S04]  /*ee20*/  @!P0 STS [R2+0x8000], R5 ;  /* 0x0080000502008388 */ /* 0x000fe80000000800 */
[----:B------:R-:W-:Y:S04]  /*ee30*/  @!P0 STS [R2+0x8080], R6 ;  /* 0x0080800602008388 */ /* 0x000fe80000000800 */
[----:B------:R-:W-:Y:S04]  /*ee40*/  @!P0 STS [R2+0x8100], R7 ;  /* 0x0081000702008388 */ /* 0x000fe80000000800 */
[----:B------:R0:W-:Y:S01]  /*ee50*/  @!P0 STS [R2+0x8180], R9 ;  /* 0x0081800902008388 */ /* 0x0001e20000000800 */
[----:B------:R-:W-:Y:S06]  /*ee60*/  BAR.SYNC.DEFER_BLOCKING 0x0 ;  /* 0x0000000000007b1d */ /* 0x000fec0000010000 */
[----:B0-----:R-:W4:Y:S04]  /*ee70*/  LDL R9, [R1+0x428] ;  /* 0x0004280001097983 */ /* 0x001f280000100800 */
[----:B------:R-:W0:Y:S04]  /*ee80*/  LDS R3, [R0+0x8000] ;  /* 0x0080000000037984 */ /* 0x000e280000000800 */
[----:B0-----:R-:W0:Y:S02]  /*ee90*/  SHFL.BFLY PT, R2, R3, 0x2, 0x1f ;  /* 0x0c401f0003027f89 */ /* 0x001e2400000e0000 */
[----:B0-----:R-:W-:-:S05]  /*eea0*/  FADD R3, R3, R2 ;  /* 0x0000000203037221 */ /* 0x001fca0000000000 */
[----:B------:R-:W0:Y:S02]  /*eeb0*/  SHFL.BFLY PT, R2, R3, 0x1, 0x1f ;  /* 0x0c201f0003027f89 */ /* 0x000e2400000e0000 */
[----:B0-----:R-:W-:-:S05]  /*eec0*/  FADD R3, R3, R2 ;  /* 0x0000000203037221 */ /* 0x001fca0000000000 */
[----:B------:R0:W-:Y:S04]  /*eed0*/  @!P0 STS [R0+0x8000], R3 ;  /* 0x0080000300008388 */ /* 0x0001e80000000800 */
[----:B0-----:R-:W5:Y:S01]  /*eee0*/  LDL R0, [R1+0x41c] ;  /* 0x00041c0001007983 */ /* 0x001f620000100800 */
[----:B------:R-:W-:Y:S01]  /*eef0*/  BAR.SYNC.DEFER_BLOCKING 0x0 ;  /* 0x0000000000007b1d */ /* 0x000fe20000010000 */
[----:B------:R-:W-:Y:S02]  /*ef00*/  IADD3 R6, P1, PT, R97, UR5, RZ ;  /* 0x0000000561067c10 */ /* 0x000fe4000ff3e0ff */
[----:B------:R-:W-:Y:S02]  /*ef10*/  IADD3 R2, P2, PT, R96, UR5, RZ ;  /* 0x0000000560027c10 */ /* 0x000fe4000ff5e0ff */
[----:B------:R-:W-:-:S02]  /*ef20*/  IADD3.X R7, PT, PT, R89, UR10, RZ, P1, !PT ;  /* 0x0000000a59077c10 */ /* 0x000fc40008ffe4ff */
[----:B------:R-:W-:Y:S01]  /*ef30*/  IADD3.X R3, PT, PT, R84, UR10, RZ, P2, !PT ;  /* 0x0000000a54037c10 */ /* 0x000fe200097fe4ff */
[----:B------:R-:W5:Y:S01]  /*ef40*/  LDL R96, [R1+0x6b0] ;  /* 0x0006b00001607983 */ /* 0x000f620000100800 */
[----:B------:R-:W-:-:S03]  /*ef50*/  IADD3 R4, P1, PT, R88, UR5, RZ ;  /* 0x0000000558047c10 */ /* 0x000fc6000ff3e0ff */
[----:B------:R-:W5:Y:S01]  /*ef60*/  LDL R97, [R1+0x6d8] ;  /* 0x0006d80001617983 */ /* 0x000f620000100800 */
[----:B------:R-:W-:-:S03]  /*ef70*/  IADD3.X R5, PT, PT, R86, UR10, RZ, P1, !PT ;  /* 0x0000000a56057c10 */ /* 0x000fc60008ffe4ff */
[----:B------:R0:W5:Y:S04]  /*ef80*/  LDG.E.U8 R84, desc[UR16][R6.64] ;  /* 0x0000001006547981 */ /* 0x000168000c1e1100 */
[----:B------:R1:W5:Y:S01]  /*ef90*/  LDG.E.U8 R125, desc[UR16][R2.64] ;  /* 0x00000010027d7981 */ /* 0x000362000c1e1100 */
[----:B0-----:R-:W-:Y:S02]  /*efa0*/  IADD3 R6, P2, PT, R87, UR5, RZ ;  /* 0x0000000557067c10 */ /* 0x001fe4000ff5e0ff */
[----:B-1----:R-:W-:Y:S02]  /*efb0*/  IADD3 R2, P1, PT, R85, UR5, RZ ;  /* 0x0000000555027c10 */ /* 0x002fe4000ff3e0ff */
[----:B------:R-:W-:Y:S01]  /*efc0*/  IADD3.X R7, PT, PT, R83, UR10, RZ, P2, !PT ;  /* 0x0000000a53077c10 */ /* 0x000fe200097fe4ff */
[----:B------:R0:W5:Y:S01]  /*efd0*/  LDG.E.U8 R85, desc[UR16][R4.64] ;  /* 0x0000001004557981 */ /* 0x000162000c1e1100 */
[----:B------:R-:W-:-:S03]  /*efe0*/  IADD3.X R3, PT, PT, R81, UR10, RZ, P1, !PT ;  /* 0x0000000a51037c10 */ /* 0x000fc60008ffe4ff */
[----:B------:R1:W5:Y:S04]  /*eff0*/  LDG.E.U8 R126, desc[UR16][R6.64] ;  /* 0x00000010067e7981 */ /* 0x000368000c1e1100 */
[----:B------:R-:W5:Y:S01]  /*f000*/  LDG.E.U8 R86, desc[UR16][R2.64] ;  /* 0x0000001002567981 */ /* 0x000f62000c1e1100 */
[----:B0-----:R-:W-:-:S04]  /*f010*/  IADD3 R4, P2, PT, R82, UR5, RZ ;  /* 0x0000000552047c10 */ /* 0x001fc8000ff5e0ff */
[----:B--2---:R-:W-:Y:S02]  /*f020*/  IADD3.X R5, PT, PT, R11, UR10, RZ, P2, !PT ;  /* 0x0000000a0b057c10 */ /* 0x004fe400097fe4ff */
[----:B-1----:R-:W-:Y:S01]  /*f030*/  IADD3 R6, P1, PT, R80, UR5, RZ ;  /* 0x0000000550067c10 */ /* 0x002fe2000ff3e0ff */
[----:B------:R-:W2:Y:S03]  /*f040*/  LDL R11, [R1+0x440] ;  /* 0x00044000010b7983 */ /* 0x000ea60000100800 */
[----:B------:R-:W-:Y:S01]  /*f050*/  IADD3.X R7, PT, PT, R15, UR10, RZ, P1, !PT ;  /* 0x0000000a0f077c10 */ /* 0x000fe20008ffe4ff */
[----:B------:R0:W2:Y:S04]  /*f060*/  LDG.E.U8 R127, desc[UR16][R4.64] ;  /* 0x00000010047f7981 */ /* 0x0000a8000c1e1100 */
[----:B------:R-:W2:Y:S04]  /*f070*/  LDL R15, [R1+0x448] ;  /* 0x00044800010f7983 */ /* 0x000ea80000100800 */
[----:B------:R1:W2:Y:S01]  /*f080*/  LDG.E.U8 R87, desc[UR16][R6.64] ;  /* 0x0000001006577981 */ /* 0x0002a2000c1e1100 */
[----:B0-----:R-:W-:-:S03]  /*f090*/  IADD3 R4, P1, PT, R19, UR5, RZ ;  /* 0x0000000513047c10 */ /* 0x001fc6000ff3e0ff */
[----:B------:R-:W2:Y:S01]  /*f0a0*/  LDL R19, [R1+0x43c] ;  /* 0x00043c0001137983 */ /* 0x000ea20000100800 */
[----:B------:R-:W-:-:S03]  /*f0b0*/  IADD3.X R5, PT, PT, R14, UR10, RZ, P1, !PT ;  /* 0x0000000a0e057c10 */ /* 0x000fc60008ffe4ff */
[----:B------:R-:W2:Y:S04]  /*f0c0*/  LDL R14, [R1+0x458] ;  /* 0x00045800010e7983 */ /* 0x000ea80000100800 */
[----:B------:R-:W2:Y:S01]  /*f0d0*/  LDG.E.U8 R80, desc[UR16][R4.64] ;  /* 0x0000001004507981 */ /* 0x000ea2000c1e1100 */
[----:B---3--:R-:W-:-:S03]  /*f0e0*/  IADD3 R2, P2, PT, R10, UR5, RZ ;  /* 0x000000050a027c10 */ /* 0x008fc6000ff5e0ff */
[----:B------:R-:W3:Y:S01]  /*f0f0*/  LDL R10, [R1+0x434] ;  /* 0x00043400010a7983 */ /* 0x000ee20000100800 */
[----:B------:R-:W-:-:S03]  /*f100*/  IADD3.X R3, PT, PT, R12, UR10, RZ, P2, !PT ;  /* 0x0000000a0c037c10 */ /* 0x000fc600097fe4ff */
[----:B------:R-:W3:Y:S01]  /*f110*/  LDL R12, [R1+0x450] ;  /* 0x00045000010c7983 */ /* 0x000ee20000100800 */
[----:B-1----:R-:W-:-:S03]  /*f120*/  IADD3 R6, P2, PT, R18, UR5, RZ ;  /* 0x0000000512067c10 */ /* 0x002fc6000ff5e0ff */
[----:B------:R-:W3:Y:S04]  /*f130*/  LDL R18, [R1+0x444] ;  /* 0x0004440001127983 */ /* 0x000ee80000100800 */
[----:B------:R4:W3:Y:S02]  /*f140*/  LDG.E.U8 R112, desc[UR16][R2.64] ;  /* 0x0000001002707981 */ /* 0x0008e4000c1e1100 */
[----:B----4-:R-:W-:Y:S02]  /*f150*/  IADD3 R2, P1, PT, R9, UR5, RZ ;  /* 0x0000000509027c10 */ /* 0x010fe4000ff3e0ff */
[----:B------:R-:W4:Y:S01]  /*f160*/  LDL R9, [R1+0x44c] ;  /* 0x00044c0001097983 */ /* 0x000f220000100800 */
[----:B-----5:R-:W-:-:S03]  /*f170*/  IADD3.X R7, PT, PT, R0, UR10, RZ, P2, !PT ;  /* 0x0000000a00077c10 */ /* 0x020fc600097fe4ff */
[----:B------:R-:W5:Y:S01]  /*f180*/  LDL R0, [R1+0x460] ;  /* 0x0004600001007983 */ /* 0x000f620000100800 */
[----:B------:R-:W-:-:S03]  /*f190*/  IADD3 R4, P2, PT, R8, UR5, RZ ;  /* 0x0000000508047c10 */ /* 0x000fc6000ff5e0ff */
[----:B------:R-:W5:Y:S01]  /*f1a0*/  LDL R8, [R1+0x454] ;  /* 0x0004540001087983 */ /* 0x000f620000100800 */
[----:B------:R-:W-:-:S03]  /*f1b0*/  IADD3.X R3, PT, PT, R17, UR10, RZ, P1, !PT ;  /* 0x0000000a11037c10 */ /* 0x000fc60008ffe4ff */
[----:B------:R0:W5:Y:S01]  /*f1c0*/  LDG.E.U8 R113, desc[UR16][R6.64] ;  /* 0x0000001006717981 */ /* 0x000162000c1e1100 */
[----:B------:R-:W-:-:S03]  /*f1d0*/  IADD3.X R5, PT, PT, R13, UR10, RZ, P2, !PT ;  /* 0x0000000a0d057c10 */ /* 0x000fc600097fe4ff */
[----:B------:R-:W5:Y:S04]  /*f1e0*/  LDL R17, [R1+0x468] ;  /* 0x0004680001117983 */ /* 0x000f680000100800 */
[----:B------:R-:W5:Y:S01]  /*f1f0*/  LDL R13, [R1+0x470] ;  /* 0x00047000010d7983 */ /* 0x000f620000100800 */
[----:B0-----:R-:W-:-:S03]  /*f200*/  IADD3 R6, P1, PT, R16, UR5, RZ ;  /* 0x0000000510067c10 */ /* 0x001fc6000ff3e0ff */
[----:B------:R-:W5:Y:S04]  /*f210*/  LDL R16, [R1+0x45c] ;  /* 0x00045c0001107983 */ /* 0x000f680000100800 */
[----:B------:R2:W5:Y:S04]  /*f220*/  LDG.E.U8 R81, desc[UR16][R2.64] ;  /* 0x0000001002517981 */ /* 0x000568000c1e1100 */
[----:B------:R0:W5:Y:S01]  /*f230*/  LDG.E.U8 R114, desc[UR16][R4.64] ;  /* 0x0000001004727981 */ /* 0x000162000c1e1100 */
[----:B--2---:R-:W-:-:S03]  /*f240*/  IADD3 R2, P2, PT, R11, UR5, RZ ;  /* 0x000000050b027c10 */ /* 0x004fc6000ff5e0ff */
[----:B------:R-:W2:Y:S01]  /*f250*/  LDL R11, [R1+0x464] ;  /* 0x00046400010b7983 */ /* 0x000ea20000100800 */
[----:B------:R-:W-:-:S03]  /*f260*/  IADD3.X R3, PT, PT, R19, UR10, RZ, P2, !PT ;  /* 0x0000000a13037c10 */ /* 0x000fc600097fe4ff */
[----:B------:R-:W2:Y:S04]  /*f270*/  LDL R19, [R1+0x480] ;  /* 0x0004800001137983 */ /* 0x000ea80000100800 */
[----:B------:R-:W2:Y:S01]  /*f280*/  LDG.E.U8 R115, desc[UR16][R2.64] ;  /* 0x0000001002737981 */ /* 0x000ea2000c1e1100 */
[----:B---3--:R-:W-:-:S03]  /*f290*/  IADD3.X R7, PT, PT, R10, UR10, RZ, P1, !PT ;  /* 0x0000000a0a077c10 */ /* 0x008fc60008ffe4ff */
[----:B------:R-:W3:Y:S01]  /*f2a0*/  LDL R10, [R1+0x478] ;  /* 0x00047800010a7983 */ /* 0x000ee20000100800 */
[----:B0-----:R-:W-:-:S03]  /*f2b0*/  IADD3 R4, P1, PT, R15, UR5, RZ ;  /* 0x000000050f047c10 */ /* 0x001fc6000ff3e0ff */
[----:B------:R-:W3:Y:S04]  /*f2c0*/  LDL R15, [R1+0x46c] ;  /* 0x00046c00010f7983 */ /* 0x000ee80000100800 */
[----:B------:R0:W3:Y:S02]  /*f2d0*/  LDG.E.U8 R82, desc[UR16][R6.64] ;  /* 0x0000001006527981 */ /* 0x0000e4000c1e1100 */
[----:B0-----:R-:W-:Y:S02]  /*f2e0*/  IADD3 R6, P2, PT, R12, UR5, RZ ;  /* 0x000000050c067c10 */ /* 0x001fe4000ff5e0ff */
[----:B------:R-:W3:Y:S01]  /*f2f0*/  LDL R12, [R1+0x474] ;  /* 0x00047400010c7983 */ /* 0x000ee20000100800 */
[----:B------:R-:W-:-:S03]  /*f300*/  IADD3.X R5, PT, PT, R18, UR10, RZ, P1, !PT ;  /* 0x0000000a12057c10 */ /* 0x000fc60008ffe4ff */
[----:B------:R-:W3:Y:S01]  /*f310*/  LDL R18, [R1+0x488] ;  /* 0x0004880001127983 */ /* 0x000ee20000100800 */
[----:B------:R-:W-:-:S03]  /*f320*/  IADD3 R2, P1, PT, R14, UR5, RZ ;  /* 0x000000050e027c10 */ /* 0x000fc6000ff3e0ff */
[----:B------:R-:W3:Y:S04]  /*f330*/  LDL R14, [R1+0x47c] ;  /* 0x00047c00010e7983 */ /* 0x000ee80000100800 */
[----:B------:R5:W3:Y:S01]  /*f340*/  LDG.E.U8 R83, desc[UR16][R4.64] ;  /* 0x0000001004537981 */ /* 0x000ae2000c1e1100 */
[----:B----4-:R-:W-:-:S03]  /*f350*/  IADD3.X R7, PT, PT, R9, UR10, RZ, P2, !PT ;  /* 0x0000000a09077c10 */ /* 0x010fc600097fe4ff */
[----:B------:R-:W4:Y:S04]  /*f360*/  LDL R9, [R1+0x490] ;  /* 0x0004900001097983 */ /* 0x000f280000100800 */
[----:B------:R0:W4:Y:S01]  /*f370*/  LDG.E.U8 R100, desc[UR16][R6.64] ;  /* 0x0000001006647981 */ /* 0x000122000c1e1100 */
[----:B-----5:R-:W-:-:S03]  /*f380*/  IADD3 R4, P2, PT, R0, UR5, RZ ;  /* 0x0000000500047c10 */ /* 0x020fc6000ff5e0ff */
[----:B------:R-:W5:Y:S01]  /*f390*/  LDL R0, [R1+0x484] ;  /* 0x0004840001007983 */ /* 0x000f620000100800 */
        /* <DEDUP_REMOVED lines=11> */
[----:B------:R-:W2:Y:S04]  /*f450*/  LDL R11, [R1+0x4a8] ;  /* 0x0004a800010b7983 */ /* 0x000ea80000100800 */
[----:B------:R0:W2:Y:S01]  /*f460*/  LDG.E.U8 R137, desc[UR16][R6.64] ;  /* 0x0000001006897981 */ /* 0x0000a2000c1e1100 */
[----:B---3--:R-:W-:-:S03]  /*f470*/  IADD3 R4, P1, PT, R10, UR5, RZ ;  /* 0x000000050a047c10 */ /* 0x008fc6000ff3e0ff */
[----:B------:R-:W3:Y:S01]  /*f480*/  LDL R10, [R1+0x49c] ;  /* 0x00049c00010a7983 */ /* 0x000ee20000100800 */
[----:B------:R-:W-:-:S03]  /*f490*/  IADD3.X R3, PT, PT, R15, UR10, RZ, P2, !PT ;  /* 0x0000000a0f037c10 */ /* 0x000fc600097fe4ff */
[----:B------:R-:W3:Y:S01]  /*f4a0*/  LDL R15, [R1+0x4b0] ;  /* 0x0004b000010f7983 */ /* 0x000ee20000100800 */
[----:B0-----:R-:W-:-:S03]  /*f4b0*/  IADD3 R6, P2, PT, R19, UR5, RZ ;  /* 0x0000000513067c10 */ /* 0x001fc6000ff5e0ff */
[----:B------:R-:W3:Y:S04]  /*f4c0*/  LDL R19, [R1+0x4a4] ;  /* 0x0004a40001137983 */ /* 0x000ee80000100800 */
[----:B------:R0:W3:Y:S01]  /*f4d0*/  LDG.E.U8 R102, desc[UR16][R2.64] ;  /* 0x0000001002667981 */ /* 0x0000e2000c1e1100 */
[----:B------:R-:W-:-:S03]  /*f4e0*/  IADD3.X R5, PT, PT, R12, UR10, RZ, P1, !PT ;  /* 0x0000000a0c057c10 */ /* 0x000fc60008ffe4ff */
[----:B------:R-:W3:Y:S01]  /*f4f0*/  LDL R12, [R1+0x4b8] ;  /* 0x0004b800010c7983 */ /* 0x000ee20000100800 */
[----:B0-----:R-:W-:-:S03]  /*f500*/  IADD3 R2, P1, PT, R18, UR5, RZ ;  /* 0x0000000512027c10 */ /* 0x001fc6000ff3e0ff */
[----:B------:R-:W3:Y:S01]  /*f510*/  LDL R18, [R1+0x4ac] ;  /* 0x0004ac0001127983 */ /* 0x000ee20000100800 */
[----:B------:R-:W-:-:S03]  /*f520*/  IADD3.X R7, PT, PT, R14, UR10, RZ, P2, !PT ;  /* 0x0000000a0e077c10 */ /* 0x000fc600097fe4ff */
        /* <DEDUP_REMOVED lines=20> */
[----:B---3--:R-:W-:-:S03]  /*f670*/  IADD3.X R3, PT, PT, R10, UR10, RZ, P2, !PT ;  /* 0x0000000a0a037c10 */ /* 0x008fc600097fe4ff */
[----:B------:R-:W3:Y:S01]  /*f680*/  LDL R10, [R1+0x4e0] ;  /* 0x0004e000010a7983 */ /* 0x000ee20000100800 */
[----:B0-----:R-:W-:-:S03]  /*f690*/  IADD3 R6, P2, PT, R15, UR5, RZ ;  /* 0x000000050f067c10 */ /* 0x001fc6000ff5e0ff */
[----:B------:R-:W3:Y:S01]  /*f6a0*/  LDL R15, [R1+0x4d4] ;  /* 0x0004d400010f7983 */ /* 0x000ee20000100800 */
[----:B------:R-:W-:-:S03]  /*f6b0*/  IADD3.X R5, PT, PT, R19, UR10, RZ, P1, !PT ;  /* 0x0000000a13057c10 */ /* 0x000fc60008ffe4ff */
[----:B------:R0:W3:Y:S04]  /*f6c0*/  LDG.E.U8 R89, desc[UR16][R2.64] ;  /* 0x0000001002597981 */ /* 0x0000e8000c1e1100 */
[----:B------:R-:W3:Y:S04]  /*f6d0*/  LDL R19, [R1+0x4e8] ;  /* 0x0004e80001137983 */ /* 0x000ee80000100800 */
[----:B------:R1:W3:Y:S01]  /*f6e0*/  LDG.E.U8 R252, desc[UR16][R4.64] ;  /* 0x0000001004fc7981 */ /* 0x0002e2000c1e1100 */
[----:B0-----:R-:W-:-:S03]  /*f6f0*/  IADD3 R2, P1, PT, R12, UR5, RZ ;  /* 0x000000050c027c10 */ /* 0x001fc6000ff3e0ff */
[----:B------:R-:W3:Y:S01]  /*f700*/  LDL R12, [R1+0x4dc] ;  /* 0x0004dc00010c7983 */ /* 0x000ee20000100800 */
[----:B------:R-:W-:-:S03]  /*f710*/  IADD3.X R7, PT, PT, R18, UR10, RZ, P2, !PT ;  /* 0x0000000a12077c10 */ /* 0x000fc600097fe4ff */
[----:B------:R-:W3:Y:S04]  /*f720*/  LDL R18, [R1+0x4f0] ;  /* 0x0004f00001127983 */ /* 0x000ee80000100800 */
[----:B------:R5:W3:Y:S01]  /*f730*/  LDG.E.U8 R245, desc[UR16][R6.64] ;  /* 0x0000001006f57981 */ /* 0x000ae2000c1e1100 */
[----:B-1----:R-:W-:-:S03]  /*f740*/  IADD3 R4, P2, PT, R14, UR5, RZ ;  /* 0x000000050e047c10 */ /* 0x002fc6000ff5e0ff */
[----:B------:R-:W3:Y:S01]  /*f750*/  LDL R14, [R1+0x4e4] ;  /* 0x0004e400010e7983 */ /* 0x000ee20000100800 */
        /* <DEDUP_REMOVED lines=21> */
[----:B------:R-:W3:Y:S04]  /*f8b0*/  LDL R15, [R1+0x518] ;  /* 0x00051800010f7983 */ /* 0x000ee80000100800 */
[----:B------:R1:W3:Y:S01]  /*f8c0*/  LDG.E.U8 R219, desc[UR16][R4.64] ;  /* 0x0000001004db7981 */ /* 0x0002e2000c1e1100 */
[----:B0-----:R-:W-:-:S03]  /*f8d0*/  IADD3 R2, P1, PT, R19, UR5, RZ ;  /* 0x0000000513027c10 */ /* 0x001fc6000ff3e0ff */
[----:B------:R-:W3:Y:S01]  /*f8e0*/  LDL R19, [R1+0x50c] ;  /* 0x00050c0001137983 */ /* 0x000ee20000100800 */
[----:B------:R-:W-:-:S03]  /*f8f0*/  IADD3.X R7, PT, PT, R12, UR10, RZ, P2, !PT ;  /* 0x0000000a0c077c10 */ /* 0x000fc600097fe4ff */
[----:B------:R-:W3:Y:S01]  /*f900*/  LDL R12, [R1+0x520] ;  /* 0x00052000010c7983 */ /* 0x000ee20000100800 */
[----:B-1----:R-:W-:-:S03]  /*f910*/  IADD3 R4, P2, PT, R18, UR5, RZ ;  /* 0x0000000512047c10 */ /* 0x002fc6000ff5e0ff */
[----:B------:R-:W3:Y:S04]  /*f920*/  LDL R18, [R1+0x514] ;  /* 0x0005140001127983 */ /* 0x000ee80000100800 */
[----:B------:R4:W3:Y:S01]  /*f930*/  LDG.E.U8 R215, desc[UR16][R6.64] ;  /* 0x0000001006d77981 */ /* 0x0008e2000c1e1100 */
[----:B------:R-:W-:-:S03]  /*f940*/  IADD3.X R3, PT, PT, R14, UR10, RZ, P1, !PT ;  /* 0x0000000a0e037c10 */ /* 0x000fc60008ffe4ff */
        /* <DEDUP_REMOVED lines=22> */
[----:B------:R-:W3:Y:S04]  /*fab0*/  LDL R15, [R1+0x53c] ;  /* 0x00053c00010f7983 */ /* 0x000ee80000100800 */
[----:B------:R0:W3:Y:S01]  /*fac0*/  LDG.E.U8 R203, desc[UR16][R4.64] ;  /* 0x0000001004cb7981 */ /* 0x0000e2000c1e1100 */
[----:B------:R-:W-:-:S03]  /*fad0*/  IADD3.X R7, PT, PT, R19, UR10, RZ, P2, !PT ;  /* 0x0000000a13077c10 */ /* 0x000fc600097fe4ff */
        /* <DEDUP_REMOVED lines=15> */
[----:B------:R-:W4:Y:S04]  /*fbd0*/  LDL R8, [R1+0x568] ;  /* 0x0005680001087983 */ /* 0x000f280000100800 */
[----:B------:R1:W4:Y:S01]  /*fbe0*/  LDG.E.U8 R195, desc[UR16][R6.64] ;  /* 0x0000001006c37981 */ /* 0x000322000c1e1100 */
[----:B0-----:R-:W-:-:S03]  /*fbf0*/  IADD3 R4, P1, PT, R17, UR5, RZ ;  /* 0x0000000511047c10 */ /* 0x001fc6000ff3e0ff */
[----:B------:R-:W4:Y:S01]  /*fc00*/  LDL R17, [R1+0x55c] ;  /* 0x00055c0001117983 */ /* 0x000f220000100800 */
[----:B------:R-:W-:-:S03]  /*fc10*/  IADD3.X R3, PT, PT, R16, UR10, RZ, P2, !PT ;  /* 0x0000000a10037c10 */ /* 0x000fc600097fe4ff */
[----:B------:R-:W4:Y:S01]  /*fc20*/  LDL R16, [R1+0x570] ;  /* 0x0005700001107983 */ /* 0x000f220000100800 */
[----:B-1----:R-:W-:-:S03]  /*fc30*/  IADD3 R6, P2, PT, R13, UR5, RZ ;  /* 0x000000050d067c10 */ /* 0x002fc6000ff5e0ff */
[----:B------:R-:W4:Y:S04]  /*fc40*/  LDL R13, [R1+0x564] ;  /* 0x00056400010d7983 */ /* 0x000f280000100800 */
[----:B------:R3:W4:Y:S01]  /*fc50*/  LDG.E.U8 R193, desc[UR16][R2.64] ;  /* 0x0000001002c17981 */ /* 0x000722000c1e1100 */
        /* <DEDUP_REMOVED lines=12> */
[----:B------:R-:W-:-:S03]  /*fd20*/  IADD3 R54, P1, PT, R18, UR5, RZ ;  /* 0x0000000512367c10 */ /* 0x000fc6000ff3e0ff */
[----:B------:R-:W3:Y:S04]  /*fd30*/  LDL R18, [R1+0x590] ;  /* 0x0005900001127983 */ /* 0x000ee80000100800 */
[----:B------:R-:W3:Y:S01]  /*fd40*/  LDG.E.U8 R2, desc[UR16][R2.64] ;  /* 0x0000001002027981 */ /* 0x000ee2000c1e1100 */
[----:B------:R-:W-:-:S03]  /*fd50*/  IADD3.X R5, PT, PT, R14, UR10, RZ, P2, !PT ;  /* 0x0000000a0e057c10 */ /* 0x000fc600097fe4ff */
[----:B------:R-:W3:Y:S04]  /*fd60*/  LDL R14, [R1+0x584] ;  /* 0x00058400010e7983 */ /* 0x000ee80000100800 */
[----:B------:R0:W3:Y:S01]  /*fd70*/  LDG.E.U8 R51, desc[UR16][R4.64] ;  /* 0x0000001004337981 */ /* 0x0000e2000c1e1100 */
[----:B-----5:R-:W-:-:S03]  /*fd80*/  IADD3.X R55, PT, PT, R0, UR10, RZ, P1, !PT ;  /* 0x0000000a00377c10 */ /* 0x020fc60008ffe4ff */
[----:B------:R-:W5:Y:S01]  /*fd90*/  LDL R0, [R1+0x598] ;  /* 0x0005980001007983 */ /* 0x000f620000100800 */
[----:B----4-:R-:W-:Y:S02]  /*fda0*/  IADD3 R6, P2, PT, R9, UR5, RZ ;  /* 0x0000000509067c10 */ /* 0x010fe4000ff5e0ff */
[----:B------:R-:W-:Y:S01]  /*fdb0*/  IADD3 R8, P1, PT, R8, UR5, RZ ;  /* 0x0000000508087c10 */ /* 0x000fe2000ff3e0ff */
[----:B------:R-:W4:Y:S01]  /*fdc0*/  LDG.E.U8 R54, desc[UR16][R54.64] ;  /* 0x0000001036367981 */ /* 0x000f22000c1e1100 */
[----:B------:R-:W-:-:S03]  /*fdd0*/  IADD3.X R7, PT, PT, R17, UR10, RZ, P2, !PT ;  /* 0x0000000a11077c10 */ /* 0x000fc600097fe4ff */
[----:B------:R-:W4:Y:S04]  /*fde0*/  LDL R17, [R1+0x5a0] ;  /* 0x0005a00001117983 */ /* 0x000f280000100800 */
[----:B------:R2:W4:Y:S01]  /*fdf0*/  LDG.E.U8 R50, desc[UR16][R6.64] ;  /* 0x0000001006327981 */ /* 0x000522000c1e1100 */
[----:B0-----:R-:W-:-:S03]  /*fe00*/  IADD3 R4, P2, PT, R16, UR5, RZ ;  /* 0x0000000510047c10 */ /* 0x001fc6000ff5e0ff */
[----:B------:R-:W4:Y:S01]  /*fe10*/  LDL R16, [R1+0x594] ;  /* 0x0005940001107983 */ /* 0x000f220000100800 */
[----:B------:R-:W-:-:S03]  /*fe20*/  IADD3.X R9, PT, PT, R13, UR10, RZ, P1, !PT ;  /* 0x0000000a0d097c10 */ /* 0x000fc60008ffe4ff */
[----:B------:R-:W4:Y:S04]  /*fe30*/  LDL R13, [R1+0x5a8] ;  /* 0x0005a800010d7983 */ /* 0x000f280000100800 */
[----:B------:R0:W4:Y:S01]  /*fe40*/  LDG.E.U8 R3, desc[UR16][R8.64] ;  /* 0x0000001008037981 */ /* 0x000122000c1e1100 */
        /* <DEDUP_REMOVED lines=8> */
[----:B------:R-:W3:Y:S01]  /*fed0*/  LDL R19, [R1+0x5b8] ;  /* 0x0005b80001137983 */ /* 0x000ee20000100800 */
[----:B------:R-:W-:-:S03]  /*fee0*/  IADD3.X R9, PT, PT, R21, UR10, RZ, P2, !PT ;  /* 0x0000000a15097c10 */ /* 0x000fc600097fe4ff */
[----:B------:R1:W3:Y:S01]  /*fef0*/  LDG.E.U8 R55, desc[UR16][R6.64] ;  /* 0x0000001006377981 */ /* 0x0002e2000c1e1100 */
[----:B0-----:R-:W-:-:S03]  /*ff00*/  IADD3 R4, P1, PT, R12, UR5, RZ ;  /* 0x000000050c047c10 */ /* 0x001fc6000ff3e0ff */
[----:B------:R-:W3:Y:S04]  /*ff10*/  LDL R12, [R1+0x5ac] ;  /* 0x0005ac00010c7983 */ /* 0x000ee80000100800 */
[----:B------:R-:W3:Y:S01]  /*ff20*/  LDL R21, [R1+0x5d0] ;  /* 0x0005d00001157983 */ /* 0x000ee20000100800 */
[----:B-1----:R-:W-:-:S03]  /*ff30*/  IADD3 R6, P2, PT, R18, UR5, RZ ;  /* 0x0000000512067c10 */ /* 0x002fc6000ff5e0ff */
[----:B------:R-:W3:Y:S01]  /*ff40*/  LDL R18, [R1+0x5b4] ;  /* 0x0005b40001127983 */ /* 0x000ee20000100800 */
[----:B------:R-:W-:-:S03]  /*ff50*/  IADD3.X R5, PT, PT, R14, UR10, RZ, P1, !PT ;  /* 0x0000000a0e057c10 */ /* 0x000fc60008ffe4ff */
[----:B------:R-:W3:Y:S01]  /*ff60*/  LDL R14, [R1+0x5c8] ;  /* 0x0005c800010e7983 */ /* 0x000ee20000100800 */
[----:B------:R-:W-:-:S03]  /*ff70*/  IADD3.X R7, PT, PT, R20, UR10, RZ, P2, !PT ;  /* 0x0000000a14077c10 */ /* 0x000fc600097fe4ff */
[----:B------:R4:W3:Y:S04]  /*ff80*/  LDG.E.U8 R48, desc[UR16][R8.64] ;  /* 0x0000001008307981 */ /* 0x0008e8000c1e1100 */
[----:B------:R0:W3:Y:S04]  /*ff90*/  LDG.E.U8 R27, desc[UR16][R6.64] ;  /* 0x00000010061b7981 */ /* 0x0000e8000c1e1100 */
[----:B------:R-:W3:Y:S04]  /*ffa0*/  LDL R20, [R1+0x5cc] ;  /* 0x0005cc0001147983 */ /* 0x000ee80000100800 */
[----:B------:R-:W3:Y:S04]  /*ffb0*/  LDG.E.U8 R4, desc[UR16][R4.64] ;  /* 0x0000001004047981 */ /* 0x000ee8000c1e1100 */
[----:B------:R-:W3:Y:S01]  /*ffc0*/  LDL R5, [R1+0x5e4] ;  /* 0x0005e40001057983 */ /* 0x000ee20000100800 */
[----:B-----5:R-:W-:-:S03]  /*ffd0*/  IADD3 R56, P1, PT, R0, UR5, RZ ;  /* 0x0000000500387c10 */ /* 0x020fc6000ff3e0ff */
[----:B------:R-:W5:Y:S01]  /*ffe0*/  LDL R0, [R1+0x5bc] ;  /* 0x0005bc0001007983 */ /* 0x000f620000100800 */
[----:B----4-:R-:W-:-:S03]  /*fff0*/  IADD3 R8, P2, PT, R17, UR5, RZ ;  /* 0x0000000511087c10 */ /* 0x010fc6000ff5e0ff */
[----:B------:R-:W4:Y:S01]  /*10000*/  LDL R17, [R1+0x5d8] ;  /* 0x0005d80001117983 */ /* 0x000f220000100800 */
[----:B------:R-:W-:-:S03]  /*10010*/  IADD3.X R57, PT, PT, R16, UR10, RZ, P1, !PT ;  /* 0x0000000a10397c10 */ /* 0x000fc60008ffe4ff */
[----:B------:R-:W4:Y:S01]  /*10020*/  LDL R16, [R1+0x5d4] ;  /* 0x0005d40001107983 */ /* 0x000f220000100800 */
[----:B0-----:R-:W-:-:S03]  /*10030*/  IADD3 R6, P1, PT, R13, UR5, RZ ;  /* 0x000000050d067c10 */ /* 0x001fc6000ff3e0ff */
[----:B------:R-:W4:Y:S04]  /*10040*/  LDL R13, [R1+0x5e0] ;  /* 0x0005e000010d7983 */ /* 0x000f280000100800 */
[----:B------:R-:W4:Y:S04]  /*10050*/  LDG.E.U8 R56, desc[UR16][R56.64] ;  /* 0x0000001038387981 */ /* 0x000f28000c1e1100 */
[----:B------:R-:W4:Y:S01]  /*10060*/  LDL R57, [R1+0x608] ;  /* 0x0006080001397983 */ /* 0x000f220000100800 */
[----:B--2---:R-:W-:-:S05]  /*10070*/  IADD3.X R9, PT, PT, R11, UR10, RZ, P2, !PT ;  /* 0x0000000a0b097c10 */ /* 0x004fca00097fe4ff */
[----:B------:R0:W2:Y:S01]  /*10080*/  LDG.E.U8 R26, desc[UR16][R8.64] ;  /* 0x00000010081a7981 */ /* 0x0000a2000c1e1100 */
[----:B---3--:R-:W-:Y:S02]  /*10090*/  IADD3 R10, P2, PT, R10, UR5, RZ ;  /* 0x000000050a0a7c10 */ /* 0x008fe4000ff5e0ff */
[----:B------:R-:W-:Y:S02]  /*100a0*/  IADD3.X R7, PT, PT, R15, UR10, RZ, P1, !PT ;  /* 0x0000000a0f077c10 */ /* 0x000fe40008ffe4ff */
[----:B------:R-:W3:Y:S04]  /*100b0*/  LDL R15, [R1+0x5e8] ;  /* 0x0005e800010f7983 */ /* 0x000ee80000100800 */
[----:B------:R1:W2:Y:S01]  /*100c0*/  LDG.E.U8 R141, desc[UR16][R6.64] ;  /* 0x00000010068d7981 */ /* 0x0002a2000c1e1100 */
[----:B0-----:R-:W-:-:S03]  /*100d0*/  IADD3 R8, P1, PT, R19, UR5, RZ ;  /* 0x0000000513087c10 */ /* 0x001fc6000ff3e0ff */
[----:B------:R-:W2:Y:S01]  /*100e0*/  LDL R19, [R1+0x5dc] ;  /* 0x0005dc0001137983 */ /* 0x000ea20000100800 */
[----:B------:R-:W-:-:S03]  /*100f0*/  IADD3.X R11, PT, PT, R12, UR10, RZ, P2, !PT ;  /* 0x0000000a0c0b7c10 */ /* 0x000fc600097fe4ff */
[----:B------:R-:W2:Y:S01]  /*10100*/  LDL R12, [R1+0x5f0] ;  /* 0x0005f000010c7983 */ /* 0x000ea20000100800 */
[----:B-1----:R-:W-:-:S03]  /*10110*/  IADD3 R6, P2, PT, R23, UR5, RZ ;  /* 0x0000000517067c10 */ /* 0x002fc6000ff5e0ff */
[----:B------:R0:W2:Y:S01]  /*10120*/  LDG.E.U8 R25, desc[UR16][R10.64] ;  /* 0x000000100a197981 */ /* 0x0000a2000c1e1100 */
[----:B------:R-:W-:-:S03]  /*10130*/  IADD3.X R9, PT, PT, R18, UR10, RZ, P1, !PT ;  /* 0x0000000a12097c10 */ /* 0x000fc60008ffe4ff */
[----:B------:R-:W2:Y:S04]  /*10140*/  LDL R18, [R1+0x5f8] ;  /* 0x0005f80001127983 */ /* 0x000ea80000100800 */
[----:B------:R1:W2:Y:S01]  /*10150*/  LDG.E.U8 R140, desc[UR16][R8.64] ;  /* 0x00000010088c7981 */ /* 0x0002a2000c1e1100 */
[----:B0-----:R-:W-:-:S03]  /*10160*/  IADD3 R10, P1, PT, R14, UR5, RZ ;  /* 0x000000050e0a7c10 */ /* 0x001fc6000ff3e0ff */
[----:B------:R-:W2:Y:S01]  /*10170*/  LDL R14, [R1+0x5ec] ;  /* 0x0005ec00010e7983 */ /* 0x000ea20000100800 */
[----:B-----5:R-:W-:-:S03]  /*10180*/  IADD3.X R7, PT, PT, R0, UR10, RZ, P2, !PT ;  /* 0x0000000a00077c10 */ /* 0x020fc600097fe4ff */
[----:B------:R-:W5:Y:S01]  /*10190*/  LDL R0, [R1+0x600] ;  /* 0x0006000001007983 */ /* 0x000f620000100800 */
[----:B-1----:R-:W-:Y:S02]  /*101a0*/  IADD3 R8, P2, PT, R21, UR5, RZ ;  /* 0x0000000515087c10 */ /* 0x002fe4000ff5e0ff */
[----:B------:R-:W-:Y:S01]  /*101b0*/  IADD3.X R11, PT, PT, R22, UR10, RZ, P1, !PT ;  /* 0x0000000a160b7c10 */ /* 0x000fe20008ffe4ff */
[----:B------:R-:W5:Y:S01]  /*101c0*/  LDL R21, [R1+0x5f4] ;  /* 0x0005f40001157983 */ /* 0x000f620000100800 */
[----:B------:R-:W-:-:S03]  /*101d0*/  IADD3.X R9, PT, PT, R20, UR10, RZ, P2, !PT ;  /* 0x0000000a14097c10 */ /* 0x000fc600097fe4ff */
[----:B------:R4:W5:Y:S04]  /*101e0*/  LDG.E.U8 R24, desc[UR16][R6.64] ;  /* 0x0000001006187981 */ /* 0x000968000c1e1100 */
[----:B------:R0:W5:Y:S04]  /*101f0*/  LDG.E.U8 R79, desc[UR16][R10.64] ;  /* 0x000000100a4f7981 */ /* 0x000168000c1e1100 */
[----:B------:R-:W5:Y:S01]  /*10200*/  LDL R20, [R1+0x610] ;  /* 0x0006100001147983 */ /* 0x000f620000100800 */
[----:B----4-:R-:W-:-:S03]  /*10210*/  IADD3 R6, P1, PT, R17, UR5, RZ ;  /* 0x0000000511067c10 */ /* 0x010fc6000ff3e0ff */
[----:B------:R-:W4:Y:S01]  /*10220*/  LDL R17, [R1+0x5fc] ;  /* 0x0005fc0001117983 */ /* 0x000f220000100800 */
[----:B0-----:R-:W-:-:S03]  /*10230*/  IADD3 R10, P2, PT, R13, UR5, RZ ;  /* 0x000000050d0a7c10 */ /* 0x001fc6000ff5e0ff */
[----:B------:R-:W4:Y:S01]  /*10240*/  LDL R13, [R1+0x604] ;  /* 0x00060400010d7983 */ /* 0x000f220000100800 */
[----:B------:R-:W-:-:S03]  /*10250*/  IADD3.X R7, PT, PT, R16, UR10, RZ, P1, !PT ;  /* 0x0000000a10077c10 */ /* 0x000fc60008ffe4ff */
[----:B------:R-:W4:Y:S04]  /*10260*/  LDL R16, [R1+0x618] ;  /* 0x0006180001107983 */ /* 0x000f280000100800 */
[----:B------:R-:W4:Y:S04]  /*10270*/  LDG.E.U8 R78, desc[UR16][R6.64] ;  /* 0x00000010064e7981 */ /* 0x000f28000c1e1100 */
[----:B------:R3:W4:Y:S02]  /*10280*/  LDG.E.U8 R23, desc[UR16][R8.64] ;  /* 0x0000001008177981 */ /* 0x000724000c1e1100 */
[----:B---3--:R-:W-:-:S02]  /*10290*/  IADD3 R8, P1, PT, R15, UR5, RZ ;  /* 0x000000050f087c10 */ /* 0x008fc4000ff3e0ff */
[----:B------:R-:W3:Y:S01]  /*102a0*/  LDL R15, [R1+0x60c] ;  /* 0x00060c00010f7983 */ /* 0x000ee20000100800 */
[----:B--2---:R-:W-:-:S03]  /*102b0*/  IADD3.X R11, PT, PT, R19, UR10, RZ, P2, !PT ;  /* 0x0000000a130b7c10 */ /* 0x004fc600097fe4ff */
[----:B------:R-:W2:Y:S01]  /*102c0*/  LDL R19, [R1+0x620] ;  /* 0x0006200001137983 */ /* 0x000ea20000100800 */
[----:B------:R-:W-:-:S03]  /*102d0*/  IADD3.X R9, PT, PT, R5, UR10, RZ, P1, !PT ;  /* 0x0000000a05097c10 */ /* 0x000fc60008ffe4ff */
[----:B------:R-:W2:Y:S01]  /*102e0*/  LDL R5, [R1+0x628] ;  /* 0x0006280001057983 */ /* 0x000ea20000100800 */
[----:B------:R-:W-:-:S03]  /*102f0*/  IADD3 R6, P2, PT, R12, UR5, RZ ;  /* 0x000000050c067c10 */ /* 0x000fc6000ff5e0ff */
[----:B------:R-:W2:Y:S04]  /*10300*/  LDL R12, [R1+0x614] ;  /* 0x00061400010c7983 */ /* 0x000ea80000100800 */
[----:B------:R5:W2:Y:S04]  /*10310*/  LDG.E.U8 R77, desc[UR16][R8.64] ;  /* 0x00000010084d7981 */ /* 0x000aa8000c1e1100 */
[----:B------:R0:W2:Y:S01]  /*10320*/  LDG.E.U8 R22, desc[UR16][R10.64] ;  /* 0x000000100a167981 */ /* 0x0000a2000c1e1100 */
[----:B------:R-:W-:-:S03]  /*10330*/  IADD3.X R7, PT, PT, R14, UR10, RZ, P2, !PT ;  /* 0x0000000a0e077c10 */ /* 0x000fc600097fe4ff */
[----:B------:R-:W2:Y:S01]  /*10340*/  LDL R14, [R1+0x630] ;  /* 0x00063000010e7983 */ /* 0x000ea20000100800 */
[----:B-----5:R-:W-:-:S03]  /*10350*/  IADD3 R8, P2, PT, R0, UR5, RZ ;  /* 0x0000000500087c10 */ /* 0x020fc6000ff5e0ff */
[----:B------:R-:W5:Y:S01]  /*10360*/  LDL R0, [R1+0x624] ;  /* 0x0006240001007983 */ /* 0x000f620000100800 */
[----:B0-----:R-:W-:-:S03]  /*10370*/  IADD3 R10, P1, PT, R18, UR5, RZ ;  /* 0x00000005120a7c10 */ /* 0x001fc6000ff3e0ff */
[----:B------:R-:W5:Y:S01]  /*10380*/  LDL R18, [R1+0x61c] ;  /* 0x00061c0001127983 */ /* 0x000f620000100800 */
[----:B------:R-:W-:-:S03]  /*10390*/  IADD3.X R11, PT, PT, R21, UR10, RZ, P1, !PT ;  /* 0x0000000a150b7c10 */ /* 0x000fc60008ffe4ff */
[----:B------:R0:W5:Y:S04]  /*103a0*/  LDG.E.U8 R21, desc[UR16][R6.64] ;  /* 0x0000001006157981 */ /* 0x000168000c1e1100 */
[----:B------:R1:W5:Y:S01]  /*103b0*/  LDG.E.U8 R76, desc[UR16][R10.64] ;  /* 0x000000100a4c7981 */ /* 0x000362000c1e1100 */
[----:B0-----:R-:W-:Y:S02]  /*103c0*/  IADD3 R6, P1, PT, R57, UR5, RZ ;  /* 0x0000000539067c10 */ /* 0x001fe4000ff3e0ff */
[----:B----4-:R-:W-:Y:S01]  /*103d0*/  IADD3.X R9, PT, PT, R17, UR10, RZ, P2, !PT ;  /* 0x0000000a11097c10 */ /* 0x010fe200097fe4ff */
[----:B------:R-:W4:Y:S01]  /*103e0*/  LDL R57, [R1+0x63c] ;  /* 0x00063c0001397983 */ /* 0x000f220000100800 */
[----:B------:R-:W-:-:S03]  /*103f0*/  IADD3.X R7, PT, PT, R13, UR10, RZ, P1, !PT ;  /* 0x0000000a0d077c10 */ /* 0x000fc60008ffe4ff */
[----:B------:R-:W4:Y:S04]  /*10400*/  LDL R17, [R1+0x634] ;  /* 0x0006340001117983 */ /* 0x000f280000100800 */
[----:B------:R-:W4:Y:S01]  /*10410*/  LDL R13, [R1+0x648] ;  /* 0x00064800010d7983 */ /* 0x000f220000100800 */
[----:B-1----:R-:W-:-:S03]  /*10420*/  IADD3 R10, P2, PT, R20, UR5, RZ ;  /* 0x00000005140a7c10 */ /* 0x002fc6000ff5e0ff */
[----:B------:R0:W4:Y:S04]  /*10430*/  LDG.E.U8 R20, desc[UR16][R8.64] ;  /* 0x0000001008147981 */ /* 0x000128000c1e1100 */
[----:B------:R1:W4:Y:S01]  /*10440*/  LDG.E.U8 R71, desc[UR16][R6.64] ;  /* 0x0000001006477981 */ /* 0x000322000c1e1100 */
[----:B0-----:R-:W-:-:S03]  /*10450*/  IADD3 R8, P1, PT, R16, UR5, RZ ;  /* 0x0000000510087c10 */ /* 0x001fc6000ff3e0ff */
[----:B------:R-:W4:Y:S01]  /*10460*/  LDL R16, [R1+0x650] ;  /* 0x0006500001107983 */ /* 0x000f220000100800 */
[----:B---3--:R-:W-:-:S03]  /*10470*/  IADD3.X R11, PT, PT, R15, UR10, RZ, P2, !PT ;  /* 0x0000000a0f0b7c10 */ /* 0x008fc600097fe4ff */
[----:B------:R-:W3:Y:S01]  /*10480*/  LDL R15, [R1+0x644] ;  /* 0x00064400010f7983 */ /* 0x000ee20000100800 */
[----:B--2---:R-:W-:-:S03]  /*10490*/  IADD3.X R9, PT, PT, R12, UR10, RZ, P1, !PT ;  /* 0x0000000a0c097c10 */ /* 0x004fc60008ffe4ff */
[----:B------:R-:W2:Y:S01]  /*104a0*/  LDL R12, [R1+0x64c] ;  /* 0x00064c00010c7983 */ /* 0x000ea20000100800 */
[----:B-1----:R-:W-:-:S03]  /*104b0*/  IADD3 R6, P2, PT, R19, UR5, RZ ;  /* 0x0000000513067c10 */ /* 0x002fc6000ff5e0ff */
[----:B------:R0:W2:Y:S04]  /*104c0*/  LDG.E.U8 R19, desc[UR16][R10.64] ;  /* 0x000000100a137981 */ /* 0x0000a8000c1e1100 */
[----:B------:R1:W2:Y:S01]  /*104d0*/  LDG.E.U8 R70, desc[UR16][R8.64] ;  /* 0x0000001008467981 */ /* 0x0002a2000c1e1100 */
[----:B0-----:R-:W-:-:S03]  /*104e0*/  IADD3 R10, P1, PT, R5, UR5, RZ ;  /* 0x00000005050a7c10 */ /* 0x001fc6000ff3e0ff */
[----:B------:R-:W2:Y:S01]  /*104f0*/  LDL R5, [R1+0x658] ;  /* 0x0006580001057983 */ /* 0x000ea20000100800 */
[----:B-----5:R-:W-:-:S03]  /*10500*/  IADD3.X R11, PT, PT, R0, UR10, RZ, P1, !PT ;  /* 0x0000000a000b7c10 */ /* 0x020fc60008ffe4ff */
[----:B------:R-:W5:Y:S01]  /*10510*/  LDL R0, [R1+0x65c] ;  /* 0x00065c0001007983 */ /* 0x000f620000100800 */
[----:B------:R-:W-:Y:S02]  /*10520*/  IADD3.X R7, PT, PT, R18, UR10, RZ, P2, !PT ;  /* 0x0000000a12077c10 */ /* 0x000fe400097fe4ff */
[----:B-1----:R-:W-:Y:S01]  /*10530*/  IADD3 R8, P2, PT, R14, UR5, RZ ;  /* 0x000000050e087c10 */ /* 0x002fe2000ff5e0ff */
[----:B------:R0:W5:Y:S04]  /*10540*/  LDG.E.U8 R69, desc[UR16][R10.64] ;  /* 0x000000100a457981 */ /* 0x000168000c1e1100 */
[----:B------:R-:W5:Y:S01]  /*10550*/  LDL R14, [R1+0x654] ;  /* 0x00065400010e7983 */ /* 0x000f620000100800 */
[----:B------:R-:W-:-:S03]  /*10560*/  IADD3.X R9, PT, PT, R60, UR10, RZ, P2, !PT ;  /* 0x0000000a3c097c10 */ /* 0x000fc600097fe4ff */
[----:B------:R1:W5:Y:S01]  /*10570*/  LDG.E.U8 R18, desc[UR16][R6.64] ;  /* 0x0000001006127981 */ /* 0x000362000c1e1100 */
[----:B0-----:R-:W-:-:S03]  /*10580*/  IADD3 R10, P2, PT, R58, UR5, RZ ;  /* 0x000000053a0a7c10 */ /* 0x001fc6000ff5e0ff */
[----:B------:R-:W5:Y:S04]  /*10590*/  LDL R58, [R1+0x670] ;  /* 0x00067000013a7983 */ /* 0x000f680000100800 */
[----:B------:R-:W5:Y:S01]  /*105a0*/  LDL R60, [R1+0x688] ;  /* 0x00068800013c7983 */ /* 0x000f620000100800 */
[----:B-1----:R-:W-:-:S03]  /*105b0*/  IADD3 R6, P1, PT, R61, UR5, RZ ;  /* 0x000000053d067c10 */ /* 0x002fc6000ff3e0ff */
[----:B------:R-:W5:Y:S01]  /*105c0*/  LDL R61, [R1+0x678] ;  /* 0x00067800013d7983 */ /* 0x000f620000100800 */
[----:B----4-:R-:W-:-:S03]  /*105d0*/  IADD3.X R7, PT, PT, R17, UR10, RZ, P1, !PT ;  /* 0x0000000a11077c10 */ /* 0x010fc60008ffe4ff */
[----:B------:R0:W4:Y:S01]  /*105e0*/  LDG.E.U8 R17, desc[UR16][R8.64] ;  /* 0x0000001008117981 */ /* 0x000122000c1e1100 */
[----:B------:R-:W-:-:S03]  /*105f0*/  IADD3.X R11, PT, PT, R57, UR10, RZ, P2, !PT ;  /* 0x0000000a390b7c10 */ /* 0x000fc600097fe4ff */
[----:B------:R1:W4:Y:S04]  /*10600*/  LDG.E.U8 R68, desc[UR16][R6.64] ;  /* 0x0000001006447981 */ /* 0x000328000c1e1100 */
[----:B------:R-:W4:Y:S01]  /*10610*/  LDL R57, [R1+0x680] ;  /* 0x0006800001397983 */ /* 0x000f220000100800 */
[----:B0-----:R-:W-:-:S03]  /*10620*/  IADD3 R8, P1, PT, R13, UR5, RZ ;  /* 0x000000050d087c10 */ /* 0x001fc6000ff3e0ff */
[----:B------:R-:W4:Y:S01]  /*10630*/  LDL R13, [R1+0x66c] ;  /* 0x00066c00010d7983 */ /* 0x000f220000100800 */
[----:B-1----:R-:W-:-:S03]  /*10640*/  IADD3 R6, P2, PT, R16, UR5, RZ ;  /* 0x0000000510067c10 */ /* 0x002fc6000ff5e0ff */
[----:B------:R-:W4:Y:S04]  /*10650*/  LDG.E.U8 R16, desc[UR16][R10.64] ;  /* 0x000000100a107981 */ /* 0x000f28000c1e1100 */
[----:B------:R-:W4:Y:S04]  /*10660*/  LDL R11, [R1+0x690] ;  /* 0x00069000010b7983 */ /* 0x000f280000100800 */
[----:B------:R-:W4:Y:S01]  /*10670*/  LDL R10, [R1+0x69c] ;  /* 0x00069c00010a7983 */ /* 0x000f220000100800 */
[----:B---3--:R-:W-:-:S05]  /*10680*/  IADD3.X R9, PT, PT, R15, UR10, RZ, P1, !PT ;  /* 0x0000000a0f097c10 */ /* 0x008fca0008ffe4ff */
[----:B------:R0:W3:Y:S01]  /*10690*/  LDG.E.U8 R67, desc[UR16][R8.64] ;  /* 0x0000001008437981 */ /* 0x0000e2000c1e1100 */
[----:B--2---:R-:W-:-:S03]  /*106a0*/  IADD3.X R7, PT, PT, R12, UR10, RZ, P2, !PT ;  /* 0x0000000a0c077c10 */ /* 0x004fc600097fe4ff */
[----:B------:R-:W2:Y:S04]  /*106b0*/  LDL R12, [R1+0x67c] ;  /* 0x00067c00010c7983 */ /* 0x000ea80000100800 */
[----:B------:R1:W3:Y:S01]  /*106c0*/  LDG.E.U8 R15, desc[UR16][R6.64] ;  /* 0x00000010060f7981 */ /* 0x0002e2000c1e1100 */
[----:B0-----:R-:W-:-:S03]  /*106d0*/  IADD3 R8, P1, PT, R5, UR5, RZ ;  /* 0x0000000505087c10 */ /* 0x001fc6000ff3e0ff */
[----:B------:R-:W3:Y:S01]  /*106e0*/  LDL R5, [R1+0x684] ;  /* 0x0006840001057983 */ /* 0x000ee20000100800 */
[----:B-1----:R-:W-:-:S03]  /*106f0*/  IADD3 R6, P2, PT, R59, UR5, RZ ;  /* 0x000000053b067c10 */ /* 0x002fc6000ff5e0ff */
[----:B------:R-:W3:Y:S01]  /*10700*/  LDL R59, [R1+0x698] ;  /* 0x00069800013b7983 */ /* 0x000ee20000100800 */
[----:B-----5:R-:W-:-:S03]  /*10710*/  IADD3.X R7, PT, PT, R0, UR10, RZ, P2, !PT ;  /* 0x0000000a00077c10 */ /* 0x020fc600097fe4ff */
[----:B------:R-:W5:Y:S01]  /*10720*/  LDL R0, [R1+0x68c] ;  /* 0x00068c0001007983 */ /* 0x000f620000100800 */
[----:B------:R-:W-:-:S03]  /*10730*/  IADD3.X R9, PT, PT, R14, UR10, RZ, P1, !PT ;  /* 0x0000000a0e097c10 */ /* 0x000fc60008ffe4ff */
[----:B------:R0:W5:Y:S04]  /*10740*/  LDG.E.U8 R14, desc[UR16][R6.64] ;  /* 0x00000010060e7981 */ /* 0x000168000c1e1100 */
[----:B------:R-:W5:Y:S01]  /*10750*/  LDG.E.U8 R66, desc[UR16][R8.64] ;  /* 0x0000001008427981 */ /* 0x000f62000c1e1100 */
[----:B0-----:R-:W-:-:S03]  /*10760*/  IADD3 R6, P1, PT, R62, UR5, RZ ;  /* 0x000000053e067c10 */ /* 0x001fc6000ff3e0ff */
[----:B------:R-:W5:Y:S01]  /*10770*/  LDL R62, [R1+0x694] ;  /* 0x00069400013e7983 */ /* 0x000f620000100800 */
[----:B------:R-:W-:-:S03]  /*10780*/  IADD3.X R7, PT, PT, R64, UR10, RZ, P1, !PT ;  /* 0x0000000a40077c10 */ /* 0x000fc60008ffe4ff */
[----:B------:R-:W5:Y:S04]  /*10790*/  LDL R9, [R1+0x6ac] ;  /* 0x0006ac0001097983 */ /* 0x000f680000100800 */
[----:B------:R0:W5:Y:S04]  /*107a0*/  LDG.E.U8 R65, desc[UR16][R6.64] ;  /* 0x0000001006417981 */ /* 0x000168000c1e1100 */
[----:B------:R-:W5:Y:S01]  /*107b0*/  LDL R8, [R1+0x6bc] ;  /* 0x0006bc0001087983 */ /* 0x000f620000100800 */
[----:B0-----:R-:W-:-:S03]  /*107c0*/  IADD3 R6, P1, PT, R58, UR5, RZ ;  /* 0x000000053a067c10 */ /* 0x001fc6000ff3e0ff */
[----:B------:R-:W5:Y:S01]  /*107d0*/  LDL R58, [R1+0x6a0] ;  /* 0x0006a000013a7983 */ /* 0x000f620000100800 */
[----:B----4-:R-:W-:-:S05]  /*107e0*/  IADD3.X R7, PT, PT, R13, UR10, RZ, P1, !PT ;  /* 0x0000000a0d077c10 */ /* 0x010fca0008ffe4ff */
[----:B------:R0:W4:Y:S02]  /*107f0*/  LDG.E.U8 R13, desc[UR16][R6.64] ;  /* 0x00000010060d7981 */ /* 0x000124000c1e1100 */
[----:B0-----:R-:W-:Y:S02]  /*10800*/  IADD3 R6, P1, PT, R61, UR5, RZ ;  /* 0x000000053d067c10 */ /* 0x001fe4000ff3e0ff */
[----:B------:R-:W4:Y:S02]  /*10810*/  LDL R61, [R1+0x6a4] ;  /* 0x0006a400013d7983 */ /* 0x000f240000100800 */
[----:B------:R-:W-:-:S05]  /*10820*/  IADD3.X R7, PT, PT, R63, UR10, RZ, P1, !PT ;  /* 0x0000000a3f077c10 */ /* 0x000fca0008ffe4ff */
[----:B------:R0:W4:Y:S02]  /*10830*/  LDG.E.U8 R64, desc[UR16][R6.64] ;  /* 0x0000001006407981 */ /* 0x000124000c1e1100 */
[----:B0-----:R-:W-:Y:S02]  /*10840*/  IADD3 R6, P1, PT, R57, UR5, RZ ;  /* 0x0000000539067c10 */ /* 0x001fe4000ff3e0ff */
[----:B------:R-:W4:Y:S02]  /*10850*/  LDL R57, [R1+0x6b8] ;  /* 0x0006b80001397983 */ /* 0x000f240000100800 */
[----:B--2---:R-:W-:-:S05]  /*10860*/  IADD3.X R7, PT, PT, R12, UR10, RZ, P1, !PT ;  /* 0x0000000a0c077c10 */ /* 0x004fca0008ffe4ff */
[----:B------:R0:W2:Y:S02]  /*10870*/  LDG.E.U8 R12, desc[UR16][R6.64] ;  /* 0x00000010060c7981 */ /* 0x0000a4000c1e1100 */
[----:B0-----:R-:W-:Y:S02]  /*10880*/  IADD3 R6, P1, PT, R60, UR5, RZ ;  /* 0x000000053c067c10 */ /* 0x001fe4000ff3e0ff */
[----:B------:R-:W2:Y:S02]  /*10890*/  LDL R60, [R1+0x6b4] ;  /* 0x0006b400013c7983 */ /* 0x000ea40000100800 */
[----:B---3--:R-:W-:Y:S02]  /*108a0*/  IADD3.X R7, PT, PT, R5, UR10, RZ, P1, !PT ;  /* 0x0000000a05077c10 */ /* 0x008fe40008ffe4ff */
[----:B------:R-:W3:Y:S04]  /*108b0*/  LDL R5, [R1+0x6c0] ;  /* 0x0006c00001057983 */ /* 0x000ee80000100800 */
[----:B------:R0:W3:Y:S02]  /*108c0*/  LDG.E.U8 R63, desc[UR16][R6.64] ;  /* 0x00000010063f7981 */ /* 0x0000e4000c1e1100 */
[----:B0-----:R-:W-:-:S04]  /*108d0*/  IADD3 R6, P1, PT, R11, UR5, RZ ;  /* 0x000000050b067c10 */ /* 0x001fc8000ff3e0ff */
[----:B-----5:R-:W-:Y:S02]  /*108e0*/  IADD3.X R7, PT, PT, R0, UR10, RZ, P1, !PT ;  /* 0x0000000a00077c10 */ /* 0x020fe40008ffe4ff */
[----:B------:R-:W5:Y:S04]  /*108f0*/  LDL R0, [R1+0x6c8] ;  /* 0x0006c80001007983 */ /* 0x000f680000100800 */
[----:B------:R0:W5:Y:S02]  /*10900*/  LDG.E.U8 R11, desc[UR16][R6.64] ;  /* 0x00000010060b7981 */ /* 0x000164000c1e1100 */
[----:B0-----:R-:W-:Y:S02]  /*10910*/  IADD3 R6, P1, PT, R59, UR5, RZ ;  /* 0x000000053b067c10 */ /* 0x001fe4000ff3e0ff */
[----:B------:R-:W5:Y:S02]  /*10920*/  LDL R59, [R1+0x6c4] ;  /* 0x0006c400013b7983 */ /* 0x000f640000100800 */
[----:B------:R-:W-:-:S05]  /*10930*/  IADD3.X R7, PT, PT, R62, UR10, RZ, P1, !PT ;  /* 0x0000000a3e077c10 */ /* 0x000fca0008ffe4ff */
[----:B------:R0:W5:Y:S02]  /*10940*/  LDG.E.U8 R62, desc[UR16][R6.64] ;  /* 0x00000010063e7981 */ /* 0x000164000c1e1100 */
[----:B0-----:R-:W-:Y:S02]  /*10950*/  IADD3 R6, P1, PT, R58, UR5, RZ ;  /* 0x000000053a067c10 */ /* 0x001fe4000ff3e0ff */
[----:B------:R-:W5:Y:S02]  /*10960*/  LDL R58, [R1+0x6d4] ;  /* 0x0006d400013a7983 */ /* 0x000f640000100800 */
[----:B------:R-:W-:-:S05]  /*10970*/  IADD3.X R7, PT, PT, R10, UR10, RZ, P1, !PT ;  /* 0x0000000a0a077c10 */ /* 0x000fca0008ffe4ff */
[----:B------:R0:W5:Y:S02]  /*10980*/  LDG.E.U8 R10, desc[UR16][R6.64] ;  /* 0x00000010060a7981 */ /* 0x000164000c1e1100 */
[----:B0-----:R-:W-:Y:S02]  /*10990*/  IADD3 R6, P1, PT, R188, UR5, RZ ;  /* 0x00000005bc067c10 */ /* 0x001fe4000ff3e0ff */
[----:B------:R-:W5:Y:S02]  /*109a0*/  LDL R188, [R1+0x6f8] ;  /* 0x0006f80001bc7983 */ /* 0x000f640000100800 */
        /* <DEDUP_REMOVED lines=10> */
[----:B---3--:R-:W-:Y:S02]  /*10a50*/  IADD3 R6, P1, PT, R5, UR5, RZ ;  /* 0x0000000505067c10 */ /* 0x008fe4000ff3e0ff */
[----:B------:R-:W3:Y:S02]  /*10a60*/  LDL R5, [R1+0x6ec] ;  /* 0x0006ec0001057983 */ /* 0x000ee40000100800 */
[----:B------:R-:W-:-:S05]  /*10a70*/  IADD3.X R7, PT, PT, R8, UR10, RZ, P1, !PT ;  /* 0x0000000a08077c10 */ /* 0x000fca0008ffe4ff */
[----:B------:R5:W2:Y:S02]  /*10a80*/  LDG.E.U8 R8, desc[UR16][R6.64] ;  /* 0x0000001006087981 */ /* 0x000aa4000c1e1100 */
[----:B-----5:R-:W-:Y:S02]  /*10a90*/  IADD3 R6, P1, PT, R0, UR5, RZ ;  /* 0x0000000500067c10 */ /* 0x020fe4000ff3e0ff */
[----:B------:R-:W5:Y:S02]  /*10aa0*/  LDL R0, [R1+0x6f4] ;  /* 0x0006f40001007983 */ /* 0x000f640000100800 */
[----:B------:R-:W-:-:S05]  /*10ab0*/  IADD3.X R7, PT, PT, R59, UR10, RZ, P1, !PT ;  /* 0x0000000a3b077c10 */ /* 0x000fca0008ffe4ff */
[----:B------:R0:W2:Y:S02]  /*10ac0*/  LDG.E.U8 R59, desc[UR16][R6.64] ;  /* 0x00000010063b7981 */ /* 0x0000a4000c1e1100 */
[----:B0-----:R-:W-:-:S04]  /*10ad0*/  IADD3 R6, P1, PT, R143, UR5, RZ ;  /* 0x000000058f067c10 */ /* 0x001fc8000ff3e0ff */
[----:B------:R-:W-:Y:S02]  /*10ae0*/  IADD3.X R7, PT, PT, R142, UR10, RZ, P1, !PT ;  /* 0x0000000a8e077c10 */ /* 0x000fe40008ffe4ff */
[----:B------:R-:W-:Y:S02]  /*10af0*/  IADD3 R142, P1, PT, R97, UR5, RZ ;  /* 0x00000005618e7c10 */ /* 0x000fe4000ff3e0ff */
[----:B------:R-:W2:Y:S02]  /*10b00*/  LDL R97, [R1+0x708] ;  /* 0x0007080001617983 */ /* 0x000ea40000100800 */
[----:B------:R-:W-:Y:S02]  /*10b10*/  IADD3.X R143, PT, PT, R58, UR10, RZ, P1, !PT ;  /* 0x0000000a3a8f7c10 */ /* 0x000fe40008ffe4ff */
[----:B------:R-:W2:Y:S04]  /*10b20*/  LDG.E.U8 R7, desc[UR16][R6.64] ;  /* 0x0000001006077981 */ /* 0x000ea8000c1e1100 */
[----:B------:R0:W2:Y:S02]  /*10b30*/  LDG.E.U8 R58, desc[UR16][R142.64] ;  /* 0x000000108e3a7981 */ /* 0x0000a4000c1e1100 */
[----:B0-----:R-:W-:-:S02]  /*10b40*/  IADD3 R142, P1, PT, R196, UR5, RZ ;  /* 0x00000005c48e7c10 */ /* 0x001fc4000ff3e0ff */
[----:B------:R-:W2:Y:S02]  /*10b50*/  LDL R196, [R1+0x70c] ;  /* 0x00070c0001c47983 */ /* 0x000ea40000100800 */
[----:B------:R-:W-:Y:S02]  /*10b60*/  IADD3.X R143, PT, PT, R190, UR10, RZ, P1, !PT ;  /* 0x0000000abe8f7c10 */ /* 0x000fe40008ffe4ff */
[----:B------:R-:W2:Y:S04]  /*10b70*/  LDL R190, [R1+0x71c] ;  /* 0x00071c0001be7983 */ /* 0x000ea80000100800 */
[----:B------:R4:W2:Y:S02]  /*10b80*/  LDG.E.U8 R6, desc[UR16][R142.64] ;  /* 0x000000108e067981 */ /* 0x0008a4000c1e1100 */
[----:B----4-:R-:W-:-:S02]  /*10b90*/  IADD3 R142, P1, PT, R96, UR5, RZ ;  /* 0x00000005608e7c10 */ /* 0x010fc4000ff3e0ff */
[----:B------:R-:W4:Y:S02]  /*10ba0*/  LDL R96, [R1+0x714] ;  /* 0x0007140001607983 */ /* 0x000f240000100800 */
[----:B------:R-:W-:-:S05]  /*10bb0*/  IADD3.X R143, PT, PT, R57, UR10, RZ, P1, !PT ;  /* 0x0000000a398f7c10 */ /* 0x000fca0008ffe4ff */
[----:B------:R0:W4:Y:S02]  /*10bc0*/  LDG.E.U8 R57, desc[UR16][R142.64] ;  /* 0x000000108e397981 */ /* 0x000124000c1e1100 */
[----:B0-----:R-:W-:-:S04]  /*10bd0*/  IADD3 R142, P1, PT, R189, UR5, RZ ;  /* 0x00000005bd8e7c10 */ /* 0x001fc8000ff3e0ff */
[----:B---3--:R-:W-:Y:S02]  /*10be0*/  IADD3.X R143, PT, PT, R5, UR10, RZ, P1, !PT ;  /* 0x0000000a058f7c10 */ /* 0x008fe40008ffe4ff */
[----:B------:R-:W-:-:S03]  /*10bf0*/  IADD3 R188, P1, PT, R188, UR5, RZ ;  /* 0x00000005bcbc7c10 */ /* 0x000fc6000ff3e0ff */
[----:B------:R0:W3:Y:S01]  /*10c00*/  LDG.E.U8 R5, desc[UR16][R142.64] ;  /* 0x000000108e057981 */ /* 0x0000e2000c1e1100 */
[----:B-----5:R-:W-:-:S03]  /*10c10*/  IADD3.X R189, PT, PT, R0, UR10, RZ, P1, !PT ;  /* 0x0000000a00bd7c10 */ /* 0x020fc60008ffe4ff */
[----:B------:R-:W5:Y:S01]  /*10c20*/  LDL R0, [R1+0x730] ;  /* 0x0007300001007983 */ /* 0x000f620000100800 */
[----:B0-----:R-:W-:-:S03]  /*10c30*/  IADD3 R142, P1, PT, R206, UR5, RZ ;  /* 0x00000005ce8e7c10 */ /* 0x001fc6000ff3e0ff */
[----:B------:R-:W3:Y:S01]  /*10c40*/  LDL R206, [R1+0x738] ;  /* 0x0007380001ce7983 */ /* 0x000ee20000100800 */
[----:B------:R-:W-:-:S03]  /*10c50*/  IADD3.X R143, PT, PT, R191, UR10, RZ, P1, !PT ;  /* 0x0000000abf8f7c10 */ /* 0x000fc60008ffe4ff */
[----:B------:R-:W3:Y:S04]  /*10c60*/  LDL R191, [R1+0x734] ;  /* 0x0007340001bf7983 */ /* 0x000ee80000100800 */
[----:B------:R-:W3:Y:S04]  /*10c70*/  LDG.E.U8 R188, desc[UR16][R188.64] ;  /* 0x00000010bcbc7981 */ /* 0x000ee8000c1e1100 */
[----:B------:R2:W3:Y:S02]  /*10c80*/  LDG.E.U8 R189, desc[UR16][R142.64] ;  /* 0x000000108ebd7981 */ /* 0x0004e4000c1e1100 */
[----:B--2---:R-:W-:-:S02]  /*10c90*/  IADD3 R142, P1, PT, R97, UR5, RZ ;  /* 0x00000005618e7c10 */ /* 0x004fc4000ff3e0ff */
[----:B------:R-:W2:Y:S02]  /*10ca0*/  LDL R97, [R1+0x740] ;  /* 0x0007400001617983 */ /* 0x000ea40000100800 */
[----:B------:R-:W-:-:S05]  /*10cb0*/  IADD3.X R143, PT, PT, R194, UR10, RZ, P1, !PT ;  /* 0x0000000ac28f7c10 */ /* 0x000fca0008ffe4ff */
[----:B------:R0:W2:Y:S02]  /*10cc0*/  LDG.E.U8 R194, desc[UR16][R142.64] ;  /* 0x000000108ec27981 */ /* 0x0000a4000c1e1100 */
[----:B0-----:R-:W-:Y:S02]  /*10cd0*/  IADD3 R142, P1, PT, R210, UR5, RZ ;  /* 0x00000005d28e7c10 */ /* 0x001fe4000ff3e0ff */
[----:B------:R-:W2:Y:S02]  /*10ce0*/  LDL R210, [R1+0x744] ;  /* 0x0007440001d27983 */ /* 0x000ea40000100800 */
[----:B------:R-:W-:-:S05]  /*10cf0*/  IADD3.X R143, PT, PT, R196, UR10, RZ, P1, !PT ;  /* 0x0000000ac48f7c10 */ /* 0x000fca0008ffe4ff */
[----:B------:R0:W2:Y:S02]  /*10d00*/  LDG.E.U8 R196, desc[UR16][R142.64] ;  /* 0x000000108ec47981 */ /* 0x0000a4000c1e1100 */
[----:B0-----:R-:W-:-:S04]  /*10d10*/  IADD3 R142, P1, PT, R198, UR5, RZ ;  /* 0x00000005c68e7c10 */ /* 0x001fc8000ff3e0ff */
[----:B----4-:R-:W-:Y:S02]  /*10d20*/  IADD3.X R143, PT, PT, R96, UR10, RZ, P1, !PT ;  /* 0x0000000a608f7c10 */ /* 0x010fe40008ffe4ff */
[----:B------:R-:W4:Y:S04]  /*10d30*/  LDL R96, [R1+0x750] ;  /* 0x0007500001607983 */ /* 0x000f280000100800 */
[----:B------:R0:W4:Y:S02]  /*10d40*/  LDG.E.U8 R198, desc[UR16][R142.64] ;  /* 0x000000108ec67981 */ /* 0x000124000c1e1100 */
[----:B0-----:R-:W-:-:S04]  /*10d50*/  IADD3 R142, P1, PT, R200, UR5, RZ ;  /* 0x00000005c88e7c10 */ /* 0x001fc8000ff3e0ff */
[----:B------:R-:W-:Y:S02]  /*10d60*/  IADD3.X R143, PT, PT, R190, UR10, RZ, P1, !PT ;  /* 0x0000000abe8f7c10 */ /* 0x000fe40008ffe4ff */
[----:B------:R-:W4:Y:S04]  /*10d70*/  LDL R190, [R1+0x758] ;  /* 0x0007580001be7983 */ /* 0x000f280000100800 */
[----:B------:R0:W4:Y:S02]  /*10d80*/  LDG.E.U8 R200, desc[UR16][R142.64] ;  /* 0x000000108ec87981 */ /* 0x000124000c1e1100 */
[----:B0-----:R-:W-:Y:S02]  /*10d90*/  IADD3 R142, P1, PT, R213, UR5, RZ ;  /* 0x00000005d58e7c10 */ /* 0x001fe4000ff3e0ff */
[----:B------:R-:W4:Y:S02]  /*10da0*/  LDL R213, [R1+0x754] ;  /* 0x0007540001d57983 */ /* 0x000f240000100800 */
[----:B------:R-:W-:-:S05]  /*10db0*/  IADD3.X R143, PT, PT, R202, UR10, RZ, P1, !PT ;  /* 0x0000000aca8f7c10 */ /* 0x000fca0008ffe4ff */
[----:B------:R5:W4:Y:S02]  /*10dc0*/  LDG.E.U8 R202, desc[UR16][R142.64] ;  /* 0x000000108eca7981 */ /* 0x000b24000c1e1100 */
[----:B-----5:R-:W-:Y:S02]  /*10dd0*/  IADD3 R142, P1, PT, R0, UR5, RZ ;  /* 0x00000005008e7c10 */ /* 0x020fe4000ff3e0ff */
[----:B------:R-:W5:Y:S02]  /*10de0*/  LDL R0, [R1+0x760] ;  /* 0x0007600001007983 */ /* 0x000f640000100800 */
[----:B------:R-:W-:-:S05]  /*10df0*/  IADD3.X R143, PT, PT, R204, UR10, RZ, P1, !PT ;  /* 0x0000000acc8f7c10 */ /* 0x000fca0008ffe4ff */
[----:B------:R3:W5:Y:S02]  /*10e00*/  LDG.E.U8 R204, desc[UR16][R142.64] ;  /* 0x000000108ecc7981 */ /* 0x000764000c1e1100 */
[----:B---3--:R-:W-:-:S04]  /*10e10*/  IADD3 R142, P1, PT, R206, UR5, RZ ;  /* 0x00000005ce8e7c10 */ /* 0x008fc8000ff3e0ff */
[----:B------:R-:W-:Y:S02]  /*10e20*/  IADD3.X R143, PT, PT, R191, UR10, RZ, P1, !PT ;  /* 0x0000000abf8f7c10 */ /* 0x000fe40008ffe4ff */
[----:B------:R-:W3:Y:S04]  /*10e30*/  LDL R191, [R1+0x768] ;  /* 0x0007680001bf7983 */ /* 0x000ee80000100800 */
[----:B------:R2:W3:Y:S02]  /*10e40*/  LDG.E.U8 R206, desc[UR16][R142.64] ;  /* 0x000000108ece7981 */ /* 0x0004e4000c1e1100 */
[----:B--2---:R-:W-:Y:S02]  /*10e50*/  IADD3 R142, P1, PT, R97, UR5, RZ ;  /* 0x00000005618e7c10 */ /* 0x004fe4000ff3e0ff */
[----:B------:R-:W2:Y:S02]  /*10e60*/  LDL R97, [R1+0x764] ;  /* 0x0007640001617983 */ /* 0x000ea40000100800 */
[----:B------:R-:W-:-:S05]  /*10e70*/  IADD3.X R143, PT, PT, R208, UR10, RZ, P1, !PT ;  /* 0x0000000ad08f7c10 */ /* 0x000fca0008ffe4ff */
[----:B------:R0:W2:Y:S02]  /*10e80*/  LDG.E.U8 R208, desc[UR16][R142.64] ;  /* 0x000000108ed07981 */ /* 0x0000a4000c1e1100 */
[----:B0-----:R-:W-:-:S04]  /*10e90*/  IADD3 R142, P1, PT, R214, UR5, RZ ;  /* 0x00000005d68e7c10 */ /* 0x001fc8000ff3e0ff */
[----:B------:R-:W-:-:S05]  /*10ea0*/  IADD3.X R143, PT, PT, R210, UR10, RZ, P1, !PT ;  /* 0x0000000ad28f7c10 */ /* 0x000fca0008ffe4ff */
[----:B------:R4:W2:Y:S02]  /*10eb0*/  LDG.E.U8 R210, desc[UR16][R142.64] ;  /* 0x000000108ed27981 */ /* 0x0008a4000c1e1100 */
[----:B----4-:R-:W-:Y:S02]  /*10ec0*/  IADD3 R142, P1, PT, R96, UR5, RZ ;  /* 0x00000005608e7c10 */ /* 0x010fe4000ff3e0ff */
[----:B------:R-:W4:Y:S02]  /*10ed0*/  LDL R96, [R1+0x788] ;  /* 0x0007880001607983 */ /* 0x000f240000100800 */
[----:B------:R-:W-:-:S05]  /*10ee0*/  IADD3.X R143, PT, PT, R212, UR10, RZ, P1, !PT ;  /* 0x0000000ad48f7c10 */ /* 0x000fca0008ffe4ff */
[----:B------:R0:W4:Y:S02]  /*10ef0*/  LDG.E.U8 R212, desc[UR16][R142.64] ;  /* 0x000000108ed47981 */ /* 0x000124000c1e1100 */
[----:B0-----:R-:W-:Y:S02]  /*10f00*/  IADD3 R142, P1, PT, R190, UR5, RZ ;  /* 0x00000005be8e7c10 */ /* 0x001fe4000ff3e0ff */
[----:B------:R-:W4:Y:S02]  /*10f10*/  LDL R190, [R1+0x798] ;  /* 0x0007980001be7983 */ /* 0x000f240000100800 */
[----:B------:R-:W-:Y:S02]  /*10f20*/  IADD3.X R143, PT, PT, R213, UR10, RZ, P1, !PT ;  /* 0x0000000ad58f7c10 */ /* 0x000fe40008ffe4ff */
[----:B------:R-:W4:Y:S04]  /*10f30*/  LDL R213, [R1+0x7cc] ;  /* 0x0007cc0001d57983 */ /* 0x000f280000100800 */
[----:B------:R5:W4:Y:S02]  /*10f40*/  LDG.E.U8 R214, desc[UR16][R142.64] ;  /* 0x000000108ed67981 */ /* 0x000b24000c1e1100 */
[----:B-----5:R-:W-:-:S02]  /*10f50*/  IADD3 R142, P1, PT, R0, UR5, RZ ;  /* 0x00000005008e7c10 */ /* 0x020fc4000ff3e0ff */
[----:B------:R-:W5:Y:S02]  /*10f60*/  LDL R0, [R1+0x7a0] ;  /* 0x0007a00001007983 */ /* 0x000f640000100800 */
[----:B------:R-:W-:-:S05]  /*10f70*/  IADD3.X R143, PT, PT, R216, UR10, RZ, P1, !PT ;  /* 0x0000000ad88f7c10 */ /* 0x000fca0008ffe4ff */
[----:B------:R3:W5:Y:S02]  /*10f80*/  LDG.E.U8 R216, desc[UR16][R142.64] ;  /* 0x000000108ed87981 */ /* 0x000764000c1e1100 */
[----:B---3--:R-:W-:Y:S02]  /*10f90*/  IADD3 R142, P1, PT, R191, UR5, RZ ;  /* 0x00000005bf8e7c10 */ /* 0x008fe4000ff3e0ff */
[----:B------:R-:W3:Y:S02]  /*10fa0*/  LDL R191, [R1+0x7bc] ;  /* 0x0007bc0001bf7983 */ /* 0x000ee40000100800 */
[----:B--2---:R-:W-:Y:S02]  /*10fb0*/  IADD3.X R143, PT, PT, R97, UR10, RZ, P1, !PT ;  /* 0x0000000a618f7c10 */ /* 0x004fe40008ffe4ff */
[----:B------:R-:W2:Y:S04]  /*10fc0*/  LDL R97, [R1+0x7a4] ;  /* 0x0007a40001617983 */ /* 0x000ea80000100800 */
[----:B------:R0:W2:Y:S02]  /*10fd0*/  LDG.E.U8 R218, desc[UR16][R142.64] ;  /* 0x000000108eda7981 */ /* 0x0000a4000c1e1100 */
[----:B0-----:R-:W-:-:S04]  /*10fe0*/  IADD3 R142, P1, PT, R232, UR5, RZ ;  /* 0x00000005e88e7c10 */ /* 0x001fc8000ff3e0ff */
[----:B------:R-:W-:-:S05]  /*10ff0*/  IADD3.X R143, PT, PT, R228, UR10, RZ, P1, !PT ;  /* 0x0000000ae48f7c10 */ /* 0x000fca0008ffe4ff */
[----:B------:R0:W2:Y:S02]  /*11000*/  LDG.E.U8 R228, desc[UR16][R142.64] ;  /* 0x000000108ee47981 */ /* 0x0000a4000c1e1100 */
[----:B0-----:R-:W-:-:S04]  /*11010*/  IADD3 R142, P1, PT, R230, UR5, RZ ;  /* 0x00000005e68e7c10 */ /* 0x001fc8000ff3e0ff */
[----:B------:R-:W-:Y:S02]  /*11020*/  IADD3.X R143, PT, PT, R225, UR10, RZ, P1, !PT ;  /* 0x0000000ae18f7c10 */ /* 0x000fe40008ffe4ff */
[----:B------:R-:W2:Y:S04]  /*11030*/  LDL R225, [R1+0x78c] ;  /* 0x00078c0001e17983 */ /* 0x000ea80000100800 */
[----:B------:R4:W2:Y:S02]  /*11040*/  LDG.E.U8 R230, desc[UR16][R142.64] ;  /* 0x000000108ee67981 */ /* 0x0008a4000c1e1100 */
[----:B----4-:R-:W-:Y:S02]  /*11050*/  IADD3 R142, P1, PT, R96, UR5, RZ ;  /* 0x00000005608e7c10 */ /* 0x010fe4000ff3e0ff */
[----:B------:R-:W4:Y:S02]  /*11060*/  LDL R96, [R1+0x7c4] ;  /* 0x0007c40001607983 */ /* 0x000f240000100800 */
[----:B------:R-:W-:-:S02]  /*11070*/  IADD3.X R143, PT, PT, R224, UR10, RZ, P1, !PT ;  /* 0x0000000ae08f7c10 */ /* 0x000fc40008ffe4ff */
[----:B------:R-:W4:Y:S04]  /*11080*/  LDL R224, [R1+0x7c8] ;  /* 0x0007c80001e07983 */ /* 0x000f280000100800 */
[----:B------:R0:W4:Y:S02]  /*11090*/  LDG.E.U8 R232, desc[UR16][R142.64] ;  /* 0x000000108ee87981 */ /* 0x000124000c1e1100 */
[----:B0-----:R-:W-:Y:S02]  /*110a0*/  IADD3 R142, P1, PT, R190, UR5, RZ ;  /* 0x00000005be8e7c10 */ /* 0x001fe4000ff3e0ff */
[----:B------:R-:W4:Y:S02]  /*110b0*/  LDL R190, [R1+0x7ac] ;  /* 0x0007ac0001be7983 */ /* 0x000f240000100800 */
[----:B------:R-:W-:-:S02]  /*110c0*/  IADD3.X R143, PT, PT, R217, UR10, RZ, P1, !PT ;  /* 0x0000000ad98f7c10 */ /* 0x000fc40008ffe4ff */
[----:B------:R-:W4:Y:S04]  /*110d0*/  LDL R217, [R1+0x79c] ;  /* 0x00079c0001d97983 */ /* 0x000f280000100800 */
[----:B------:R0:W4:Y:S02]  /*110e0*/  LDG.E.U8 R234, desc[UR16][R142.64] ;  /* 0x000000108eea7981 */ /* 0x000124000c1e1100 */
[----:B0-----:R-:W-:Y:S02]  /*110f0*/  IADD3 R142, P1, PT, R213, UR5, RZ ;  /* 0x00000005d58e7c10 */ /* 0x001fe4000ff3e0ff */
[----:B------:R-:W4:Y:S02]  /*11100*/  LDL R213, [R1+0x7c0] ;  /* 0x0007c00001d57983 */ /* 0x000f240000100800 */
[----:B-----5:R-:W-:-:S02]  /*11110*/  IADD3.X R143, PT, PT, R0, UR10, RZ, P1, !PT ;  /* 0x0000000a008f7c10 */ /* 0x020fc40008ffe4ff */
[----:B------:R-:W5:Y:S04]  /*11120*/  LDL R0, [R1+0x780] ;  /* 0x0007800001007983 */ /* 0x000f680000100800 */
[----:B------:R3:W5:Y:S02]  /*11130*/  LDG.E.U8 R236, desc[UR16][R142.64] ;  /* 0x000000108eec7981 */ /* 0x000764000c1e1100 */
[----:B---3--:R-:W-:Y:S02]  /*11140*/  IADD3 R142, P1, PT, R191, UR5, RZ ;  /* 0x00000005bf8e7c10 */ /* 0x008fe4000ff3e0ff */
[----:B------:R-:W3:Y:S02]  /*11150*/  LDL R191, [R1+0x7a8] ;  /* 0x0007a80001bf7983 */ /* 0x000ee40000100800 */
[----:B--2---:R-:W-:-:S02]  /*11160*/  IADD3.X R143, PT, PT, R97, UR10, RZ, P1, !PT ;  /* 0x0000000a618f7c10 */ /* 0x004fc40008ffe4ff */
[----:B------:R-:W2:Y:S04]  /*11170*/  LDL R97, [R1+0x7d0] ;  /* 0x0007d00001617983 */ /* 0x000ea80000100800 */
[----:B------:R4:W2:Y:S02]  /*11180*/  LDG.E.U8 R238, desc[UR16][R142.64] ;  /* 0x000000108eee7981 */ /* 0x0008a4000c1e1100 */
[----:B----4-:R-:W-:Y:S02]  /*11190*/  IADD3 R142, P1, PT, R96, UR5, RZ ;  /* 0x00000005608e7c10 */ /* 0x010fe4000ff3e0ff */
[----:B------:R-:W4:Y:S02]  /*111a0*/  LDL R96, [R1+0x7b8] ;  /* 0x0007b80001607983 */ /* 0x000f240000100800 */
[----:B------:R-:W-:-:S02]  /*111b0*/  IADD3.X R143, PT, PT, R190, UR10, RZ, P1, !PT ;  /* 0x0000000abe8f7c10 */ /* 0x000fc40008ffe4ff */
[----:B------:R-:W3:Y:S04]  /*111c0*/  LDL R190, [R1+0x7b4] ;  /* 0x0007b40001be7983 */ /* 0x000ee80000100800 */
[----:B------:R5:W3:Y:S02]  /*111d0*/  LDG.E.U8 R240, desc[UR16][R142.64] ;  /* 0x000000108ef07981 */ /* 0x000ae4000c1e1100 */
[----:B-----5:R-:W-:Y:S02]  /*111e0*/  IADD3 R142, P1, PT, R0, UR5, RZ ;  /* 0x00000005008e7c10 */ /* 0x020fe4000ff3e0ff */
[----:B------:R-:W5:Y:S02]  /*111f0*/  LDL R0, [R1+0x7b0] ;  /* 0x0007b00001007983 */ /* 0x000f640000100800 */
[----:B------:R-:W-:-:S05]  /*11200*/  IADD3.X R143, PT, PT, R242, UR10, RZ, P1, !PT ;  /* 0x0000000af28f7c10 */ /* 0x000fca0008ffe4ff */
[----:B------:R0:W5:Y:S02]  /*11210*/  LDG.E.U8 R242, desc[UR16][R142.64] ;  /* 0x000000108ef27981 */ /* 0x000164000c1e1100 */
[----:B0-----:R-:W-:-:S04]  /*11220*/  IADD3 R142, P1, PT, R244, UR5, RZ ;  /* 0x00000005f48e7c10 */ /* 0x001fc8000ff3e0ff */
[----:B------:R-:W-:Y:S02]  /*11230*/  IADD3.X R143, PT, PT, R225, UR10, RZ, P1, !PT ;  /* 0x0000000ae18f7c10 */ /* 0x000fe40008ffe4ff */
[----:B------:R-:W-:Y:S04]  /*11240*/  LDS R225, [R227+0x8080] ;  /* 0x00808000e3e17984 */ /* 0x000fe80000000800 */
[----:B------:R0:W5:Y:S02]  /*11250*/  LDG.E.U8 R244, desc[UR16][R142.64] ;  /* 0x000000108ef47981 */ /* 0x000164000c1e1100 */
[----:B0-----:R-:W-:Y:S02]  /*11260*/  IADD3 R142, P1, PT, R224, UR5, RZ ;  /* 0x00000005e08e7c10 */ /* 0x001fe4000ff3e0ff */
[----:B------:R-:W0:Y:S02]  /*11270*/  LDS R224, [R227+0x8000] ;  /* 0x00800000e3e07984 */ /* 0x000e240000000800 */
[----:B------:R-:W-:-:S05]  /*11280*/  IADD3.X R143, PT, PT, R217, UR10, RZ, P1, !PT ;  /* 0x0000000ad98f7c10 */ /* 0x000fca0008ffe4ff */
[----:B------:R2:W5:Y:S02]  /*11290*/  LDG.E.U8 R246, desc[UR16][R142.64] ;  /* 0x000000108ef67981 */ /* 0x000564000c1e1100 */
[----:B--2---:R-:W-:-:S04]  /*112a0*/  IADD3 R142, P1, PT, R97, UR5, RZ ;  /* 0x00000005618e7c10 */ /* 0x004fc8000ff3e0ff */
[----:B----4-:R-:W-:Y:S02]  /*112b0*/  IADD3.X R143, PT, PT, R96, UR10, RZ, P1, !PT ;  /* 0x0000000a608f7c10 */ /* 0x010fe40008ffe4ff */
[----:B------:R-:W0:Y:S04]  /*112c0*/  LDL.LU.64 R96, [R1] ;  /* 0x0000000001607983 */ /* 0x000e280000300a00 */
[----:B------:R1:W2:Y:S02]  /*112d0*/  LDG.E.U8 R247, desc[UR16][R142.64] ;  /* 0x000000108ef77981 */ /* 0x0002a4000c1e1100 */
[----:B-1----:R-:W-:-:S04]  /*112e0*/  IADD3 R142, P1, PT, R213, UR5, RZ ;  /* 0x00000005d58e7c10 */ /* 0x002fc8000ff3e0ff */
[----:B---3--:R-:W-:-:S05]  /*112f0*/  IADD3.X R143, PT, PT, R191, UR10, RZ, P1, !PT ;  /* 0x0000000abf8f7c10 */ /* 0x008fca0008ffe4ff */
[----:B------:R1:W3:Y:S02]  /*11300*/  LDG.E.U8 R248, desc[UR16][R142.64] ;  /* 0x000000108ef87981 */ /* 0x0002e4000c1e1100 */
[----:B-1----:R-:W-:Y:S01]  /*11310*/  IADD3 R142, P1, PT, R190, UR5, RZ ;  /* 0x00000005be8e7c10 */ /* 0x002fe2000ff3e0ff */
[----:B------:R-:W1:Y:S03]  /*11320*/  S2R R217, SR_TID.X ;  /* 0x0000000000d97919 */ /* 0x000e660000002100 */
[----:B-----5:R-:W-:-:S05]  /*11330*/  IADD3.X R143, PT, PT, R0, UR10, RZ, P1, !PT ;  /* 0x0000000a008f7c10 */ /* 0x020fca0008ffe4ff */
[----:B------:R1:W4:Y:S01]  /*11340*/  LDG.E.U8 R142, desc[UR16][R142.64] ;  /* 0x000000108e8e7981 */ /* 0x000322000c1e1100 */
[----:B------:R-:W-:-:S04]  /*11350*/  FADD R0, -R243, R99 ;  /* 0x00000063f3007221 */ /* 0x000fc80000000100 */
[----:B------:R-:W-:Y:S01]  /*11360*/  FMUL R190, R0, 1.4426950216293334961 ;  /* 0x3fb8aa3b00be7820 */ /* 0x000fe20000400000 */
[----:B------:R-:W-:-:S04]  /*11370*/  FADD R0, -R241, R92 ;  /* 0x0000005cf1007221 */ /* 0x000fc80000000100 */
[----:B------:R-:W-:Y:S01]  /*11380*/  FMUL R0, R0, 1.4426950216293334961 ;  /* 0x3fb8aa3b00007820 */ /* 0x000fe20000400000 */
[----:B-1----:R-:W-:-:S03]  /*11390*/  IMAD.SHL.U32 R143, R217, 0x10, RZ ;  /* 0x00000010d98f7824 */ /* 0x002fc600078e00ff */
[----:B------:R1:W-:Y:S01]  /*113a0*/  MUFU.EX2 R191, R0 ;  /* 0x0000000000bf7308 */ /* 0x0003e20000000800 */
[----:B------:R-:W-:Y:S02]  /*113b0*/  LOP3.LUT R99, R217, 0x3, RZ, 0xc0, !PT ;  /* 0x00000003d9637812 */ /* 0x000fe400078ec0ff */
[----:B------:R-:W-:Y:S02]  /*113c0*/  LOP3.LUT R143, R143, 0x140, RZ, 0xc0, !PT ;  /* 0x000001408f8f7812 */ /* 0x000fe400078ec0ff */
[----:B-1----:R-:W-:-:S04]  /*113d0*/  SHF.R.S32.HI R0, RZ, 0x3, R217 ;  /* 0x00000003ff007819 */ /* 0x002fc800000114d9 */
[----:B------:R-:W-:Y:S01]  /*113e0*/  SGXT R0, R0, 0x1 ;  /* 0x000000010000781a */ /* 0x000fe20000000200 */
[----:B------:R-:W-:-:S03]  /*113f0*/  IMAD R143, R99, 0x8, R143 ;  /* 0x00000008638f7824 */ /* 0x000fc600078e028f */
[----:B------:R-:W-:Y:S02]  /*11400*/  LOP3.LUT R0, R0, 0xa0, RZ, 0xc0, !PT ;  /* 0x000000a000007812 */ /* 0x000fe400078ec0ff */
[----:B------:R-:W-:-:S03]  /*11410*/  LOP3.LUT R92, R217, 0x60, RZ, 0xc0, !PT ;  /* 0x00000060d95c7812 */ /* 0x000fc600078ec0ff */
[----:B------:R-:W-:Y:S01]  /*11420*/  IMAD.IADD R0, R0, 0x1, R143 ;  /* 0x0000000100007824 */ /* 0x000fe200078e028f */
[----:B------:R-:W-:Y:S02]  /*11430*/  SHF.R.S32.HI R143, RZ, 0x1, R217 ;  /* 0x00000001ff8f7819 */ /* 0x000fe400000114d9 */
[----:B------:R-:W-:Y:S02]  /*11440*/  SHF.R.U32.HI R213, RZ, 0x1, R92 ;  /* 0x00000001ffd57819 */ /* 0x000fe4000001165c */
[----:B------:R-:W-:-:S04]  /*11450*/  SGXT R143, R143, 0x1 ;  /* 0x000000018f8f781a */ /* 0x000fc80000000200 */
[----:B------:R-:W-:Y:S02]  /*11460*/  LOP3.LUT R213, R213, 0xa0, R143, 0x78, !PT ;  /* 0x000000a0d5d57812 */ /* 0x000fe400078e788f */
[----:B------:R-:W-:Y:S02]  /*11470*/  SHF.R.S32.HI R143, RZ, 0x2, R217 ;  /* 0x00000002ff8f7819 */ /* 0x000fe400000114d9 */
[----:B------:R-:W-:Y:S02]  /*11480*/  LOP3.LUT R217, R217, 0x8, RZ, 0xc0, !PT ;  /* 0x00000008d9d97812 */ /* 0x000fe400078ec0ff */
[----:B------:R-:W-:-:S03]  /*11490*/  SGXT R143, R143, 0x1 ;  /* 0x000000018f8f781a */ /* 0x000fc60000000200 */
[----:B------:R-:W-:-:S05]  /*114a0*/  IMAD.SHL.U32 R217, R217, 0x2, RZ ;  /* 0x00000002d9d97824 */ /* 0x000fca00078e00ff */
[----:B------:R-:W-:Y:S02]  /*114b0*/  LOP3.LUT R217, R217, 0x90, R143, 0x78, !PT ;  /* 0x00000090d9d97812 */ /* 0x000fe400078e788f */
[----:B------:R-:W1:Y:S02]  /*114c0*/  S2R R143, SR_TID.X ;  /* 0x00000000008f7919 */ /* 0x000e640000002100 */
[----:B-1----:R-:W-:-:S05]  /*114d0*/  IMAD.SHL.U32 R143, R143, 0x40, RZ ;  /* 0x000000408f8f7824 */ /* 0x002fca00078e00ff */
[----:B------:R-:W-:-:S04]  /*114e0*/  LOP3.LUT R143, R143, 0x740, RZ, 0xc0, !PT ;  /* 0x000007408f8f7812 */ /* 0x000fc800078ec0ff */
[----:B------:R-:W-:Y:S02]  /*114f0*/  IADD3 R213, PT, PT, R213, UR9, R143 ;  /* 0x00000009d5d57c10 */ /* 0x000fe4000fffe08f */
[----:B------:R-:W1:Y:S02]  /*11500*/  S2R R143, SR_TID.X ;  /* 0x00000000008f7919 */ /* 0x000e640000002100 */
[----:B-1----:R-:W-:-:S04]  /*11510*/  LOP3.LUT R143, R143, 0x10, RZ, 0xc0, !PT ;  /* 0x000000108f8f7812 */ /* 0x002fc800078ec0ff */
[----:B------:R-:W-:-:S05]  /*11520*/  LEA R143, R143, UR9, 0x6 ;  /* 0x000000098f8f7c11 */ /* 0x000fca000f8e30ff */
[----:B------:R-:W-:-:S04]  /*11530*/  IMAD R143, R99, 0x20, R143 ;  /* 0x00000020638f7824 */ /* 0x000fc800078e028f */
[----:B------:R-:W-:-:S04]  /*11540*/  IMAD R143, R92, 0x8, R143 ;  /* 0x000000085c8f7824 */ /* 0x000fc800078e028f */
[----:B------:R-:W-:Y:S01]  /*11550*/  IMAD.IADD R217, R217, 0x1, R143 ;  /* 0x00000001d9d97824 */ /* 0x000fe200078e028f */
[----:B------:R-:W-:Y:S02]  /*11560*/  F2FP.SATFINITE.E4M3.F32.PACK_AB_MERGE_C R143, R226, R249, RZ ;  /* 0x000000f9e28f723e */ /* 0x000fe400048070ff */
[----:B------:R-:W-:Y:S01]  /*11570*/  F2FP.SATFINITE.E4M3.F32.PACK_AB_MERGE_C R249, R250, R251, RZ ;  /* 0x000000fbfaf9723e */ /* 0x000fe200048070ff */
[----:B------:R-:W-:Y:S01]  /*11580*/  LDS R226, [R227+0x8100] ;  /* 0x00810000e3e27984 */ /* 0x000fe20000000800 */
[----:B------:R-:W-:Y:S02]  /*11590*/  F2FP.SATFINITE.E4M3.F32.PACK_AB_MERGE_C R251, R53, R95, RZ ;  /* 0x0000005f35fb723e */ /* 0x000fe400048070ff */
[----:B------:R-:W1:Y:S01]  /*115a0*/  S2R R53, SR_TID.X ;  /* 0x0000000000357919 */ /* 0x000e620000002100 */
[----:B------:R-:W-:Y:S01]  /*115b0*/  LDS R227, [R227+0x8180] ;  /* 0x00818000e3e37984 */ /* 0x000fe20000000800 */
[----:B-1----:R-:W-:Y:S01]  /*115c0*/  LOP3.LUT R53, R53, 0x7f, RZ, 0xc0, !PT ;  /* 0x0000007f35357812 */ /* 0x002fe200078ec0ff */
[----:B------:R-:W-:Y:S06]  /*115d0*/  BAR.SYNC.DEFER_BLOCKING 0x0 ;  /* 0x0000000000007b1d */ /* 0x000fec0000010000 */
[----:B------:R1:W-:Y:S04]  /*115e0*/  STS.U8 [R53+UR9+0x9900], R3 ;  /* 0x0099000335007988 */ /* 0x0003e80008000009 */
[----:B------:R-:W-:Y:S01]  /*115f0*/  STS.U8 [R53+UR9+0x8000], R84 ;  /* 0x0080005435007988 */ /* 0x000fe20008000009 */
[----:B-1----:R-:W-:-:S03]  /*11600*/  LOP3.LUT R3, R53, 0x10, RZ, 0x3c, !PT ;  /* 0x0000001035037812 */ /* 0x002fc600078e3cff */
        /* <DEDUP_REMOVED lines=123> */
[----:B--2---:R-:W-:Y:S04]  /*11dc0*/  STS.U8 [R3+UR9+0xbd80], R247 ;  /* 0x00bd80f703007988 */ /* 0x004fe80008000009 */
[----:B---3--:R1:W-:Y:S04]  /*11dd0*/  STS.U8 [R3+UR9+0xbe80], R248 ;  /* 0x00be80f803007988 */ /* 0x0083e80008000009 */
[----:B----4-:R-:W-:Y:S01]  /*11de0*/  STS.U8 [R3+UR9+0xbf80], R142 ;  /* 0x00bf808e03007988 */ /* 0x010fe20008000009 */
[----:B------:R-:W-:Y:S01]  /*11df0*/  BAR.SYNC.DEFER_BLOCKING 0x0 ;  /* 0x0000000000007b1d */ /* 0x000fe20000010000 */
[----:B-1----:R-:W-:-:S05]  /*11e00*/  F2FP.F16.E4M3.UNPACK_B R248, R143 ;  /* 0x0000008ffff8723e */ /* 0x002fca00020006ff */
[----:B------:R-:W0:Y:S01]  /*11e10*/  MUFU.EX2 R190, R190 ;  /* 0x000000be00be7308 */ /* 0x000e220000000800 */
[----:B------:R-:W-:Y:S01]  /*11e20*/  F2FP.SATFINITE.E4M3.F32.PACK_AB_MERGE_C R250, R94, R93, RZ ;  /* 0x0000005d5efa723e */ /* 0x000fe200048070ff */
[----:B------:R-:W1:Y:S04]  /*11e30*/  LDSM.16.M88.4 R140, [R217+0x8000] ;  /* 0x00800000d98c783b */ /* 0x000e680000000200 */
[----:B------:R-:W-:Y:S04]  /*11e40*/  LDSM.16.M88.4 R48, [R217+0x8800] ;  /* 0x00880000d930783b */ /* 0x000fe80000000200 */
[----:B------:R-:W-:Y:S04]  /*11e50*/  LDSM.16.M88.4 R52, [R217+0x9000] ;  /* 0x00900000d934783b */ /* 0x000fe80000000200 */
[----:B------:R-:W-:Y:S04]  /*11e60*/  LDSM.16.M88.4 R56, [R217+0x9800] ;  /* 0x00980000d938783b */ /* 0x000fe80000000200 */
[----:B------:R-:W-:Y:S04]  /*11e70*/  LDSM.16.M88.4 R60, [R217+0xa000] ;  /* 0x00a00000d93c783b */ /* 0x000fe80000000200 */
[----:B------:R-:W-:Y:S04]  /*11e80*/  LDSM.16.M88.4 R64, [R217+0xa800] ;  /* 0x00a80000d940783b */ /* 0x000fe80000000200 */
[----:B------:R-:W-:Y:S04]  /*11e90*/  LDSM.16.M88.4 R68, [R217+0xb000] ;  /* 0x00b00000d944783b */ /* 0x000fe80000000200 */
[----:B------:R2:W-:Y:S01]  /*11ea0*/  LDSM.16.M88.4 R76, [R217+0xb800] ;  /* 0x00b80000d94c783b */ /* 0x0005e20000000200 */
[----:B0-----:R-:W-:-:S03]  /*11eb0*/  FFMA2 R224, R96.F32x2.HI_LO, R190.F32x2.HI_LO, R224.F32x2.HI_LO ;  /* 0x000000be60e07249 */ /* 0x001fc600000000e0 */
[----:B------:R-:W3:Y:S04]  /*11ec0*/  LDL.LU.64 R96, [R1+0x860] ;  /* 0x0008600001607983 */ /* 0x000ee80000300a00 */
[----:B------:R-:W4:Y:S01]  /*11ed0*/  LDL.LU R99, [R1+0x858] ;  /* 0x0008580001637983 */ /* 0x000f220000300800 */
[----:B------:R-:W-:-:S03]  /*11ee0*/  F2FP.F16.E4M3.UNPACK_B R249, R249 ;  /* 0x000000f9fff9723e */ /* 0x000fc600020006ff */
[----:B------:R-:W5:Y:S01]  /*11ef0*/  LDL.LU R92, [R1+0x854] ;  /* 0x00085400015c7983 */ /* 0x000f620000300800 */
[----:B------:R-:W-:-:S03]  /*11f00*/  F2FP.F16.E4M3.UNPACK_B R250, R250 ;  /* 0x000000fafffa723e */ /* 0x000fc600020006ff */
[----:B------:R-:W3:Y:S01]  /*11f10*/  LDL.LU R93, [R1+0x850] ;  /* 0x00085000015d7983 */ /* 0x000ee20000300800 */
[----:B------:R-:W-:Y:S01]  /*11f20*/  F2FP.F16.E4M3.UNPACK_B R251, R251 ;  /* 0x000000fbfffb723e */ /* 0x000fe200020006ff */
[----:B------:R-:W-:Y:S06]  /*11f30*/  BAR.SYNC.DEFER_BLOCKING 0x0 ;  /* 0x0000000000007b1d */ /* 0x000fec0000010000 */
[----:B------:R-:W3:Y:S04]  /*11f40*/  LDL.LU R94, [R1+0x84c] ;  /* 0x00084c00015e7983 */ /* 0x000ee80000300800 */
[----:B------:R-:W3:Y:S04]  /*11f50*/  LDL.LU R95, [R1+0x848] ;  /* 0x00084800015f7983 */ /* 0x000ee80000300800 */
[----:B------:R-:W3:Y:S04]  /*11f60*/  LDL.LU R84, [R1+0x844] ;  /* 0x0008440001547983 */ /* 0x000ee80000300800 */
[----:B------:R-:W3:Y:S04]  /*11f70*/  LDL.LU R85, [R1+0x840] ;  /* 0x0008400001557983 */ /* 0x000ee80000300800 */
[----:B------:R-:W3:Y:S04]  /*11f80*/  LDL.LU R86, [R1+0x83c] ;  /* 0x00083c0001567983 */ /* 0x000ee80000300800 */
[----:B------:R-:W3:Y:S04]  /*11f90*/  LDL.LU R87, [R1+0x838] ;  /* 0x0008380001577983 */ /* 0x000ee80000300800 */
[----:B------:R-:W3:Y:S04]  /*11fa0*/  LDL.LU R80, [R1+0x834] ;  /* 0x0008340001507983 */ /* 0x000ee80000300800 */
[----:B------:R-:W-:Y:S04]  /*11fb0*/  STSM.16.M88.4 [R213+0x8000], R248 ;  /* 0x008000f8d5007844 */ /* 0x000fe80000000200 */
[----:B------:R-:W3:Y:S01]  /*11fc0*/  LDL.LU R81, [R1+0x830] ;  /* 0x0008300001517983 */ /* 0x000ee20000300800 */
        /* <DEDUP_REMOVED lines=14> */
[----:B------:R-:W4:Y:S04]  /*120b0*/  LDL.LU R115, [R1+0x7f8] ;  /* 0x0007f80001737983 */ /* 0x000f280000300800 */
[----:B------:R-:W5:Y:S04]  /*120c0*/  LDL.LU R100, [R1+0x7f4] ;  /* 0x0007f40001647983 */ /* 0x000f680000300800 */
[----:B------:R-:W5:Y:S04]  /*120d0*/  LDL.LU R101, [R1+0x7f0] ;  /* 0x0007f00001657983 */ /* 0x000f680000300800 */
[----:B------:R-:W5:Y:S04]  /*120e0*/  LDL.LU R102, [R1+0x7ec] ;  /* 0x0007ec0001667983 */ /* 0x000f680000300800 */
[----:B------:R-:W5:Y:S01]  /*120f0*/  LDL.LU R103, [R1+0x7e8] ;  /* 0x0007e80001677983 */ /* 0x000f620000300800 */
[-C--:B-1----:R-:W-:Y:S01]  /*12100*/  F2FP.F16.E4M3.UNPACK_B R216, R140.reuse ;  /* 0x0000008cffd8723e */ /* 0x082fe200020006ff */
[----:B------:R-:W-:Y:S01]  /*12110*/  FADD R202, -R237, R90 ;  /* 0x0000005aedca7221 */ /* 0x000fe20000000100 */
[----:B--2---:R-:W-:Y:S01]  /*12120*/  F2FP.F16.E4M3.UNPACK_B R217, R141 ;  /* 0x0000008dffd9723e */ /* 0x004fe200020006ff */
[----:B------:R-:W2:Y:S01]  /*12130*/  LDL.LU R88, [R1+0x7e4] ;  /* 0x0007e40001587983 */ /* 0x000ea20000300800 */
[----:B------:R-:W-:-:S02]  /*12140*/  F2FP.F16.E4M3.UNPACK_B R218, R140.H1 ;  /* 0x0000008cffda723e */ /* 0x000fc400030006ff */
[----:B------:R-:W-:Y:S01]  /*12150*/  F2FP.F16.E4M3.UNPACK_B R219, R141.H1 ;  /* 0x0000008dffdb723e */ /* 0x000fe200030006ff */
[----:B------:R-:W2:Y:S01]  /*12160*/  LDL.LU R89, [R1+0x7e0] ;  /* 0x0007e00001597983 */ /* 0x000ea20000300800 */
[----:B------:R-:W-:-:S03]  /*12170*/  LOP3.LUT R198, R0, 0x20, RZ, 0x3c, !PT ;  /* 0x0000002000c67812 */ /* 0x000fc600078e3cff */
[----:B------:R-:W0:Y:S04]  /*12180*/  LDS.64 R188, [R0+UR9+0x8000] ;  /* 0x0080000900bc7984 */ /* 0x000e280008000a00 */
[----:B------:R-:W1:Y:S04]  /*12190*/  LDS.64 R6, [R0+UR9+0x8200] ;  /* 0x0082000900067984 */ /* 0x000e680008000a00 */
[----:B------:R-:W-:Y:S04]  /*121a0*/  LDS.64 R200, [R0+UR9+0x8400] ;  /* 0x0084000900c87984 */ /* 0x000fe80008000a00 */
[----:B------:R0:W-:Y:S04]  /*121b0*/  LDS.64 R140, [R0+UR9+0x8600] ;  /* 0x00860009008c7984 */ /* 0x0001e80008000a00 */
[----:B------:R-:W2:Y:S01]  /*121c0*/  LDL.LU R90, [R1+0x7dc] ;  /* 0x0007dc00015a7983 */ /* 0x000ea20000300800 */
[----:B0-----:R-:W-:-:S03]  /*121d0*/  FADD R0, -R233, R91 ;  /* 0x0000005be9007221 */ /* 0x001fc60000000100 */
[----:B------:R-:W0:Y:S04]  /*121e0*/  LDS.64 R2, [R198+UR9+0x8000] ;  /* 0x00800009c6027984 */ /* 0x000e280008000a00 */
[----:B------:R-:W2:Y:S04]  /*121f0*/  LDL.LU R91, [R1+0x7d8] ;  /* 0x0007d800015b7983 */ /* 0x000ea80000300800 */
[----:B------:R-:W2:Y:S04]  /*12200*/  LDL.LU.64 R228, [R1+0x18] ;  /* 0x0000180001e47983 */ /* 0x000ea80000300a00 */
[----:B------:R-:W0:Y:S04]  /*12210*/  LDS.64 R8, [R198+UR9+0x8200] ;  /* 0x00820009c6087984 */ /* 0x000e280008000a00 */
[----:B------:R-:W0:Y:S04]  /*12220*/  LDS.64 R196, [R198+UR9+0x8400] ;  /* 0x00840009c6c47984 */ /* 0x000e280008000a00 */
[----:B------:R-:W0:Y:S01]  /*12230*/  LDS.64 R198, [R198+UR9+0x8600] ;  /* 0x00860009c6c67984 */ /* 0x000e220008000a00 */
[C---:B------:R-:W-:Y:S01]  /*12240*/  FMUL R184, R190.reuse, R184 ;  /* 0x000000b8beb87220 */ /* 0x040fe20000400000 */
        /* <DEDUP_REMOVED lines=60> */
[----:B------:R-:W-:Y:S01]  /*12610*/  FMUL R145, R190, R145 ;  /* 0x00000091be917220 */ /* 0x000fe20000400000 */
[C---:B------:R-:W-:Y:S01]  /*12620*/  FMUL R146, R191.reuse, R146 ;  /* 0x00000092bf927220 */ /* 0x040fe20000400000 */
[----:B------:R-:W-:Y:S01]  /*12630*/  FMUL R147, R191, R147 ;  /* 0x00000093bf937220 */ /* 0x000fe20000400000 */
[----:B------:R-:W-:Y:S01]  /*12640*/  IMAD.MOV.U32 R192, RZ, RZ, R188 ;  /* 0x000000ffffc07224 */ /* 0x000fe200078e00bc */
[----:B------:R-:W-:Y:S01]  /*12650*/  F2FP.F16.E4M3.UNPACK_B R190, R78 ;  /* 0x0000004effbe723e */ /* 0x000fe200020006ff */
[----:B-1----:R-:W-:Y:S01]  /*12660*/  IMAD.MOV.U32 R193, RZ, RZ, R6 ;  /* 0x000000ffffc17224 */ /* 0x002fe200078e0006 */
[----:B------:R-:W-:Y:S01]  /*12670*/  F2FP.F16.E4M3.UNPACK_B R191, R79 ;  /* 0x0000004fffbf723e */ /* 0x000fe200020006ff */
[----:B0-----:R-:W-:-:S02]  /*12680*/  IMAD.MOV.U32 R194, RZ, RZ, R2 ;  /* 0x000000ffffc27224 */ /* 0x001fc400078e0002 */
[----:B------:R-:W-:Y:S02]  /*12690*/  IMAD.MOV.U32 R195, RZ, RZ, R8 ;  /* 0x000000ffffc37224 */ /* 0x000fe400078e0008 */
[----:B------:R-:W-:Y:S01]  /*126a0*/  FMUL R202, R202, 1.4426950216293334961 ;  /* 0x3fb8aa3bcaca7820 */ /* 0x000fe20000400000 */
[----:B------:R-:W-:-:S04]  /*126b0*/  FMUL R0, R0, 1.4426950216293334961 ;  /* 0x3fb8aa3b00007820 */ /* 0x000fc80000400000 */
[----:B------:R-:W-:Y:S01]  /*126c0*/  HMMA.16816.F32 R144, R192, R190, R144 ;  /* 0x000000bec090723c */ /* 0x000fe20000001890 */
[----:B------:R-:W0:Y:S08]  /*126d0*/  MUFU.EX2 R202, R202 ;  /* 0x000000ca00ca7308 */ /* 0x000e300000000800 */
[----:B------:R-:W1:Y:S01]  /*126e0*/  MUFU.EX2 R203, R0 ;  /* 0x0000000000cb7308 */ /* 0x000e620000000800 */
[----:B------:R-:W-:Y:S01]  /*126f0*/  F2FP.F16.E4M3.UNPACK_B R4, R142 ;  /* 0x0000008eff04723e */ /* 0x000fe200020006ff */
[----:B------:R-:W-:Y:S01]  /*12700*/  IMAD.MOV.U32 R12, RZ, RZ, R188 ;  /* 0x000000ffff0c7224 */ /* 0x000fe200078e00bc */
[----:B------:R-:W-:Y:S01]  /*12710*/  F2FP.F16.E4M3.UNPACK_B R5, R143 ;  /* 0x0000008fff05723e */ /* 0x000fe200020006ff */
[----:B------:R-:W-:Y:S01]  /*12720*/  IMAD.MOV.U32 R13, RZ, RZ, R6 ;  /* 0x000000ffff0d7224 */ /* 0x000fe200078e0006 */
[----:B------:R-:W-:Y:S01]  /*12730*/  F2FP.F16.E4M3.UNPACK_B R26, R48 ;  /* 0x00000030ff1a723e */ /* 0x000fe200020006ff */
[----:B------:R-:W-:Y:S01]  /*12740*/  IMAD.MOV.U32 R14, RZ, RZ, R2 ;  /* 0x000000ffff0e7224 */ /* 0x000fe200078e0002 */
[----:B------:R-:W-:Y:S01]  /*12750*/  F2FP.F16.E4M3.UNPACK_B R27, R49 ;  /* 0x00000031ff1b723e */ /* 0x000fe200020006ff */
[----:B------:R-:W-:Y:S01]  /*12760*/  IMAD.MOV.U32 R15, RZ, RZ, R8 ;  /* 0x000000ffff0f7224 */ /* 0x000fe200078e0008 */
[----:B------:R-:W-:-:S02]  /*12770*/  F2FP.F16.E4M3.UNPACK_B R24, R52 ;  /* 0x00000034ff18723e */ /* 0x000fc400020006ff */
[----:B------:R-:W-:Y:S02]  /*12780*/  F2FP.F16.E4M3.UNPACK_B R25, R53 ;  /* 0x00000035ff19723e */ /* 0x000fe400020006ff */
[----:B------:R-:W-:Y:S02]  /*12790*/  F2FP.F16.E4M3.UNPACK_B R22, R54 ;  /* 0x00000036ff16723e */ /* 0x000fe400020006ff */
[----:B------:R-:W-:Y:S02]  /*127a0*/  F2FP.F16.E4M3.UNPACK_B R23, R55 ;  /* 0x00000037ff17723e */ /* 0x000fe400020006ff */
[----:B------:R-:W-:Y:S02]  /*127b0*/  F2FP.F16.E4M3.UNPACK_B R20, R58 ;  /* 0x0000003aff14723e */ /* 0x000fe400020006ff */
[----:B------:R-:W-:Y:S02]  /*127c0*/  F2FP.F16.E4M3.UNPACK_B R21, R59 ;  /* 0x0000003bff15723e */ /* 0x000fe400020006ff */
[----:B------:R-:W-:-:S02]  /*127d0*/  F2FP.F16.E4M3.UNPACK_B R18, R60 ;  /* 0x0000003cff12723e */ /* 0x000fc400020006ff */
[----:B------:R-:W-:Y:S02]  /*127e0*/  F2FP.F16.E4M3.UNPACK_B R19, R61 ;  /* 0x0000003dff13723e */ /* 0x000fe400020006ff */
[----:B------:R-:W-:Y:S02]  /*127f0*/  F2FP.F16.E4M3.UNPACK_B R16, R64 ;  /* 0x00000040ff10723e */ /* 0x000fe400020006ff */
[----:B------:R-:W-:Y:S02]  /*12800*/  F2FP.F16.E4M3.UNPACK_B R17, R65 ;  /* 0x00000041ff11723e */ /* 0x000fe400020006ff */
[-C--:B------:R-:W-:Y:S02]  /*12810*/  F2FP.F16.E4M3.UNPACK_B R10, R76.reuse ;  /* 0x0000004cff0a723e */ /* 0x080fe400020006ff */
[-C--:B------:R-:W-:Y:S02]  /*12820*/  F2FP.F16.E4M3.UNPACK_B R11, R77.reuse ;  /* 0x0000004dff0b723e */ /* 0x080fe400020006ff */
[----:B------:R-:W-:Y:S01]  /*12830*/  F2FP.F16.E4M3.UNPACK_B R204, R76.H1 ;  /* 0x0000004cffcc723e */ /* 0x000fe200030006ff */
[----:B------:R-:W-:Y:S01]  /*12840*/  IMAD.MOV.U32 R76, RZ, RZ, R189 ;  /* 0x000000ffff4c7224 */ /* 0x000fe200078e00bd */
[----:B------:R-:W-:Y:S01]  /*12850*/  F2FP.F16.E4M3.UNPACK_B R205, R77.H1 ;  /* 0x0000004dffcd723e */ /* 0x000fe200030006ff */
[----:B------:R-:W-:Y:S01]  /*12860*/  IMAD.MOV.U32 R77, RZ, RZ, R7 ;  /* 0x000000ffff4d7224 */ /* 0x000fe200078e0007 */
[----:B------:R-:W-:Y:S01]  /*12870*/  F2FP.F16.E4M3.UNPACK_B R206, R78.H1 ;  /* 0x0000004effce723e */ /* 0x000fe200030006ff */
[----:B------:R-:W-:Y:S01]  /*12880*/  IMAD.MOV.U32 R78, RZ, RZ, R3 ;  /* 0x000000ffff4e7224 */ /* 0x000fe200078e0003 */
[----:B------:R-:W-:Y:S01]  /*12890*/  F2FP.F16.E4M3.UNPACK_B R207, R79.H1 ;  /* 0x0000004fffcf723e */ /* 0x000fe200030006ff */
[----:B------:R-:W-:Y:S01]  /*128a0*/  IMAD.MOV.U32 R79, RZ, RZ, R9 ;  /* 0x000000ffff4f7224 */ /* 0x000fe200078e0009 */
[C---:B------:R-:W-:Y:S01]  /*128b0*/  HMMA.16816.F32 R184, R12.reuse, R4, R184 ;  /* 0x000000040cb8723c */ /* 0x040fe200000018b8 */
[----:B------:R-:W-:Y:S01]  /*128c0*/  F2FP.F16.E4M3.UNPACK_B R214, R50 ;  /* 0x00000032ffd6723e */ /* 0x000fe200020006ff */
[C---:B0-----:R-:W-:Y:S01]  /*128d0*/  FMUL R72, R202.reuse, R72 ;  /* 0x00000048ca487220 */ /* 0x041fe20000400000 */
[----:B------:R-:W-:Y:S01]  /*128e0*/  F2FP.F16.E4M3.UNPACK_B R215, R51 ;  /* 0x00000033ffd7723e */ /* 0x000fe200020006ff */
[----:B------:R-:W-:Y:S01]  /*128f0*/  FMUL R73, R202, R73 ;  /* 0x00000049ca497220 */ /* 0x000fe20000400000 */
[----:B------:R-:W-:Y:S01]  /*12900*/  F2FP.F16.E4M3.UNPACK_B R212, R56 ;  /* 0x00000038ffd4723e */ /* 0x000fe200020006ff */
[C---:B-1----:R-:W-:Y:S01]  /*12910*/  FMUL R74, R203.reuse, R74 ;  /* 0x0000004acb4a7220 */ /* 0x042fe20000400000 */
[----:B------:R-:W-:Y:S01]  /*12920*/  F2FP.F16.E4M3.UNPACK_B R213, R57 ;  /* 0x00000039ffd5723e */ /* 0x000fe200020006ff */
[----:B------:R-:W-:Y:S01]  /*12930*/  HMMA.16816.F32 R180, R12, R26, R180 ;  /* 0x0000001a0cb4723c */ /* 0x000fe200000018b4 */
[----:B------:R-:W-:Y:S01]  /*12940*/  F2FP.F16.E4M3.UNPACK_B R210, R62 ;  /* 0x0000003effd2723e */ /* 0x000fe200020006ff */
[----:B------:R-:W-:Y:S01]  /*12950*/  FMUL R75, R203, R75 ;  /* 0x0000004bcb4b7220 */ /* 0x000fe20000400000 */
[----:B------:R-:W-:-:S02]  /*12960*/  F2FP.F16.E4M3.UNPACK_B R211, R63 ;  /* 0x0000003fffd3723e */ /* 0x000fc400020006ff */
[----:B------:R-:W-:Y:S02]  /*12970*/  F2FP.F16.E4M3.UNPACK_B R208, R68 ;  /* 0x00000044ffd0723e */ /* 0x000fe400020006ff */
[----:B------:R-:W-:Y:S01]  /*12980*/  F2FP.F16.E4M3.UNPACK_B R209, R69 ;  /* 0x00000045ffd1723e */ /* 0x000fe200020006ff */
[C---:B------:R-:W-:Y:S08]  /*12990*/  HMMA.16816.F32 R176, R12.reuse, R24, R176 ;  /* 0x000000180cb0723c */ /* 0x040ff000000018b0 */
[C---:B------:R-:W-:Y:S08]  /*129a0*/  HMMA.16816.F32 R172, R12.reuse, R22, R172 ;  /* 0x000000160cac723c */ /* 0x040ff000000018ac */
[C---:B------:R-:W-:Y:S08]  /*129b0*/  HMMA.16816.F32 R168, R12.reuse, R20, R168 ;  /* 0x000000140ca8723c */ /* 0x040ff000000018a8 */
[C---:B------:R-:W-:Y:S08]  /*129c0*/  HMMA.16816.F32 R164, R12.reuse, R18, R164 ;  /* 0x000000120ca4723c */ /* 0x040ff000000018a4 */
[----:B------:R-:W-:Y:S01]  /*129d0*/  HMMA.16816.F32 R160, R12, R16, R160 ;  /* 0x000000100ca0723c */ /* 0x000fe200000018a0 */
[----:B------:R-:W-:-:S02]  /*129e0*/  F2FP.F16.E4M3.UNPACK_B R14, R66 ;  /* 0x00000042ff0e723e */ /* 0x000fc400020006ff */
[----:B------:R-:W-:Y:S02]  /*129f0*/  F2FP.F16.E4M3.UNPACK_B R15, R67 ;  /* 0x00000043ff0f723e */ /* 0x000fe400020006ff */
[----:B------:R-:W-:Y:S02]  /*12a00*/  F2FP.F16.E4M3.UNPACK_B R12, R70 ;  /* 0x00000046ff0c723e */ /* 0x000fe400020006ff */
[----:B------:R-:W-:Y:S01]  /*12a10*/  F2FP.F16.E4M3.UNPACK_B R13, R71 ;  /* 0x00000047ff0d723e */ /* 0x000fe200020006ff */
[----:B------:R-:W-:Y:S01]  /*12a20*/  HMMA.16816.F32 R144, R76, R206, R144 ;  /* 0x000000ce4c90723c */ /* 0x000fe20000001890 */
[----:B------:R-:W-:Y:S02]  /*12a30*/  IMAD.MOV.U32 R76, RZ, RZ, R200 ;  /* 0x000000ffff4c7224 */ /* 0x000fe400078e00c8 */
[----:B------:R-:W-:Y:S02]  /*12a40*/  IMAD.MOV.U32 R77, RZ, RZ, R140 ;  /* 0x000000ffff4d7224 */ /* 0x000fe400078e008c */
[----:B------:R-:W-:-:S02]  /*12a50*/  IMAD.MOV.U32 R78, RZ, RZ, R196 ;  /* 0x000000ffff4e7224 */ /* 0x000fc400078e00c4 */
[----:B------:R-:W-:Y:S01]  /*12a60*/  IMAD.MOV.U32 R79, RZ, RZ, R198 ;  /* 0x000000ffff4f7224 */ /* 0x000fe200078e00c6 */
[C---:B------:R-:W-:Y:S01]  /*12a70*/  HMMA.16816.F32 R156, R192.reuse, R14, R156 ;  /* 0x0000000ec09c723c */ /* 0x040fe2000000189c */
[C---:B------:R-:W-:Y:S01]  /*12a80*/  FMUL R132, R202.reuse, R132 ;  /* 0x00000084ca847220 */ /* 0x040fe20000400000 */
[C---:B------:R-:W-:Y:S01]  /*12a90*/  FMUL R133, R202.reuse, R133 ;  /* 0x00000085ca857220 */ /* 0x040fe20000400000 */
[C---:B------:R-:W-:Y:S01]  /*12aa0*/  FMUL R134, R203.reuse, R134 ;  /* 0x00000086cb867220 */ /* 0x040fe20000400000 */
[C---:B------:R-:W-:Y:S01]  /*12ab0*/  FMUL R135, R203.reuse, R135 ;  /* 0x00000087cb877220 */ /* 0x040fe20000400000 */
[----:B------:R-:W-:Y:S02]  /*12ac0*/  IMAD.MOV.U32 R6, RZ, RZ, R196 ;  /* 0x000000ffff067224 */ /* 0x000fe400078e00c4 */
[C---:B------:R-:W-:Y:S01]  /*12ad0*/  FMUL R128, R202.reuse, R128 ;  /* 0x00000080ca807220 */ /* 0x040fe20000400000 */
[----:B------:R-:W-:Y:S01]  /*12ae0*/  HMMA.16816.F32 R152, R192, R12, R152 ;  /* 0x0000000cc098723c */ /* 0x000fe20000001898 */
[C---:B------:R-:W-:Y:S01]  /*12af0*/  FMUL R129, R202.reuse, R129 ;  /* 0x00000081ca817220 */ /* 0x040fe20000400000 */
[C---:B------:R-:W-:Y:S01]  /*12b00*/  FMUL R130, R203.reuse, R130 ;  /* 0x00000082cb827220 */ /* 0x040fe20000400000 */
[C---:B------:R-:W-:Y:S01]  /*12b10*/  FMUL R131, R203.reuse, R131 ;  /* 0x00000083cb837220 */ /* 0x040fe20000400000 */
[C---:B------:R-:W-:Y:S01]  /*12b20*/  FMUL R120, R202.reuse, R120 ;  /* 0x00000078ca787220 */ /* 0x040fe20000400000 */
[----:B------:R-:W-:Y:S01]  /*12b30*/  FMUL R121, R202, R121 ;  /* 0x00000079ca797220 */ /* 0x000fe20000400000 */
[----:B------:R-:W-:-:S02]  /*12b40*/  FMUL R122, R203, R122 ;  /* 0x0000007acb7a7220 */ /* 0x000fc40000400000 */
[C---:B------:R-:W-:Y:S01]  /*12b50*/  HMMA.16816.F32 R148, R192.reuse, R10, R148 ;  /* 0x0000000ac094723c */ /* 0x040fe20000001894 */
[C---:B------:R-:W-:Y:S01]  /*12b60*/  FMUL R123, R203.reuse, R123 ;  /* 0x0000007bcb7b7220 */ /* 0x040fe20000400000 */
[C---:B------:R-:W-:Y:S01]  /*12b70*/  FMUL R116, R202.reuse, R116 ;  /* 0x00000074ca747220 */ /* 0x040fe20000400000 */
[C---:B------:R-:W-:Y:S01]  /*12b80*/  FMUL R117, R202.reuse, R117 ;  /* 0x00000075ca757220 */ /* 0x040fe20000400000 */
[C---:B------:R-:W-:Y:S01]  /*12b90*/  FMUL R118, R203.reuse, R118 ;  /* 0x00000076cb767220 */ /* 0x040fe20000400000 */
[C---:B------:R-:W-:Y:S01]  /*12ba0*/  FMUL R119, R203.reuse, R119 ;  /* 0x00000077cb777220 */ /* 0x040fe20000400000 */
[C---:B------:R-:W-:Y:S02]  /*12bb0*/  FMUL R108, R202.reuse, R108 ;  /* 0x0000006cca6c7220 */ /* 0x040fe40000400000 */
        /* <DEDUP_REMOVED lines=9> */
[C---:B---3--:R-:W-:Y:S01]  /*12c50*/  FMUL R96, R202.reuse, R96 ;  /* 0x00000060ca607220 */ /* 0x048fe20000400000 */
[C---:B------:R-:W-:Y:S01]  /*12c60*/  FMUL R97, R202.reuse, R97 ;  /* 0x00000061ca617220 */ /* 0x040fe20000400000 */
[C---:B------:R-:W-:Y:S01]  /*12c70*/  FMUL R98, R203.reuse, R98 ;  /* 0x00000062cb627220 */ /* 0x040fe20000400000 */
[C---:B----4-:R-:W-:Y:S01]  /*12c80*/  FMUL R99, R203.reuse, R99 ;  /* 0x00000063cb637220 */ /* 0x050fe20000400000 */
[C---:B-----5:R-:W-:Y:S02]  /*12c90*/  FMUL R92, R202.reuse, R92 ;  /* 0x0000005cca5c7220 */ /* 0x060fe40000400000 */
        /* <DEDUP_REMOVED lines=12> */
[----:B------:R-:W-:Y:S01]  /*12d60*/  FMUL R83, R203, R83 ;  /* 0x00000053cb537220 */ /* 0x000fe20000400000 */
[C---:B------:R-:W-:Y:S02]  /*12d70*/  FMUL R136, R202.reuse, R136 ;  /* 0x00000088ca887220 */ /* 0x040fe40000400000 */
[----:B------:R-:W-:Y:S01]  /*12d80*/  HMMA.16816.F32 R28, R192, R208, R28 ;  /* 0x000000d0c01c723c */ /* 0x000fe2000000181c */
[----:B------:R-:W-:Y:S02]  /*12d90*/  IMAD.MOV.U32 R193, RZ, RZ, R7 ;  /* 0x000000ffffc17224 */ /* 0x000fe400078e0007 */
[----:B------:R-:W-:Y:S01]  /*12da0*/  FMUL R137, R202, R137 ;  /* 0x00000089ca897220 */ /* 0x000fe20000400000 */
[----:B------:R-:W-:-:S02]  /*12db0*/  IMAD.MOV.U32 R7, RZ, RZ, R198 ;  /* 0x000000ffff077224 */ /* 0x000fc400078e00c6 */
[C---:B------:R-:W-:Y:S01]  /*12dc0*/  FMUL R138, R203.reuse, R138 ;  /* 0x0000008acb8a7220 */ /* 0x040fe20000400000 */
[C---:B------:R-:W-:Y:S01]  /*12dd0*/  FMUL R139, R203.reuse, R139 ;  /* 0x0000008bcb8b7220 */ /* 0x040fe20000400000 */
[C---:B------:R-:W-:Y:S01]  /*12de0*/  FMUL R124, R202.reuse, R124 ;  /* 0x0000007cca7c7220 */ /* 0x040fe20000400000 */
[C---:B------:R-:W-:Y:S01]  /*12df0*/  FMUL R125, R202.reuse, R125 ;  /* 0x0000007dca7d7220 */ /* 0x040fe20000400000 */
[----:B------:R-:W-:Y:S01]  /*12e00*/  HMMA.16816.F32 R72, R76, R4, R72 ;  /* 0x000000044c48723c */ /* 0x000fe20000001848 */
[----:B------:R-:W-:Y:S02]  /*12e10*/  IMAD.MOV.U32 R4, RZ, RZ, R200 ;  /* 0x000000ffff047224 */ /* 0x000fe400078e00c8 */
[C---:B------:R-:W-:Y:S01]  /*12e20*/  FMUL R126, R203.reuse, R126 ;  /* 0x0000007ecb7e7220 */ /* 0x040fe20000400000 */
[----:B------:R-:W-:Y:S02]  /*12e30*/  IMAD.MOV.U32 R5, RZ, RZ, R140 ;  /* 0x000000ffff057224 */ /* 0x000fe400078e008c */
        /* <DEDUP_REMOVED lines=9> */
[----:B------:R-:W-:Y:S01]  /*12ed0*/  HMMA.16816.F32 R132, R4, R26, R132 ;  /* 0x0000001a0484723c */ /* 0x000fe20000001884 */
[C---:B--2---:R-:W-:Y:S01]  /*12ee0*/  FMUL R88, R202.reuse, R88 ;  /* 0x00000058ca587220 */ /* 0x044fe20000400000 */
[----:B------:R-:W-:Y:S01]  /*12ef0*/  FMUL R89, R202, R89 ;  /* 0x00000059ca597220 */ /* 0x000fe20000400000 */
[----:B------:R-:W-:-:S05]  /*12f00*/  FMUL R90, R203, R90 ;  /* 0x0000005acb5a7220 */ /* 0x000fca0000400000 */
[----:B------:R-:W-:Y:S01]  /*12f10*/  HMMA.16816.F32 R128, R4, R24, R128 ;  /* 0x000000180480723c */ /* 0x000fe20000001880 */
[----:B------:R-:W-:-:S07]  /*12f20*/  FMUL R91, R203, R91 ;  /* 0x0000005bcb5b7220 */ /* 0x000fce0000400000 */
[C---:B------:R-:W-:Y:S08]  /*12f30*/  HMMA.16816.F32 R120, R4.reuse, R22, R120 ;  /* 0x000000160478723c */ /* 0x040ff00000001878 */
        /* <DEDUP_REMOVED lines=10> */
[----:B------:R-:W-:Y:S01]  /*12fe0*/  HMMA.16816.F32 R100, R4, R208, R100 ;  /* 0x000000d00464723c */ /* 0x000fe20000001864 */
[----:B------:R-:W-:Y:S01]  /*12ff0*/  IMAD.MOV.U32 R192, RZ, RZ, R189 ;  /* 0x000000ffffc07224 */ /* 0x000fe200078e00bd */
[----:B------:R-:W-:Y:S01]  /*13000*/  F2FP.F16.E4M3.UNPACK_B R142, R142.H1 ;  /* 0x0000008eff8e723e */ /* 0x000fe200030006ff */
[----:B------:R-:W-:-:S05]  /*13010*/  IMAD.MOV.U32 R194, RZ, RZ, R3 ;  /* 0x000000ffffc27224 */ /* 0x000fca00078e0003 */
[----:B------:R-:W-:Y:S01]  /*13020*/  HMMA.16816.F32 R88, R4, R190, R88 ;  /* 0x000000be0458723c */ /* 0x000fe20000001858 */
[----:B------:R-:W-:Y:S01]  /*13030*/  IMAD.MOV.U32 R195, RZ, RZ, R9 ;  /* 0x000000ffffc37224 */ /* 0x000fe200078e0009 */
        /* <DEDUP_REMOVED lines=8> */
[----:B------:R-:W-:-:S02]  /*130c0*/  F2FP.F16.E4M3.UNPACK_B R51, R51.H1 ;  /* 0x00000033ff33723e */ /* 0x000fc400030006ff */
[----:B------:R-:W-:Y:S02]  /*130d0*/  F2FP.F16.E4M3.UNPACK_B R52, R52.H1 ;  /* 0x00000034ff34723e */ /* 0x000fe400030006ff */
[----:B------:R-:W-:Y:S02]  /*130e0*/  F2FP.F16.E4M3.UNPACK_B R53, R53.H1 ;  /* 0x00000035ff35723e */ /* 0x000fe400030006ff */
[----:B------:R-:W-:Y:S02]  /*130f0*/  F2FP.F16.E4M3.UNPACK_B R54, R54.H1 ;  /* 0x00000036ff36723e */ /* 0x000fe400030006ff */
[----:B------:R-:W-:Y:S02]  /*13100*/  F2FP.F16.E4M3.UNPACK_B R55, R55.H1 ;  /* 0x00000037ff37723e */ /* 0x000fe400030006ff */
[----:B------:R-:W-:Y:S02]  /*13110*/  F2FP.F16.E4M3.UNPACK_B R56, R56.H1 ;  /* 0x00000038ff38723e */ /* 0x000fe400030006ff */
        /* <DEDUP_REMOVED lines=14> */
[----:B------:R-:W-:Y:S01]  /*13200*/  F2FP.F16.E4M3.UNPACK_B R71, R71.H1 ;  /* 0x00000047ff47723e */ /* 0x000fe200030006ff */
[----:B------:R-:W-:Y:S01]  /*13210*/  FFMA2 R226, R228.F32x2.HI_LO, R202.F32x2.HI_LO, R226.F32x2.HI_LO ;  /* 0x000000cae4e27249 */ /* 0x000fe200000000e2 */
[----:B------:R-:W-:Y:S01]  /*13220*/  HMMA.16816.F32 R184, R192, R142, R184 ;  /* 0x0000008ec0b8723c */ /* 0x000fe200000018b8 */
[----:B------:R-:W-:Y:S01]  /*13230*/  IMAD.MOV.U32 R140, RZ, RZ, R201 ;  /* 0x000000ffff8c7224 */ /* 0x000fe200078e00c9 */
[----:B------:R0:W-:Y:S01]  /*13240*/  STL [R1+0x8], R243 ;  /* 0x000008f301007387 */ /* 0x0001e20000100800 */
[----:B------:R-:W-:Y:S02]  /*13250*/  IMAD.MOV.U32 R2, RZ, RZ, R226 ;  /* 0x000000ffff027224 */ /* 0x000fe400078e00e2 */
[----:B------:R-:W-:Y:S01]  /*13260*/  IMAD.MOV.U32 R3, RZ, RZ, R227 ;  /* 0x000000ffff037224 */ /* 0x000fe200078e00e3 */
[----:B------:R0:W-:Y:S02]  /*13270*/  STL [R1+0xc], R241 ;  /* 0x00000cf101007387 */ /* 0x0001e40000100800 */
[C---:B------:R-:W-:Y:S02]  /*13280*/  HMMA.16816.F32 R80, R4.reuse, R218, R80 ;  /* 0x000000da0450723c */ /* 0x040fe40000001850 */
[----:B------:R0:W-:Y:S06]  /*13290*/  STL [R1+0x10], R237 ;  /* 0x000010ed01007387 */ /* 0x0001ec0000100800 */
[----:B------:R-:W-:Y:S01]  /*132a0*/  HMMA.16816.F32 R72, R4, R142, R72 ;  /* 0x0000008e0448723c */ /* 0x000fe20000001848 */
[----:B------:R-:W-:-:S02]  /*132b0*/  IMAD.MOV.U32 R142, RZ, RZ, R197 ;  /* 0x000000ffff8e7224 */ /* 0x000fc400078e00c5 */
[----:B------:R-:W-:Y:S01]  /*132c0*/  IMAD.MOV.U32 R143, RZ, RZ, R199 ;  /* 0x000000ffff8f7224 */ /* 0x000fe200078e00c7 */
[----:B------:R0:W-:Y:S04]  /*132d0*/  STL [R1+0x14], R233 ;  /* 0x000014e901007387 */ /* 0x0001e80000100800 */
[C---:B------:R-:W-:Y:S01]  /*132e0*/  HMMA.16816.F32 R132, R4.reuse, R48, R132 ;  /* 0x000000300484723c */ /* 0x040fe20000001884 */
[----:B------:R0:W-:Y:S07]  /*132f0*/  STL.64 [R1+0x18], R2 ;  /* 0x0000180201007387 */ /* 0x0001ee0000100a00 */
        /* <DEDUP_REMOVED lines=12> */
[----:B------:R-:W-:-:S02]  /*133c0*/  IMAD.MOV.U32 R4, RZ, RZ, R224 ;  /* 0x000000ffff047224 */ /* 0x000fc400078e00e0 */
[----:B------:R-:W-:-:S05]  /*133d0*/  IMAD.MOV.U32 R5, RZ, RZ, R225 ;  /* 0x000000ffff057224 */ /* 0x000fca00078e00e1 */
[----:B------:R0:W-:Y:S01]  /*133e0*/  STL.64 [R1], R4 ;  /* 0x0000000401007387 */ /* 0x0001e20000100a00 */
[----:B------:R-:W-:Y:S01]  /*133f0*/  HMMA.16816.F32 R44, R192, R218, R44 ;  /* 0x000000dac02c723c */ /* 0x000fe2000000182c */
[----:B------:R-:W-:-:S07]  /*13400*/  UIADD3 UR6, UPT, UPT, UR6, 0x20, URZ ;  /* 0x0000002006067890 */ /* 0x000fce000fffe0ff */
[----:B------:R-:W-:Y:S01]  /*13410*/  HMMA.16816.F32 R180, R192, R48, R180 ;  /* 0x00000030c0b4723c */ /* 0x000fe200000018b4 */
[----:B------:R-:W-:-:S07]  /*13420*/  UISETP.GE.AND UP0, UPT, UR6, UR13, UPT ;  /* 0x0000000d0600728c */ /* 0x000fce000bf06270 */
        /* <DEDUP_REMOVED lines=11> */
[----:B------:R-:W-:Y:S08]  /*134e0*/  HMMA.16816.F32 R148, R192, R204, R148 ;  /* 0x000000ccc094723c */ /* 0x000ff00000001894 */
[----:B------:R-:W-:Y:S01]  /*134f0*/  HMMA.16816.F32 R88, R140, R206, R88 ;  /* 0x000000ce8c58723c */ /* 0x000fe20000001858 */
[----:B------:R-:W-:-:S02]  /*13500*/  ULEA UR5, UR11, UR5, 0x5 ;  /* 0x000000050b057291 */ /* 0x000fc4000f8e28ff */
[----:B------:R-:W-:Y:S01]  /*13510*/  ULEA UR4, UR15, UR4, 0x5 ;  /* 0x000000040f047291 */ /* 0x000fe2000f8e28ff */
[----:B------:R-:W-:Y:S01]  /*13520*/  NOP ;  /* 0x0000000000007918 */ /* 0x000fe20000000000 */
[----:B0-----:R-:W-:-:S15]  /*13530*/  BRA.U !UP0, `(.L_x_1) ;  /* 0xffffff5d08647547 */ /* 0x001fde000b83ffff */
.L_x_0:
[----:B------:R-:W2:Y:S01]  /*13540*/  LDL.LU.64 R6, [R1] ;  /* 0x0000000001067983 */ /* 0x000ea20000300a00 */
[----:B------:R-:W0:Y:S01]  /*13550*/  LDC R223, c[0x0][0x3e8] ;  /* 0x0000fa00ffdf7b82 */ /* 0x000e220000000800 */
[----:B------:R-:W1:Y:S02]  /*13560*/  LDCU.64 UR4, c[0x0][0x3e0] ;  /* 0x00007c00ff0477ac */ /* 0x000e640008000a00 */
[----:B------:R-:W3:Y:S01]  /*13570*/  LDL.LU.64 R8, [R1+0x18] ;  /* 0x0000180001087983 */ /* 0x000ee20000300a00 */
[----:B------:R-:W4:Y:S04]  /*13580*/  S2R R3, SR_TID.X ;  /* 0x0000000000037919 */ /* 0x000f280000002100 */
[----:B------:R-:W5:Y:S01]  /*13590*/  LDC.64 R230, c[0x0][0x398] ;  /* 0x0000e600ffe67b82 */ /* 0x000f620000000a00 */
[----:B------:R-:W0:Y:S01]  /*135a0*/  S2R R238, SR_TID.X ;  /* 0x0000000000ee7919 */ /* 0x000e220000002100 */
[----:B------:R-:W0:Y:S01]  /*135b0*/  S2R R236, SR_CTAID.X ;  /* 0x0000000000ec7919 */ /* 0x000e220000002500 */
[----:B-1----:R-:W-:Y:S01]  /*135c0*/  UIMAD UR4, UR8, UR4, URZ ;  /* 0x00000004080472a4 */ /* 0x002fe2000f8e02ff */
[C---:B----4-:R-:W-:Y:S01]  /*135d0*/  IMAD.SHL.U32 R0, R3.reuse, 0x800, RZ ;  /* 0x0000080003007824 */ /* 0x050fe200078e00ff */
[C---:B------:R-:W-:Y:S01]  /*135e0*/  LOP3.LUT R5, R3.reuse, 0x3f, RZ, 0xc0, !PT ;  /* 0x0000003f03057812 */ /* 0x040fe200078ec0ff */
[----:B------:R-:W-:-:S02]  /*135f0*/  IMAD.SHL.U32 R10, R3, 0x10, RZ ;  /* 0x00000010030a7824 */ /* 0x000fc400078e00ff */
[C---:B------:R-:W-:Y:S01]  /*13600*/  IMAD.SHL.U32 R226, R3.reuse, 0x4, RZ ;  /* 0x0000000403e27824 */ /* 0x040fe200078e00ff */
[----:B------:R-:W-:Y:S02]  /*13610*/  LOP3.LUT R2, R0, 0x3000, RZ, 0xc0, !PT ;  /* 0x0000300000027812 */ /* 0x000fe400078ec0ff */
[----:B------:R-:W-:Y:S02]  /*13620*/  LOP3.LUT R0, R3, 0x40, RZ, 0xc0, !PT ;  /* 0x0000004003007812 */ /* 0x000fe400078ec0ff */
[----:B------:R-:W-:Y:S01]  /*13630*/  LOP3.LUT R226, R226, 0x70, RZ, 0xc0, !PT ;  /* 0x00000070e2e27812 */ /* 0x000fe200078ec0ff */
[----:B------:R-:W-:Y:S01]  /*13640*/  IMAD R5, R5, 0x10, R2 ;  /* 0x0000001005057824 */ /* 0x000fe200078e0202 */
[----:B------:R-:W-:Y:S02]  /*13650*/  LOP3.LUT R2, R3, 0x7f, RZ, 0xc0, !PT ;  /* 0x0000007f03027812 */ /* 0x000fe400078ec0ff */
[----:B------:R-:W-:Y:S01]  /*13660*/  SHF.R.U32.HI R0, RZ, 0x1, R0 ;  /* 0x00000001ff007819 */ /* 0x000fe20000011600 */
[----:B------:R-:W-:Y:S01]  /*13670*/  BAR.SYNC.DEFER_BLOCKING 0x0 ;  /* 0x0000000000007b1d */ /* 0x000fe20000010000 */
[----:B------:R-:W-:-:S02]  /*13680*/  ISETP.GE.U32.AND P0, PT, R2, 0x20, PT ;  /* 0x000000200200780c */ /* 0x000fc40003f06070 */
[----:B------:R-:W-:Y:S02]  /*13690*/  LOP3.LUT R2, R5, R0, RZ, 0x3c, !PT ;  /* 0x0000000005027212 */ /* 0x000fe400078e3cff */
[----:B------:R-:W-:Y:S02]  /*136a0*/  LOP3.LUT R0, R3, 0x18, RZ, 0xc0, !PT ;  /* 0x0000001803007812 */ /* 0x000fe400078ec0ff */
[----:B0-----:R-:W-:-:S05]  /*136b0*/  LOP3.LUT R238, R238, 0x1f, RZ, 0xc0, !PT ;  /* 0x0000001feeee7812 */ /* 0x001fca00078ec0ff */
[----:B------:R-:W-:Y:S02]  /*136c0*/  IMAD R236, R236, 0x20, R238 ;  /* 0x00000020ecec7824 */ /* 0x000fe400078e02ee */
[----:B--2---:R-:W-:Y:S02]  /*136d0*/  IMAD.MOV.U32 R4, RZ, RZ, R6 ;  /* 0x000000ffff047224 */ /* 0x004fe400078e0006 */
[----:B------:R-:W-:Y:S02]  /*136e0*/  IMAD.MOV.U32 R6, RZ, RZ, R7 ;  /* 0x000000ffff067224 */ /* 0x000fe400078e0007 */
[----:B---3--:R-:W-:Y:S01]  /*136f0*/  IMAD.MOV.U32 R5, RZ, RZ, R8 ;  /* 0x000000ffff057224 */ /* 0x008fe200078e0008 */
[----:B------:R-:W-:Y:S01]  /*13700*/  FSETP.GT.AND P3, PT, |R4|, 8.50705917302346158658e+37, PT ;  /* 0x7e8000000400780b */ /* 0x000fe20003f64200 */
[----:B------:R-:W-:Y:S01]  /*13710*/  IMAD.SHL.U32 R8, R3, 0x20, RZ ;  /* 0x0000002003087824 */ /* 0x000fe200078e00ff */
[C---:B------:R-:W-:Y:S01]  /*13720*/  FSETP.GT.AND P1, PT, |R6|.reuse, 8.50705917302346158658e+37, PT ;  /* 0x7e8000000600780b */ /* 0x040fe20003f24200 */
[----:B------:R-:W-:Y:S01]  /*13730*/  IMAD.MOV.U32 R7, RZ, RZ, R9 ;  /* 0x000000ffff077224 */ /* 0x000fe200078e0009 */
[----:B------:R-:W-:Y:S01]  /*13740*/  FSETP.GEU.AND P5, PT, |R6|, 1.175494350822287508e-38, PT ;  /* 0x008000000600780b */ /* 0x000fe20003fae200 */
[----:B------:R-:W-:Y:S01]  /*13750*/  FMUL R19, R4, 8388608 ;  /* 0x4b00000004137820 */ /* 0x000fe20000400000 */
[----:B------:R-:W-:-:S02]  /*13760*/  LOP3.LUT R9, R8, 0xc60, RZ, 0xc0, !PT ;  /* 0x00000c6008097812 */ /* 0x000fc400078ec0ff */
[----:B------:R-:W-:Y:S02]  /*13770*/  LOP3.LUT R8, R10, 0x70, RZ, 0xc0, !PT ;  /* 0x000000700a087812 */ /* 0x000fe400078ec0ff */
[----:B------:R-:W-:Y:S01]  /*13780*/  FSETP.GEU.AND P2, PT, R6, 1.175494350822287508e-38, PT ;  /* 0x008000000600780b */ /* 0x000fe20003f4e000 */
[----:B------:R-:W-:Y:S01]  /*13790*/  IMAD R9, R0, 0x200, R9 ;  /* 0x0000020000097824 */ /* 0x000fe200078e0209 */
[----:B------:R-:W-:Y:S01]  /*137a0*/  FSETP.GEU.AND P4, PT, R4, 1.175494350822287508e-38, PT ;  /* 0x008000000400780b */ /* 0x000fe20003f8e000 */
[----:B------:R-:W-:Y:S02]  /*137b0*/  VIADD R11, R8, UR9 ;  /* 0x00000009080b7c36 */ /* 0x000fe40008000000 */
[----:B------:R-:W-:Y:S01]  /*137c0*/  @P3 FMUL R28, R28, 0.25 ;  /* 0x3e8000001c1c3820 */ /* 0x000fe20000400000 */
[----:B------:R-:W-:Y:S01]  /*137d0*/  @P1 FMUL R147, R147, 0.25 ;  /* 0x3e80000093931820 */ /* 0x000fe20000400000 */
[----:B------:R-:W-:Y:S01]  /*137e0*/  @P1 FMUL R146, R146, 0.25 ;  /* 0x3e80000092921820 */ /* 0x000fe20000400000 */
[----:B------:R-:W-:Y:S01]  /*137f0*/  @P1 FMUL R151, R151, 0.25 ;  /* 0x3e80000097971820 */ /* 0x000fe20000400000 */
[----:B------:R-:W-:Y:S01]  /*13800*/  LEA.HI R0, R0, R11, RZ, 0x1f ;  /* 0x0000000b00007211 */ /* 0x000fe200078ff8ff */
[----:B------:R-:W-:Y:S01]  /*13810*/  FMUL R11, R6, 8388608 ;  /* 0x4b000000060b7820 */ /* 0x000fe20000400000 */
[----:B------:R-:W-:Y:S01]  /*13820*/  @P1 FMUL R150, R150, 0.25 ;  /* 0x3e80000096961820 */ /* 0x000fe20000400000 */
[----:B------:R-:W-:Y:S01]  /*13830*/  @P1 FMUL R155, R155, 0.25 ;  /* 0x3e8000009b9b1820 */ /* 0x000fe20000400000 */
[----:B------:R-:W-:Y:S01]  /*13840*/  @P1 FMUL R154, R154, 0.25 ;  /* 0x3e8000009a9a1820 */ /* 0x000fe20000400000 */
[----:B------:R-:W-:Y:S01]  /*13850*/  @P1 FMUL R31, R31, 0.25 ;  /* 0x3e8000001f1f1820 */ /* 0x000fe20000400000 */
[----:B------:R-:W-:Y:S01]  /*13860*/  FSEL R16, R11, R6, !P2 ;  /* 0x000000060b107208 */ /* 0x000fe20005000000 */
[----:B------:R-:W-:Y:S01]  /*13870*/  @P1 FMUL R6, R6, 0.25 ;  /* 0x3e80000006061820 */ /* 0x000fe20000400000 */
[----:B------:R-:W-:Y:S01]  /*13880*/  @P1 FMUL R30, R30, 0.25 ;  /* 0x3e8000001e1e1820 */ /* 0x000fe20000400000 */
[----:B------:R-:W-:Y:S01]  /*13890*/  @P1 FMUL R159, R159, 0.25 ;  /* 0x3e8000009f9f1820 */ /* 0x000fe20000400000 */
[----:B------:R-:W-:Y:S01]  /*138a0*/  @P1 FMUL R158, R158, 0.25 ;  /* 0x3e8000009e9e1820 */ /* 0x000fe20000400000 */
[----:B------:R-:W-:Y:S01]  /*138b0*/  @!P5 FMUL R6, R6, 16777216 ;  /* 0x4b8000000606d820 */ /* 0x000fe20000400000 */
[----:B------:R-:W-:Y:S01]  /*138c0*/  @P1 FMUL R163, R163, 0.25 ;  /* 0x3e800000a3a31820 */ /* 0x000fe20000400000 */
[----:B------:R-:W-:Y:S01]  /*138d0*/  @P1 FMUL R162, R162, 0.25 ;  /* 0x3e800000a2a21820 */ /* 0x000fe20000400000 */
[----:B------:R-:W-:Y:S01]  /*138e0*/  @P1 FMUL R35, R35, 0.25 ;  /* 0x3e80000023231820 */ /* 0x000fe20000400000 */
[----:B------:R-:W0:Y:S01]  /*138f0*/  MUFU.RCP R14, R6 ;  /* 0x00000006000e7308 */ /* 0x000e220000001000 */
[----:B------:R-:W-:Y:S01]  /*13900*/  @P1 FMUL R34, R34, 0.25 ;  /* 0x3e80000022221820 */ /* 0x000fe20000400000 */
        /* <DEDUP_REMOVED lines=18> */
[----:B------:R-:W-:Y:S01]  /*13a30*/  @!P5 FMUL R147, R147, 16777216 ;  /* 0x4b8000009393d820 */ /* 0x000fe20000400000 */
        /* <DEDUP_REMOVED lines=31> */
[----:B------:R-:W-:Y:S01]  /*13c30*/  FSETP.GEU.AND P5, PT, |R4|, 1.175494350822287508e-38, PT ;  /* 0x008000000400780b */ /* 0x000fe20003fae200 */
[C---:B0-----:R-:W-:Y:S01]  /*13c40*/  FMUL R11, R14.reuse, R147 ;  /* 0x000000930e0b7220 */ /* 0x041fe20000400000 */
        /* <DEDUP_REMOVED lines=66> */
[----:B------:R-:W-:Y:S01]  /*14070*/  FSETP.GT.AND P1, PT, |R7|, 8.50705917302346158658e+37, PT ;  /* 0x7e8000000700780b */ /* 0x000fe20003f24200 */
[----:B------:R-:W-:Y:S01]  /*14080*/  @!P5 FMUL R28, R28, 16777216 ;  /* 0x4b8000001c1cd820 */ /* 0x000fe20000400000 */
[----:B------:R-:W-:-:S02]  /*14090*/  VIADD R19, R16, 0xc0cafb0d ;  /* 0xc0cafb0d10137836 */ /* 0x000fc40000000000 */
        /* <DEDUP_REMOVED lines=31> */
[C---:B------:R-:W-:Y:S01]  /*14290*/  FSETP.GEU.AND P5, PT, |R7|.reuse, 1.175494350822287508e-38, PT ;  /* 0x008000000700780b */ /* 0x040fe20003fae200 */
[----:B0-----:R-:W-:Y:S01]  /*142a0*/  FMUL R4, R22, R28 ;  /* 0x0000001c16047220 */ /* 0x001fe20000400000 */
[----:B------:R-:W-:Y:S01]  /*142b0*/  FSEL R227, RZ, -23, P4 ;  /* 0xc1b80000ffe37808 */ /* 0x000fe20002000000 */
[----:B------:R-:W-:Y:S01]  /*142c0*/  FMUL R28, R7, 8388608 ;  /* 0x4b000000071c7820 */ /* 0x000fe20000400000 */
[----:B------:R-:W-:Y:S01]  /*142d0*/  LOP3.LUT R19, R19, 0xff800000, RZ, 0xc0, !PT ;  /* 0xff80000013137812 */ /* 0x000fe200078ec0ff */
[----:B------:R-:W-:Y:S01]  /*142e0*/  @P1 FMUL R91, R91, 0.25 ;  /* 0x3e8000005b5b1820 */ /* 0x000fe20000400000 */
[----:B------:R-:W-:Y:S01]  /*142f0*/  FSETP.GEU.AND P4, PT, R7, 1.175494350822287508e-38, PT ;  /* 0x008000000700780b */ /* 0x000fe20003f8e000 */
[----:B------:R-:W-:Y:S01]  /*14300*/  @P1 FMUL R90, R90, 0.25 ;  /* 0x3e8000005a5a1820 */ /* 0x000fe20000400000 */
[----:B------:R-:W-:Y:S01]  /*14310*/  FSEL R235, RZ, -23, P2 ;  /* 0xc1b80000ffeb7808 */ /* 0x000fe20001000000 */
[----:B------:R-:W-:Y:S01]  /*14320*/  @P1 FMUL R87, R87, 0.25 ;  /* 0x3e80000057571820 */ /* 0x000fe20000400000 */
[----:B------:R-:W-:Y:S01]  /*14330*/  FSETP.GT.AND P2, PT, |R5|, 8.50705917302346158658e+37, PT ;  /* 0x7e8000000500780b */ /* 0x000fe20003f44200 */
[----:B------:R-:W-:Y:S01]  /*14340*/  @P1 FMUL R86, R86, 0.25 ;  /* 0x3e80000056561820 */ /* 0x000fe20000400000 */
[----:B------:R-:W-:Y:S01]  /*14350*/  I2FP.F32.S32 R20, R19 ;  /* 0x0000001300147245 */ /* 0x000fe20000201400 */
[----:B------:R-:W-:Y:S01]  /*14360*/  @P1 FMUL R95, R95, 0.25 ;  /* 0x3e8000005f5f1820 */ /* 0x000fe20000400000 */
[----:B------:R-:W-:Y:S01]  /*14370*/  FSEL R28, R28, R7, !P4 ;  /* 0x000000071c1c7208 */ /* 0x000fe20006000000 */
        /* <DEDUP_REMOVED lines=28> */
[C---:B------:R-:W-:Y:S01]  /*14540*/  FSETP.GEU.AND P1, PT, |R5|.reuse, 1.175494350822287508e-38, PT ;  /* 0x008000000500780b */ /* 0x040fe20003f2e200 */
[----:B------:R-:W-:Y:S01]  /*14550*/  FFMA.FTZ R235, R20, 1.1920928955078125e-07, R235 ;  /* 0x3400000014eb7823 */ /* 0x000fe200000100eb */
[----:B------:R-:W-:Y:S01]  /*14560*/  FMUL R20, R5, 8388608 ;  /* 0x4b00000005147820 */ /* 0x000fe20000400000 */
[----:B------:R-:W-:Y:S01]  /*14570*/  @!P5 FMUL R7, R7, 16777216 ;  /* 0x4b8000000707d820 */ /* 0x000fe20000400000 */
[----:B------:R-:W-:Y:S01]  /*14580*/  FSETP.GEU.AND P3, PT, R5, 1.175494350822287508e-38, PT ;  /* 0x008000000500780b */ /* 0x000fe20003f6e000 */
[----:B------:R-:W-:-:S02]  /*14590*/  VIADD R21, R14, 0xc0cafb0d ;  /* 0xc0cafb0d0e157836 */ /* 0x000fc40000000000 */
[C---:B------:R-:W-:Y:S01]  /*145a0*/  FMUL R145, R22.reuse, R145 ;  /* 0x0000009116917220 */ /* 0x040fe20000400000 */
[----:B------:R-:W-:Y:S01]  /*145b0*/  FMUL R144, R22, R144 ;  /* 0x0000009016907220 */ /* 0x000fe20000400000 */
[----:B------:R-:W-:Y:S01]  /*145c0*/  FSEL R20, R20, R5, !P3 ;  /* 0x0000000514147208 */ /* 0x000fe20005800000 */
[----:B------:R-:W0:Y:S01]  /*145d0*/  MUFU.RCP R7, R7 ;  /* 0x0000000700077308 */ /* 0x000e220000001000 */
[----:B------:R-:W-:Y:S01]  /*145e0*/  @P2 FMUL R5, R5, 0.25 ;  /* 0x3e80000005052820 */ /* 0x000fe20000400000 */
[C---:B------:R-:W-:Y:S01]  /*145f0*/  FMUL R149, R22.reuse, R149 ;  /* 0x0000009516957220 */ /* 0x040fe20000400000 */
[C---:B------:R-:W-:Y:S01]  /*14600*/  FMUL R148, R22.reuse, R148 ;  /* 0x0000009416947220 */ /* 0x040fe20000400000 */
[C---:B------:R-:W-:Y:S01]  /*14610*/  FMUL R153, R22.reuse, R153 ;  /* 0x0000009916997220 */ /* 0x040fe20000400000 */
[----:B------:R-:W-:Y:S01]  /*14620*/  @!P1 FMUL R5, R5, 16777216 ;  /* 0x4b80000005059820 */ /* 0x000fe20000400000 */
        /* <DEDUP_REMOVED lines=26> */
[----:B------:R-:W-:Y:S01]  /*147d0*/  LOP3.LUT R21, R21, 0xff800000, RZ, 0xc0, !PT ;  /* 0xff80000015157812 */ /* 0x000fe200078ec0ff */
[----:B------:R1:W2:Y:S01]  /*147e0*/  MUFU.RCP R22, R5 ;  /* 0x0000000500167308 */ /* 0x0002a20000001000 */
[----:B------:R-:W-:Y:S01]  /*147f0*/  @!P5 FMUL R91, R91, 16777216 ;  /* 0x4b8000005b5bd820 */ /* 0x000fe20000400000 */
[----:B------:R-:W-:Y:S01]  /*14800*/  @!P5 FMUL R90, R90, 16777216 ;  /* 0x4b8000005a5ad820 */ /* 0x000fe20000400000 */
[----:B------:R-:W-:Y:S01]  /*14810*/  I2FP.F32.S32 R18, R21 ;  /* 0x0000001500127245 */ /* 0x000fe20000201400 */
        /* <DEDUP_REMOVED lines=93> */
[----:B------:R-:W-:Y:S01]  /*14df0*/  FFMA.FTZ R227, R18, 1.1920928955078125e-07, R227 ;  /* 0x3400000012e37823 */ /* 0x000fe200000100e3 */
[----:B------:R-:W-:Y:S01]  /*14e00*/  @P2 FMUL R80, R80, 0.25 ;  /* 0x3e80000050502820 */ /* 0x000fe20000400000 */
[----:B------:R-:W-:Y:S01]  /*14e10*/  VIADD R7, R20, 0xc0cafb0d ;  /* 0xc0cafb0d14077836 */ /* 0x000fe20000000000 */
[----:B------:R-:W-:Y:S01]  /*14e20*/  F2FP.SATFINITE.E4M3.F32.PACK_AB_MERGE_C R44, R45, R44, RZ ;  /* 0x0000002c2d2c723e */ /* 0x000fe200048070ff */
[----:B------:R-:W-:Y:S01]  /*14e30*/  VIADD R18, R28, 0xc0cafb0d ;  /* 0xc0cafb0d1c127836 */ /* 0x000fe20000000000 */
[----:B------:R-:W-:Y:S01]  /*14e40*/  F2FP.SATFINITE.E4M3.F32.PACK_AB_MERGE_C R184, R185, R184, RZ ;  /* 0x000000b8b9b8723e */ /* 0x000fe200048070ff */
[----:B------:R-:W-:Y:S01]  /*14e50*/  @!P1 FMUL R89, R89, 16777216 ;  /* 0x4b80000059599820 */ /* 0x000fe20000400000 */
[----:B------:R-:W-:Y:S01]  /*14e60*/  F2FP.SATFINITE.E4M3.F32.PACK_AB_MERGE_C R180, R181, R180, RZ ;  /* 0x000000b4b5b4723e */ /* 0x000fe200048070ff */
        /* <DEDUP_REMOVED lines=31> */
[----:B-1----:R-:W-:Y:S01]  /*15060*/  LOP3.LUT R5, R7, 0xff800000, RZ, 0xc0, !PT ;  /* 0xff80000007057812 */ /* 0x002fe200078ec0ff */
[C---:B--2---:R-:W-:Y:S01]  /*15070*/  FMUL R89, R22.reuse, R89 ;  /* 0x0000005916597220 */ /* 0x044fe20000400000 */
[----:B------:R-:W-:Y:S01]  /*15080*/  F2FP.SATFINITE.E4M3.F32.PACK_AB_MERGE_C R46, R47, R46, RZ ;  /* 0x0000002e2f2e723e */ /* 0x000fe200048070ff */
[----:B------:R-:W-:Y:S01]  /*15090*/  FMUL R88, R22, R88 ;  /* 0x0000005816587220 */ /* 0x000fe20000400000 */
[----:B------:R-:W-:Y:S01]  /*150a0*/  LOP3.LUT R44, R44, 0xffff, RZ, 0xc0, !PT ;  /* 0x0000ffff2c2c7812 */ /* 0x000fe200078ec0ff */
[----:B------:R-:W-:Y:S01]  /*150b0*/  FMUL R85, R22, R85 ;  /* 0x0000005516557220 */ /* 0x000fe20000400000 */
[----:B------:R-:W-:Y:S01]  /*150c0*/  LOP3.LUT R180, R180, 0xffff, RZ, 0xc0, !PT ;  /* 0x0000ffffb4b47812 */ /* 0x000fe200078ec0ff */
[----:B------:R-:W-:Y:S01]  /*150d0*/  FMUL R84, R22, R84 ;  /* 0x0000005416547220 */ /* 0x000fe20000400000 */
[----:B------:R-:W-:Y:S01]  /*150e0*/  LOP3.LUT R31, R184, 0xffff, RZ, 0xc0, !PT ;  /* 0x0000ffffb81f7812 */ /* 0x000fe200078ec0ff */
[----:B------:R-:W-:Y:S01]  /*150f0*/  FMUL R93, R22, R93 ;  /* 0x0000005d165d7220 */ /* 0x000fe20000400000 */
[----:B------:R-:W-:Y:S01]  /*15100*/  LOP3.LUT R7, R18, 0xff800000, RZ, 0xc0, !PT ;  /* 0xff80000012077812 */ /* 0x000fe200078ec0ff */
[C---:B------:R-:W-:Y:S01]  /*15110*/  FMUL R92, R22.reuse, R92 ;  /* 0x0000005c165c7220 */ /* 0x040fe20000400000 */
[----:B------:R-:W-:Y:S01]  /*15120*/  F2FP.SATFINITE.E4M3.F32.PACK_AB_MERGE_C R176, R177, R176, RZ ;  /* 0x000000b0b1b0723e */ /* 0x000fe200048070ff */
[C---:B------:R-:W-:Y:S01]  /*15130*/  FMUL R101, R22.reuse, R101 ;  /* 0x0000006516657220 */ /* 0x040fe20000400000 */
[----:B------:R-:W-:Y:S01]  /*15140*/  F2FP.SATFINITE.E4M3.F32.PACK_AB_MERGE_C R172, R173, R172, RZ ;  /* 0x000000acadac723e */ /* 0x000fe200048070ff */
[C---:B------:R-:W-:Y:S01]  /*15150*/  FMUL R100, R22.reuse, R100 ;  /* 0x0000006416647220 */ /* 0x040fe20000400000 */
[----:B------:R-:W-:Y:S01]  /*15160*/  F2FP.SATFINITE.E4M3.F32.PACK_AB_MERGE_C R36, R37, R36, RZ ;  /* 0x000000242524723e */ /* 0x000fe200048070ff */
        /* <DEDUP_REMOVED lines=23> */
[----:B------:R-:W-:Y:S01]  /*152e0*/  F2FP.SATFINITE.E4M3.F32.PACK_AB_MERGE_C R164, R165, R164, RZ ;  /* 0x000000a4a5a4723e */ /* 0x000fe200048070ff */
[----:B------:R-:W-:Y:S01]  /*152f0*/  FMUL R22, R22, R80 ;  /* 0x0000005016167220 */ /* 0x000fe20000400000 */
[----:B------:R-:W-:Y:S01]  /*15300*/  F2FP.SATFINITE.E4M3.F32.PACK_AB_MERGE_C R32, R33, R32, RZ ;  /* 0x000000202120723e */ /* 0x000fe200048070ff */
[----:B------:R-:W-:Y:S01]  /*15310*/  IMAD.IADD R21, R14, 0x1, -R21 ;  /* 0x000000010e157824 */ /* 0x000fe200078e0a15 */
[----:B------:R-:W-:Y:S01]  /*15320*/  F2FP.SATFINITE.E4M3.F32.PACK_AB_MERGE_C R160, R161, R160, RZ ;  /* 0x000000a0a1a0723e */ /* 0x000fe200048070ff */
[----:B------:R-:W-:Y:S01]  /*15330*/  IMAD.IADD R19, R16, 0x1, -R19 ;  /* 0x0000000110137824 */ /* 0x000fe200078e0a13 */
[----:B------:R-:W-:Y:S01]  /*15340*/  F2FP.SATFINITE.E4M3.F32.PACK_AB_MERGE_C R186, R187, R186, RZ ;  /* 0x000000babbba723e */ /* 0x000fe200048070ff */
[----:B------:R-:W-:Y:S01]  /*15350*/  FADD R21, R21, -1 ;  /* 0xbf80000015157421 */ /* 0x000fe20000000000 */
[----:B------:R-:W-:Y:S01]  /*15360*/  F2FP.SATFINITE.E4M3.F32.PACK_AB_MERGE_C R182, R183, R182, RZ ;  /* 0x000000b6b7b6723e */ /* 0x000fe200048070ff */
[----:B------:R-:W-:Y:S01]  /*15370*/  FADD R19, R19, -1 ;  /* 0xbf80000013137421 */ /* 0x000fe20000000000 */
[----:B------:R-:W-:-:S02]  /*15380*/  F2FP.SATFINITE.E4M3.F32.PACK_AB_MERGE_C R29, R29, R4, RZ ;  /* 0x000000041d1d723e */ /* 0x000fc400048070ff */
[----:B------:R-:W-:Y:S02]  /*15390*/  F2FP.SATFINITE.E4M3.F32.PACK_AB_MERGE_C R152, R153, R152, RZ ;  /* 0x000000989998723e */ /* 0x000fe400048070ff */
[----:B------:R-:W-:Y:S02]  /*153a0*/  F2FP.SATFINITE.E4M3.F32.PACK_AB_MERGE_C R15, R15, R10, RZ ;  /* 0x0000000a0f0f723e */ /* 0x000fe400048070ff */
[----:B------:R-:W-:Y:S02]  /*153b0*/  F2FP.SATFINITE.E4M3.F32.PACK_AB_MERGE_C R148, R149, R148, RZ ;  /* 0x000000949594723e */ /* 0x000fe400048070ff */
[----:B------:R-:W-:Y:S02]  /*153c0*/  F2FP.SATFINITE.E4M3.F32.PACK_AB_MERGE_C R6, R11, R6, RZ ;  /* 0x000000060b06723e */ /* 0x000fe400048070ff */
[----:B------:R-:W-:Y:S02]  /*153d0*/  F2FP.SATFINITE.E4M3.F32.PACK_AB_MERGE_C R40, R41, R40, RZ ;  /* 0x000000282928723e */ /* 0x000fe400048070ff */
[----:B------:R-:W-:-:S02]  /*153e0*/  PRMT R11, R180, 0x3340, R1 ;  /* 0x00003340b40b7816 */ /* 0x000fc40000000001 */
[----:B------:R-:W-:Y:S02]  /*153f0*/  PRMT R10, R44, 0x3340, R31 ;  /* 0x000033402c0a7816 */ /* 0x000fe4000000001f */
[----:B------:R-:W-:Y:S02]  /*15400*/  LOP3.LUT R47, R46, 0xffff, RZ, 0xc0, !PT ;  /* 0x0000ffff2e2f7812 */ /* 0x000fe400078ec0ff */
[----:B------:R-:W-:Y:S02]  /*15410*/  FSEL R232, RZ, -23, P4 ;  /* 0xc1b80000ffe87808 */ /* 0x000fe40002000000 */
[----:B------:R-:W-:Y:S02]  /*15420*/  FSEL R234, RZ, -23, P3 ;  /* 0xc1b80000ffea7808 */ /* 0x000fe40001800000 */
[----:B------:R-:W-:Y:S01]  /*15430*/  I2FP.F32.S32 R23, R5 ;  /* 0x0000000500177245 */ /* 0x000fe20000201400 */
[----:B------:R-:W-:Y:S01]  /*15440*/  IMAD.IADD R5, R20, 0x1, -R5 ;  /* 0x0000000114057824 */ /* 0x000fe200078e0a05 */
[----:B------:R-:W-:Y:S01]  /*15450*/  I2FP.F32.S32 R25, R7 ;  /* 0x0000000700197245 */ /* 0x000fe20000201400 */
[----:B------:R-:W-:Y:S01]  /*15460*/  IMAD.IADD R7, R28, 0x1, -R7 ;  /* 0x000000011c077824 */ /* 0x000fe200078e0a07 */
[----:B------:R-:W-:Y:S01]  /*15470*/  F2FP.SATFINITE.E4M3.F32.PACK_AB_MERGE_C R42, R43, R42, RZ ;  /* 0x0000002a2b2a723e */ /* 0x000fe200048070ff */
[----:B------:R-:W-:Y:S01]  /*15480*/  FFMA.FTZ R234, R23, 1.1920928955078125e-07, R234 ;  /* 0x3400000017ea7823 */ /* 0x000fe200000100ea */
[----:B------:R-:W-:Y:S01]  /*15490*/  LOP3.LUT R176, R176, 0xffff, RZ, 0xc0, !PT ;  /* 0x0000ffffb0b07812 */ /* 0x000fe200078ec0ff */
[----:B------:R-:W-:Y:S01]  /*154a0*/  FFMA.FTZ R232, R25, 1.1920928955078125e-07, R232 ;  /* 0x3400000019e87823 */ /* 0x000fe200000100e8 */
[----:B------:R-:W-:Y:S01]  /*154b0*/  LOP3.LUT R41, R172, 0xffff, RZ, 0xc0, !PT ;  /* 0x0000ffffac297812 */ /* 0x000fe200078ec0ff */
[----:B------:R-:W-:Y:S01]  /*154c0*/  FADD R5, R5, -1 ;  /* 0xbf80000005057421 */ /* 0x000fe20000000000 */
[----:B------:R-:W-:Y:S01]  /*154d0*/  LOP3.LUT R46, R36, 0xffff, RZ, 0xc0, !PT ;  /* 0x0000ffff242e7812 */ /* 0x000fe200078ec0ff */
[----:B------:R-:W-:Y:S01]  /*154e0*/  FADD R7, R7, -1 ;  /* 0xbf80000007077421 */ /* 0x000fe20000000000 */
[----:B------:R-:W-:-:S02]  /*154f0*/  LOP3.LUT R164, R164, 0xffff, RZ, 0xc0, !PT ;  /* 0x0000ffffa4a47812 */ /* 0x000fc400078ec0ff */
[----:B------:R-:W-:Y:S02]  /*15500*/  LOP3.LUT R43, R32, 0xffff, RZ, 0xc0, !PT ;  /* 0x0000ffff202b7812 */ /* 0x000fe400078ec0ff */
[----:B------:R-:W-:Y:S02]  /*15510*/  LOP3.LUT R160, R160, 0xffff, RZ, 0xc0, !PT ;  /* 0x0000ffffa0a07812 */ /* 0x000fe400078ec0ff */
[----:B------:R-:W-:Y:S02]  /*15520*/  LOP3.LUT R186, R186, 0xffff, RZ, 0xc0, !PT ;  /* 0x0000ffffbaba7812 */ /* 0x000fe400078ec0ff */
[----:B------:R-:W-:Y:S02]  /*15530*/  LOP3.LUT R182, R182, 0xffff, RZ, 0xc0, !PT ;  /* 0x0000ffffb6b67812 */ /* 0x000fe400078ec0ff */
[----:B------:R-:W-:Y:S02]  /*15540*/  LOP3.LUT R45, R29, 0xffff, RZ, 0xc0, !PT ;  /* 0x0000ffff1d2d7812 */ /* 0x000fe400078ec0ff */
[----:B------:R-:W-:-:S02]  /*15550*/  LOP3.LUT R148, R148, 0xffff, RZ, 0xc0, !PT ;  /* 0x0000ffff94947812 */ /* 0x000fc400078ec0ff */
[----:B------:R-:W-:Y:S02]  /*15560*/  LOP3.LUT R152, R152, 0xffff, RZ, 0xc0, !PT ;  /* 0x0000ffff98987812 */ /* 0x000fe400078ec0ff */
[----:B------:R-:W-:Y:S02]  /*15570*/  F2FP.SATFINITE.E4M3.F32.PACK_AB_MERGE_C R166, R167, R166, RZ ;  /* 0x000000a6a7a6723e */ /* 0x000fe400048070ff */
[----:B------:R-:W-:Y:S02]  /*15580*/  F2FP.SATFINITE.E4M3.F32.PACK_AB_MERGE_C R34, R35, R34, RZ ;  /* 0x000000222322723e */ /* 0x000fe400048070ff */
[----:B------:R-:W-:Y:S02]  /*15590*/  F2FP.SATFINITE.E4M3.F32.PACK_AB_MERGE_C R162, R163, R162, RZ ;  /* 0x000000a2a3a2723e */ /* 0x000fe400048070ff */
[----:B------:R-:W-:Y:S02]  /*155a0*/  F2FP.SATFINITE.E4M3.F32.PACK_AB_MERGE_C R17, R12, R17, RZ ;  /* 0x000000110c11723e */ /* 0x000fe400048070ff */
[----:B------:R-:W-:-:S02]  /*155b0*/  F2FP.SATFINITE.E4M3.F32.PACK_AB_MERGE_C R22, R81, R22, RZ ;  /* 0x000000165116723e */ /* 0x000fc400048070ff */
[----:B------:R-:W-:Y:S02]  /*155c0*/  F2FP.SATFINITE.E4M3.F32.PACK_AB_MERGE_C R72, R73, R72, RZ ;  /* 0x000000484948723e */ /* 0x000fe400048070ff */
[----:B------:R-:W-:Y:S02]  /*155d0*/  F2FP.SATFINITE.E4M3.F32.PACK_AB_MERGE_C R132, R133, R132, RZ ;  /* 0x000000848584723e */ /* 0x000fe400048070ff */
[----:B------:R-:W-:Y:S02]  /*155e0*/  PRMT R10, R10, 0x5410, R11 ;  /* 0x000054100a0a7816 */ /* 0x000fe4000000000b */
[----:B------:R-:W-:Y:S02]  /*155f0*/  F2FP.SATFINITE.E4M3.F32.PACK_AB_MERGE_C R18, R13, R8, RZ ;  /* 0x000000080d12723e */ /* 0x000fe400048070ff */
[----:B------:R-:W-:Y:S02]  /*15600*/  PRMT R12, R46, 0x3340, R1 ;  /* 0x000033402e0c7816 */ /* 0x000fe40000000001 */
[----:B------:R-:W-:-:S02]  /*15610*/  PRMT R11, R176, 0x3340, R41 ;  /* 0x00003340b00b7816 */ /* 0x000fc40000000029 */
[----:B------:R-:W-:Y:S02]  /*15620*/  PRMT R24, R160, 0x3340, R1 ;  /* 0x00003340a0187816 */ /* 0x000fe40000000001 */
[----:B------:R-:W-:Y:S02]  /*15630*/  PRMT R13, R164, 0x3340, R43 ;  /* 0x00003340a40d7816 */ /* 0x000fe4000000002b */
[--C-:B------:R-:W-:Y:S02]  /*15640*/  PRMT R26, R148, 0x3340, R1.reuse ;  /* 0x00003340941a7816 */ /* 0x100fe40000000001 */
[----:B------:R-:W-:Y:S02]  /*15650*/  PRMT R32, R182, 0x3340, R1 ;  /* 0x00003340b6207816 */ /* 0x000fe40000000001 */
[----:B------:R-:W-:Y:S02]  /*15660*/  PRMT R23, R45, 0x3340, R152 ;  /* 0x000033402d177816 */ /* 0x000fe40000000098 */
[----:B------:R-:W-:-:S02]  /*15670*/  PRMT R25, R47, 0x3340, R186 ;  /* 0x000033402f197816 */ /* 0x000fc400000000ba */
[----:B------:R-:W-:Y:S02]  /*15680*/  F2FP.SATFINITE.E4M3.F32.PACK_AB_MERGE_C R178, R179, R178, RZ ;  /* 0x000000b2b3b2723e */ /* 0x000fe400048070ff */
[----:B------:R-:W-:Y:S02]  /*15690*/  F2FP.SATFINITE.E4M3.F32.PACK_AB_MERGE_C R174, R175, R174, RZ ;  /* 0x000000aeafae723e */ /* 0x000fe400048070ff */
[----:B------:R-:W-:Y:S02]  /*156a0*/  F2FP.SATFINITE.E4M3.F32.PACK_AB_MERGE_C R38, R39, R38, RZ ;  /* 0x000000262726723e */ /* 0x000fe400048070ff */
[----:B------:R-:W-:Y:S02]  /*156b0*/  LOP3.LUT R166, R166, 0xffff, RZ, 0xc0, !PT ;  /* 0x0000ffffa6a67812 */ /* 0x000fe400078ec0ff */
[----:B------:R-:W-:Y:S02]  /*156c0*/  LOP3.LUT R51, R34, 0xffff, RZ, 0xc0, !PT ;  /* 0x0000ffff22337812 */ /* 0x000fe400078ec0ff */
[----:B------:R-:W-:-:S02]  /*156d0*/  LOP3.LUT R162, R162, 0xffff, RZ, 0xc0, !PT ;  /* 0x0000ffffa2a27812 */ /* 0x000fc400078ec0ff */
[----:B------:R-:W-:Y:S02]  /*156e0*/  LOP3.LUT R61, R22, 0xffff, RZ, 0xc0, !PT ;  /* 0x0000ffff163d7812 */ /* 0x000fe400078ec0ff */
[----:B------:R-:W-:Y:S02]  /*156f0*/  LOP3.LUT R72, R72, 0xffff, RZ, 0xc0, !PT ;  /* 0x0000ffff48487812 */ /* 0x000fe400078ec0ff */
[----:B------:R-:W-:Y:S02]  /*15700*/  LOP3.LUT R132, R132, 0xffff, RZ, 0xc0, !PT ;  /* 0x0000ffff84847812 */ /* 0x000fe400078ec0ff */
[----:B------:R-:W-:Y:S02]  /*15710*/  F2FP.SATFINITE.E4M3.F32.PACK_AB_MERGE_C R82, R83, R82, RZ ;  /* 0x000000525352723e */ /* 0x000fe400048070ff */
[----:B------:R-:W-:Y:S02]  /*15720*/  F2FP.SATFINITE.E4M3.F32.PACK_AB_MERGE_C R74, R75, R74, RZ ;  /* 0x0000004a4b4a723e */ /* 0x000fe400048070ff */
[----:B------:R-:W-:-:S02]  /*15730*/  F2FP.SATFINITE.E4M3.F32.PACK_AB_MERGE_C R30, R135, R134, RZ ;  /* 0x00000086871e723e */ /* 0x000fc400048070ff */
[----:B------:R-:W-:Y:S02]  /*15740*/  F2FP.SATFINITE.E4M3.F32.PACK_AB_MERGE_C R108, R109, R108, RZ ;  /* 0x0000006c6d6c723e */ /* 0x000fe400048070ff */
[----:B------:R-:W-:Y:S02]  /*15750*/  F2FP.SATFINITE.E4M3.F32.PACK_AB_MERGE_C R112, R113, R112, RZ ;  /* 0x000000707170723e */ /* 0x000fe400048070ff */
[----:B------:R-:W-:Y:S02]  /*15760*/  F2FP.SATFINITE.E4M3.F32.PACK_AB_MERGE_C R104, R105, R104, RZ ;  /* 0x000000686968723e */ /* 0x000fe400048070ff */
[----:B------:R-:W-:Y:S02]  /*15770*/  PRMT R11, R11, 0x5410, R12 ;  /* 0x000054100b0b7816 */ /* 0x000fe4000000000c */
[----:B------:R-:W-:Y:S02]  /*15780*/  PRMT R12, R13, 0x5410, R24 ;  /* 0x000054100d0c7816 */ /* 0x000fe40000000018 */
[----:B------:R-:W-:-:S02]  /*15790*/  PRMT R13, R23, 0x5410, R26 ;  /* 0x00005410170d7816 */ /* 0x000fc4000000001a */
[----:B------:R-:W-:Y:S02]  /*157a0*/  PRMT R24, R25, 0x5410, R32 ;  /* 0x0000541019187816 */ /* 0x000fe40000000020 */
[----:B------:R-:W-:Y:S02]  /*157b0*/  LOP3.LUT R58, R17, 0xffff, RZ, 0xc0, !PT ;  /* 0x0000ffff113a7812 */ /* 0x000fe400078ec0ff */
[----:B------:R-:W-:Y:S02]  /*157c0*/  LOP3.LUT R59, R15, 0xffff, RZ, 0xc0, !PT ;  /* 0x0000ffff0f3b7812 */ /* 0x000fe400078ec0ff */
[----:B------:R-:W-:Y:S02]  /*157d0*/  LOP3.LUT R178, R178, 0xffff, RZ, 0xc0, !PT ;  /* 0x0000ffffb2b27812 */ /* 0x000fe400078ec0ff */
[----:B------:R-:W-:Y:S02]  /*157e0*/  LOP3.LUT R49, R174, 0xffff, RZ, 0xc0, !PT ;  /* 0x0000ffffae317812 */ /* 0x000fe400078ec0ff */
[----:B------:R-:W-:-:S02]  /*157f0*/  LOP3.LUT R54, R38, 0xffff, RZ, 0xc0, !PT ;  /* 0x0000ffff26367812 */ /* 0x000fc400078ec0ff */
[--C-:B------:R-:W-:Y:S02]  /*15800*/  PRMT R15, R162, 0x3340, R1.reuse ;  /* 0x00003340a20f7816 */ /* 0x100fe40000000001 */
[----:B------:R-:W-:Y:S02]  /*15810*/  PRMT R17, R132, 0x3340, R1 ;  /* 0x0000334084117816 */ /* 0x000fe40000000001 */
[----:B------:R-:W-:Y:S02]  /*15820*/  PRMT R26, R166, 0x3340, R51 ;  /* 0x00003340a61a7816 */ /* 0x000fe40000000033 */
[----:B------:R-:W-:Y:S02]  /*15830*/  PRMT R32, R61, 0x3340, R72 ;  /* 0x000033403d207816 */ /* 0x000fe40000000048 */
[----:B------:R-:W-:Y:S02]  /*15840*/  F2FP.SATFINITE.E4M3.F32.PACK_AB_MERGE_C R128, R129, R128, RZ ;  /* 0x000000808180723e */ /* 0x000fe400048070ff */
[----:B------:R-:W-:-:S02]  /*15850*/  F2FP.SATFINITE.E4M3.F32.PACK_AB_MERGE_C R120, R121, R120, RZ ;  /* 0x000000787978723e */ /* 0x000fc400048070ff */
[----:B------:R-:W-:Y:S02]  /*15860*/  F2FP.SATFINITE.E4M3.F32.PACK_AB_MERGE_C R124, R125, R124, RZ ;  /* 0x0000007c7d7c723e */ /* 0x000fe400048070ff */
[----:B------:R-:W-:Y:S02]  /*15870*/  LOP3.LUT R82, R82, 0xffff, RZ, 0xc0, !PT ;  /* 0x0000ffff52527812 */ /* 0x000fe400078ec0ff */
[----:B------:R-:W-:Y:S02]  /*15880*/  LOP3.LUT R67, R74, 0xffff, RZ, 0xc0, !PT ;  /* 0x0000ffff4a437812 */ /* 0x000fe400078ec0ff */
[----:B------:R-:W-:Y:S02]  /*15890*/  LOP3.LUT R30, R30, 0xffff, RZ, 0xc0, !PT ;  /* 0x0000ffff1e1e7812 */ /* 0x000fe400078ec0ff */
[----:B------:R-:W-:Y:S02]  /*158a0*/  LOP3.LUT R108, R108, 0xffff, RZ, 0xc0, !PT ;  /* 0x0000ffff6c6c7812 */ /* 0x000fe400078ec0ff */
[----:B------:R-:W-:-:S02]  /*158b0*/  LOP3.LUT R65, R112, 0xffff, RZ, 0xc0, !PT ;  /* 0x0000ffff70417812 */ /* 0x000fc400078ec0ff */
[----:B------:R-:W-:Y:S02]  /*158c0*/  LOP3.LUT R104, R104, 0xffff, RZ, 0xc0, !PT ;  /* 0x0000ffff68687812 */ /* 0x000fe400078ec0ff */
[----:B------:R-:W-:Y:S02]  /*158d0*/  LOP3.LUT R60, R18, 0xffff, RZ, 0xc0, !PT ;  /* 0x0000ffff123c7812 */ /* 0x000fe400078ec0ff */
[----:B------:R-:W-:Y:S02]  /*158e0*/  F2FP.SATFINITE.E4M3.F32.PACK_AB_MERGE_C R100, R101, R100, RZ ;  /* 0x000000646564723e */ /* 0x000fe400048070ff */
[----:B------:R-:W-:Y:S02]  /*158f0*/  F2FP.SATFINITE.E4M3.F32.PACK_AB_MERGE_C R92, R93, R92, RZ ;  /* 0x0000005c5d5c723e */ /* 0x000fe400048070ff */
[----:B------:R-:W-:Y:S02]  /*15900*/  F2FP.SATFINITE.E4M3.F32.PACK_AB_MERGE_C R84, R85, R84, RZ ;  /* 0x000000545554723e */ /* 0x000fe400048070ff */
[----:B------:R-:W-:-:S02]  /*15910*/  PRMT R18, R54, 0x3340, R1 ;  /* 0x0000334036127816 */ /* 0x000fc40000000001 */
[----:B------:R-:W-:Y:S02]  /*15920*/  PRMT R25, R178, 0x3340, R49 ;  /* 0x00003340b2197816 */ /* 0x000fe40000000031 */
[----:B------:R-:W-:Y:S02]  /*15930*/  PRMT R26, R26, 0x5410, R15 ;  /* 0x000054101a1a7816 */ /* 0x000fe4000000000f */
[----:B------:R-:W-:Y:S02]  /*15940*/  PRMT R32, R32, 0x5410, R17 ;  /* 0x0000541020207816 */ /* 0x000fe40000000011 */
[----:B------:R-:W-:Y:S02]  /*15950*/  LOP3.LUT R128, R128, 0xffff, RZ, 0xc0, !PT ;  /* 0x0000ffff80807812 */ /* 0x000fe400078ec0ff */
[----:B------:R-:W-:Y:S02]  /*15960*/  LOP3.LUT R63, R120, 0xffff, RZ, 0xc0, !PT ;  /* 0x0000ffff783f7812 */ /* 0x000fe400078ec0ff */
[----:B------:R-:W-:-:S02]  /*15970*/  LOP3.LUT R124, R124, 0xffff, RZ, 0xc0, !PT ;  /* 0x0000ffff7c7c7812 */ /* 0x000fc400078ec0ff */
[--C-:B------:R-:W-:Y:S02]  /*15980*/  PRMT R15, R104, 0x3340, R1.reuse ;  /* 0x00003340680f7816 */ /* 0x100fe40000000001 */
[----:B------:R-:W-:Y:S02]  /*15990*/  PRMT R17, R30, 0x3340, R1 ;  /* 0x000033401e117816 */ /* 0x000fe40000000001 */
[----:B------:R-:W-:Y:S02]  /*159a0*/  PRMT R34, R108, 0x3340, R65 ;  /* 0x000033406c227816 */ /* 0x000fe40000000041 */
[----:B------:R-:W-:Y:S02]  /*159b0*/  PRMT R36, R82, 0x3340, R67 ;  /* 0x0000334052247816 */ /* 0x000fe40000000043 */
[----:B------:R-:W-:Y:S02]  /*159c0*/  PRMT R22, R60, 0x3340, R1 ;  /* 0x000033403c167816 */ /* 0x000fe40000000001 */
[----:B------:R-:W-:-:S02]  /*159d0*/  PRMT R27, R58, 0x3340, R59 ;  /* 0x000033403a1b7816 */ /* 0x000fc4000000003b */
[----:B------:R-:W-:Y:S02]  /*159e0*/  LOP3.LUT R100, R100, 0xffff, RZ, 0xc0, !PT ;  /* 0x0000ffff64647812 */ /* 0x000fe400078ec0ff */
[----:B------:R-:W-:Y:S02]  /*159f0*/  LOP3.LUT R84, R84, 0xffff, RZ, 0xc0, !PT ;  /* 0x0000ffff54547812 */ /* 0x000fe400078ec0ff */
[----:B------:R-:W-:Y:S02]  /*15a00*/  LOP3.LUT R69, R92, 0xffff, RZ, 0xc0, !PT ;  /* 0x0000ffff5c457812 */ /* 0x000fe400078ec0ff */
[----:B------:R-:W-:Y:S02]  /*15a10*/  F2FP.SATFINITE.E4M3.F32.PACK_AB_MERGE_C R130, R131, R130, RZ ;  /* 0x000000828382723e */ /* 0x000fe400048070ff */
[----:B------:R-:W-:Y:S02]  /*15a20*/  F2FP.SATFINITE.E4M3.F32.PACK_AB_MERGE_C R122, R123, R122, RZ ;  /* 0x0000007a7b7a723e */ /* 0x000fe400048070ff */
[----:B------:R-:W-:-:S02]  /*15a30*/  F2FP.SATFINITE.E4M3.F32.PACK_AB_MERGE_C R126, R127, R126, RZ ;  /* 0x0000007e7f7e723e */ /* 0x000fc400048070ff */
[----:B------:R-:W-:Y:S02]  /*15a40*/  PRMT R25, R25, 0x5410, R18 ;  /* 0x0000541019197816 */ /* 0x000fe40000000012 */
[----:B------:R-:W-:Y:S02]  /*15a50*/  PRMT R18, R124, 0x3340, R1 ;  /* 0x000033407c127816 */ /* 0x000fe40000000001 */
[----:B------:R-:W-:Y:S02]  /*15a60*/  PRMT R33, R128, 0x3340, R63 ;  /* 0x0000334080217816 */ /* 0x000fe4000000003f */
[----:B------:R-:W-:Y:S02]  /*15a70*/  PRMT R34, R34, 0x5410, R15 ;  /* 0x0000541022227816 */ /* 0x000fe4000000000f */
[----:B------:R-:W-:Y:S02]  /*15a80*/  PRMT R36, R36, 0x5410, R17 ;  /* 0x0000541024247816 */ /* 0x000fe40000000011 */
[----:B------:R-:W-:-:S02]  /*15a90*/  F2FP.SATFINITE.E4M3.F32.PACK_AB_MERGE_C R102, R103, R102, RZ ;  /* 0x000000666766723e */ /* 0x000fc400048070ff */
[----:B------:R-:W-:Y:S02]  /*15aa0*/  F2FP.SATFINITE.E4M3.F32.PACK_AB_MERGE_C R94, R95, R94, RZ ;  /* 0x0000005e5f5e723e */ /* 0x000fe400048070ff */
[----:B------:R-:W-:Y:S02]  /*15ab0*/  F2FP.SATFINITE.E4M3.F32.PACK_AB_MERGE_C R86, R87, R86, RZ ;  /* 0x000000565756723e */ /* 0x000fe400048070ff */
[----:B------:R-:W-:Y:S02]  /*15ac0*/  PRMT R27, R27, 0x5410, R22 ;  /* 0x000054101b1b7816 */ /* 0x000fe40000000016 */
[----:B------:R-:W-:Y:S02]  /*15ad0*/  SHF.R.U32.HI R15, RZ, 0x8, R44 ;  /* 0x00000008ff0f7819 */ /* 0x000fe4000001162c */
[----:B------:R-:W-:Y:S02]  /*15ae0*/  SHF.R.U32.HI R17, RZ, 0x8, R31 ;  /* 0x00000008ff117819 */ /* 0x000fe4000001161f */
[----:B------:R-:W-:-:S02]  /*15af0*/  PRMT R22, R84, 0x3340, R1 ;  /* 0x0000334054167816 */ /* 0x000fc40000000001 */
[----:B------:R-:W-:Y:S02]  /*15b00*/  PRMT R35, R100, 0x3340, R69 ;  /* 0x0000334064237816 */ /* 0x000fe40000000045 */
[----:B------:R-:W-:Y:S02]  /*15b10*/  LOP3.LUT R130, R130, 0xffff, RZ, 0xc0, !PT ;  /* 0x0000ffff82827812 */ /* 0x000fe400078ec0ff */
[----:B------:R-:W-:Y:S02]  /*15b20*/  LOP3.LUT R71, R122, 0xffff, RZ, 0xc0, !PT ;  /* 0x0000ffff7a477812 */ /* 0x000fe400078ec0ff */
[----:B------:R-:W-:Y:S02]  /*15b30*/  LOP3.LUT R126, R126, 0xffff, RZ, 0xc0, !PT ;  /* 0x0000ffff7e7e7812 */ /* 0x000fe400078ec0ff */
[----:B------:R-:W-:Y:S02]  /*15b40*/  F2FP.SATFINITE.E4M3.F32.PACK_AB_MERGE_C R110, R111, R110, RZ ;  /* 0x0000006e6f6e723e */ /* 0x000fe400048070ff */
[----:B------:R-:W-:-:S02]  /*15b50*/  F2FP.SATFINITE.E4M3.F32.PACK_AB_MERGE_C R114, R115, R114, RZ ;  /* 0x000000727372723e */ /* 0x000fc400048070ff */
[----:B------:R-:W-:Y:S02]  /*15b60*/  F2FP.SATFINITE.E4M3.F32.PACK_AB_MERGE_C R106, R107, R106, RZ ;  /* 0x0000006a6b6a723e */ /* 0x000fe400048070ff */
[----:B------:R-:W-:Y:S02]  /*15b70*/  PRMT R33, R33, 0x5410, R18 ;  /* 0x0000541021217816 */ /* 0x000fe40000000012 */
[----:B------:R-:W-:Y:S02]  /*15b80*/  LOP3.LUT R102, R102, 0xffff, RZ, 0xc0, !PT ;  /* 0x0000ffff66667812 */ /* 0x000fe400078ec0ff */
[----:B------:R-:W-:Y:S02]  /*15b90*/  LOP3.LUT R75, R94, 0xffff, RZ, 0xc0, !PT ;  /* 0x0000ffff5e4b7812 */ /* 0x000fe400078ec0ff */
[----:B------:R-:W-:Y:S02]  /*15ba0*/  LOP3.LUT R86, R86, 0xffff, RZ, 0xc0, !PT ;  /* 0x0000ffff56567812 */ /* 0x000fe400078ec0ff */
[----:B------:R-:W-:-:S02]  /*15bb0*/  LOP3.LUT R17, R17, 0xffff, RZ, 0xc0, !PT ;  /* 0x0000ffff11117812 */ /* 0x000fc400078ec0ff */
[----:B------:R-:W-:Y:S02]  /*15bc0*/  LOP3.LUT R18, R15, 0xffff, RZ, 0xc0, !PT ;  /* 0x0000ffff0f127812 */ /* 0x000fe400078ec0ff */
[----:B------:R-:W-:Y:S02]  /*15bd0*/  PRMT R35, R35, 0x5410, R22 ;  /* 0x0000541023237816 */ /* 0x000fe40000000016 */
[----:B------:R-:W-:Y:S02]  /*15be0*/  PRMT R22, R126, 0x3340, R1 ;  /* 0x000033407e167816 */ /* 0x000fe40000000001 */
[----:B------:R-:W-:Y:S02]  /*15bf0*/  PRMT R37, R130, 0x3340, R71 ;  /* 0x0000334082257816 */ /* 0x000fe40000000047 */
[----:B------:R-:W-:Y:S02]  /*15c00*/  LOP3.LUT R110, R110, 0xffff, RZ, 0xc0, !PT ;  /* 0x0000ffff6e6e7812 */ /* 0x000fe400078ec0ff */
[----:B------:R-:W-:-:S02]  /*15c10*/  LOP3.LUT R73, R114, 0xffff, RZ, 0xc0, !PT ;  /* 0x0000ffff72497812 */ /* 0x000fc400078ec0ff */
[----:B------:R-:W-:Y:S02]  /*15c20*/  LOP3.LUT R106, R106, 0xffff, RZ, 0xc0, !PT ;  /* 0x0000ffff6a6a7812 */ /* 0x000fe400078ec0ff */
[----:B------:R-:W-:Y:S02]  /*15c30*/  PRMT R44, R86, 0x3340, R1 ;  /* 0x00003340562c7816 */ /* 0x000fe40000000001 */
[----:B------:R-:W-:Y:S02]  /*15c40*/  PRMT R39, R102, 0x3340, R75 ;  /* 0x0000334066277816 */ /* 0x000fe4000000004b */
[----:B------:R-:W-:Y:S02]  /*15c50*/  PRMT R15, R18, 0x3340, R17 ;  /* 0x00003340120f7816 */ /* 0x000fe40000000011 */
[----:B------:R-:W-:Y:S02]  /*15c60*/  SHF.R.U32.HI R17, RZ, 0x8, R180 ;  /* 0x00000008ff117819 */ /* 0x000fe400000116b4 */
[----:B------:R-:W-:-:S02]  /*15c70*/  PRMT R37, R37, 0x5410, R22 ;  /* 0x0000541025257816 */ /* 0x000fc40000000016 */
[----:B------:R-:W-:Y:S02]  /*15c80*/  PRMT R23, R106, 0x3340, R1 ;  /* 0x000033406a177816 */ /* 0x000fe40000000001 */
[----:B------:R-:W-:Y:S02]  /*15c90*/  PRMT R38, R110, 0x3340, R73 ;  /* 0x000033406e267816 */ /* 0x000fe40000000049 */
[----:B------:R-:W-:Y:S02]  /*15ca0*/  SHF.R.U32.HI R22, RZ, 0x8, R41 ;  /* 0x00000008ff167819 */ /* 0x000fe40000011629 */
[----:B------:R-:W-:Y:S02]  /*15cb0*/  PRMT R39, R39, 0x5410, R44 ;  /* 0x0000541027277816 */ /* 0x000fe4000000002c */
[----:B------:R-:W-:Y:S02]  /*15cc0*/  SHF.R.U32.HI R18, RZ, 0x8, R176 ;  /* 0x00000008ff127819 */ /* 0x000fe400000116b0 */
[----:B------:R-:W-:-:S02]  /*15cd0*/  LOP3.LUT R44, R17, 0xffff, RZ, 0xc0, !PT ;  /* 0x0000ffff112c7812 */ /* 0x000fc400078ec0ff */
[----:B------:R-:W-:Y:S02]  /*15ce0*/  PRMT R38, R38, 0x5410, R23 ;  /* 0x0000541026267816 */ /* 0x000fe40000000017 */
[----:B------:R-:W-:Y:S02]  /*15cf0*/  LOP3.LUT R17, R22, 0xffff, RZ, 0xc0, !PT ;  /* 0x0000ffff16117812 */ /* 0x000fe400078ec0ff */
[----:B------:R-:W-:Y:S02]  /*15d00*/  SHF.R.U32.HI R23, RZ, 0x8, R46 ;  /* 0x00000008ff177819 */ /* 0x000fe4000001162e */
[----:B------:R-:W-:Y:S02]  /*15d10*/  SHF.R.U32.HI R29, RZ, 0x8, R164 ;  /* 0x00000008ff1d7819 */ /* 0x000fe400000116a4 */
[----:B------:R-:W-:Y:S02]  /*15d20*/  LOP3.LUT R22, R18, 0xffff, RZ, 0xc0, !PT ;  /* 0x0000ffff12167812 */ /* 0x000fe400078ec0ff */
[----:B------:R-:W-:-:S02]  /*15d30*/  SHF.R.U32.HI R31, RZ, 0x8, R43 ;  /* 0x00000008ff1f7819 */ /* 0x000fc4000001162b */
[----:B------:R-:W-:Y:S02]  /*15d40*/  PRMT R18, R44, 0x3340, R1 ;  /* 0x000033402c127816 */ /* 0x000fe40000000001 */
[----:B------:R-:W-:Y:S02]  /*15d50*/  SHF.R.U32.HI R43, RZ, 0x8, R45 ;  /* 0x00000008ff2b7819 */ /* 0x000fe4000001162d */
[----:B------:R-:W-:Y:S02]  /*15d60*/  SHF.R.U32.HI R44, RZ, 0x8, R152 ;  /* 0x00000008ff2c7819 */ /* 0x000fe40000011698 */
[----:B------:R-:W-:Y:S02]  /*15d70*/  LOP3.LUT R46, R23, 0xffff, RZ, 0xc0, !PT ;  /* 0x0000ffff172e7812 */ /* 0x000fe400078ec0ff */
[----:B------:R-:W-:Y:S02]  /*15d80*/  LOP3.LUT R48, R29, 0xffff, RZ, 0xc0, !PT ;  /* 0x0000ffff1d307812 */ /* 0x000fe400078ec0ff */
[----:B------:R-:W-:-:S02]  /*15d90*/  LOP3.LUT R23, R31, 0xffff, RZ, 0xc0, !PT ;  /* 0x0000ffff1f177812 */ /* 0x000fc400078ec0ff */
[----:B------:R-:W-:Y:S02]  /*15da0*/  SHF.R.U32.HI R45, RZ, 0x8, R148 ;  /* 0x00000008ff2d7819 */ /* 0x000fe40000011694 */
[----:B------:R-:W-:Y:S02]  /*15db0*/  SHF.R.U32.HI R29, RZ, 0x8, R47 ;  /* 0x00000008ff1d7819 */ /* 0x000fe4000001162f */
[----:B------:R-:W-:Y:S02]  /*15dc0*/  LOP3.LUT R44, R44, 0xffff, RZ, 0xc0, !PT ;  /* 0x0000ffff2c2c7812 */ /* 0x000fe400078ec0ff */
[----:B------:R-:W-:Y:S02]  /*15dd0*/  LOP3.LUT R43, R43, 0xffff, RZ, 0xc0, !PT ;  /* 0x0000ffff2b2b7812 */ /* 0x000fe400078ec0ff */
[----:B------:R-:W-:Y:S02]  /*15de0*/  SHF.R.U32.HI R31, RZ, 0x8, R186 ;  /* 0x00000008ff1f7819 */ /* 0x000fe400000116ba */
[----:B------:R-:W-:-:S02]  /*15df0*/  PRMT R23, R48, 0x3340, R23 ;  /* 0x0000334030177816 */ /* 0x000fc40000000017 */
[----:B------:R-:W-:Y:S02]  /*15e00*/  LOP3.LUT R50, R45, 0xffff, RZ, 0xc0, !PT ;  /* 0x0000ffff2d327812 */ /* 0x000fe400078ec0ff */
[----:B------:R-:W-:Y:S02]  /*15e10*/  LOP3.LUT R52, R29, 0xffff, RZ, 0xc0, !PT ;  /* 0x0000ffff1d347812 */ /* 0x000fe400078ec0ff */
[----:B------:R-:W-:Y:S02]  /*15e20*/  PRMT R48, R43, 0x3340, R44 ;  /* 0x000033402b307816 */ /* 0x000fe4000000002c */
[----:B------:R-:W-:Y:S02]  /*15e30*/  SHF.R.U32.HI R29, RZ, 0x8, R182 ;  /* 0x00000008ff1d7819 */ /* 0x000fe400000116b6 */
[----:B------:R-:W-:Y:S02]  /*15e40*/  SHF.R.U32.HI R44, RZ, 0x8, R166 ;  /* 0x00000008ff2c7819 */ /* 0x000fe400000116a6 */
[----:B------:R-:W-:-:S02]  /*15e50*/  SHF.R.U32.HI R45, RZ, 0x8, R51 ;  /* 0x00000008ff2d7819 */ /* 0x000fc40000011633 */
[----:B------:R-:W-:Y:S02]  /*15e60*/  SHF.R.U32.HI R41, RZ, 0x8, R160 ;  /* 0x00000008ff297819 */ /* 0x000fe400000116a0 */
[----:B------:R-:W-:Y:S02]  /*15e70*/  LOP3.LUT R31, R31, 0xffff, RZ, 0xc0, !PT ;  /* 0x0000ffff1f1f7812 */ /* 0x000fe400078ec0ff */
[----:B------:R-:W-:Y:S02]  /*15e80*/  PRMT R53, R50, 0x3340, R1 ;  /* 0x0000334032357816 */ /* 0x000fe40000000001 */
[----:B------:R-:W-:Y:S02]  /*15e90*/  PRMT R17, R22, 0x3340, R17 ;  /* 0x0000334016117816 */ /* 0x000fe40000000011 */
[----:B------:R-:W-:Y:S02]  /*15ea0*/  SHF.R.U32.HI R43, RZ, 0x8, R54 ;  /* 0x00000008ff2b7819 */ /* 0x000fe40000011636 */
[----:B------:R-:W-:-:S02]  /*15eb0*/  LOP3.LUT R50, R29, 0xffff, RZ, 0xc0, !PT ;  /* 0x0000ffff1d327812 */ /* 0x000fc400078ec0ff */
[----:B------:R-:W-:Y:S02]  /*15ec0*/  PRMT R22, R46, 0x3340, R1 ;  /* 0x000033402e167816 */ /* 0x000fe40000000001 */
[----:B------:R-:W-:Y:S02]  /*15ed0*/  LOP3.LUT R45, R45, 0xffff, RZ, 0xc0, !PT ;  /* 0x0000ffff2d2d7812 */ /* 0x000fe400078ec0ff */
[----:B------:R-:W-:Y:S02]  /*15ee0*/  LOP3.LUT R44, R44, 0xffff, RZ, 0xc0, !PT ;  /* 0x0000ffff2c2c7812 */ /* 0x000fe400078ec0ff */
[----:B------:R-:W-:Y:S02]  /*15ef0*/  LOP3.LUT R46, R41, 0xffff, RZ, 0xc0, !PT ;  /* 0x0000ffff292e7812 */ /* 0x000fe400078ec0ff */
[----:B------:R-:W-:Y:S02]  /*15f00*/  PRMT R52, R52, 0x3340, R31 ;  /* 0x0000334034347816 */ /* 0x000fe4000000001f */
[----:B------:R-:W-:-:S02]  /*15f10*/  SHF.R.U32.HI R31, RZ, 0x8, R178 ;  /* 0x00000008ff1f7819 */ /* 0x000fc400000116b2 */
[----:B------:R-:W-:Y:S02]  /*15f20*/  SHF.R.U32.HI R41, RZ, 0x8, R49 ;  /* 0x00000008ff297819 */ /* 0x000fe40000011631 */
[----:B------:R-:W-:Y:S02]  /*15f30*/  LOP3.LUT R56, R43, 0xffff, RZ, 0xc0, !PT ;  /* 0x0000ffff2b387812 */ /* 0x000fe400078ec0ff */
[----:B------:R-:W-:Y:S02]  /*15f40*/  PRMT R55, R50, 0x3340, R1 ;  /* 0x0000334032377816 */ /* 0x000fe40000000001 */
[----:B------:R-:W-:Y:S02]  /*15f50*/  PRMT R50, R44, 0x3340, R45 ;  /* 0x000033402c327816 */ /* 0x000fe4000000002d */
[----:B------:R-:W-:Y:S02]  /*15f60*/  SHF.R.U32.HI R29, RZ, 0x8, R162 ;  /* 0x00000008ff1d7819 */ /* 0x000fe400000116a2 */
[----:B------:R-:W-:-:S02]  /*15f70*/  SHF.R.U32.HI R44, RZ, 0x8, R61 ;  /* 0x00000008ff2c7819 */ /* 0x000fc4000001163d */
[----:B------:R-:W-:Y:S02]  /*15f80*/  SHF.R.U32.HI R45, RZ, 0x8, R72 ;  /* 0x00000008ff2d7819 */ /* 0x000fe40000011648 */
[----:B------:R-:W-:Y:S02]  /*15f90*/  LOP3.LUT R41, R41, 0xffff, RZ, 0xc0, !PT ;  /* 0x0000ffff29297812 */ /* 0x000fe400078ec0ff */
[----:B------:R-:W-:Y:S02]  /*15fa0*/  LOP3.LUT R54, R31, 0xffff, RZ, 0xc0, !PT ;  /* 0x0000ffff1f367812 */ /* 0x000fe400078ec0ff */
[----:B------:R-:W-:Y:S02]  /*15fb0*/  PRMT R57, R56, 0x3340, R1 ;  /* 0x0000334038397816 */ /* 0x000fe40000000001 */
[----:B------:R-:W-:Y:S02]  /*15fc0*/  SHF.R.U32.HI R43, RZ, 0x8, R60 ;  /* 0x00000008ff2b7819 */ /* 0x000fe4000001163c */
[----:B------:R-:W-:-:S02]  /*15fd0*/  LOP3.LUT R56, R29, 0xffff, RZ, 0xc0, !PT ;  /* 0x0000ffff1d387812 */ /* 0x000fc400078ec0ff */
[----:B------:R-:W-:Y:S02]  /*15fe0*/  SHF.R.U32.HI R31, RZ, 0x8, R58 ;  /* 0x00000008ff1f7819 */ /* 0x000fe4000001163a */
[----:B------:R-:W-:Y:S02]  /*15ff0*/  LOP3.LUT R45, R45, 0xffff, RZ, 0xc0, !PT ;  /* 0x0000ffff2d2d7812 */ /* 0x000fe400078ec0ff */
[----:B------:R-:W-:Y:S02]  /*16000*/  LOP3.LUT R44, R44, 0xffff, RZ, 0xc0, !PT ;  /* 0x0000ffff2c2c7812 */ /* 0x000fe400078ec0ff */
[----:B------:R-:W-:Y:S02]  /*16010*/  PRMT R54, R54, 0x3340, R41 ;  /* 0x0000334036367816 */ /* 0x000fe40000000029 */
[----:B------:R-:W-:Y:S02]  /*16020*/  SHF.R.U32.HI R41, RZ, 0x8, R59 ;  /* 0x00000008ff297819 */ /* 0x000fe4000001163b */
[----:B------:R-:W-:-:S02]  /*16030*/  LOP3.LUT R60, R43, 0xffff, RZ, 0xc0, !PT ;  /* 0x0000ffff2b3c7812 */ /* 0x000fc400078ec0ff */
[----:B------:R-:W-:Y:S02]  /*16040*/  PRMT R59, R56, 0x3340, R1 ;  /* 0x00003340383b7816 */ /* 0x000fe40000000001 */
        /* <DEDUP_REMOVED lines=8> */
[----:B------:R-:W-:Y:S02]  /*160d0*/  LOP3.LUT R60, R29, 0xffff, RZ, 0xc0, !PT ;  /* 0x0000ffff1d3c7812 */ /* 0x000fe400078ec0ff */
[----:B------:R-:W-:Y:S02]  /*160e0*/  LOP3.LUT R62, R31, 0xffff, RZ, 0xc0, !PT ;  /* 0x0000ffff1f3e7812 */ /* 0x000fe400078ec0ff */
[----:B------:R-:W-:-:S02]  /*160f0*/  LOP3.LUT R45, R45, 0xffff, RZ, 0xc0, !PT ;  /* 0x0000ffff2d2d7812 */ /* 0x000fc400078ec0ff */
[----:B------:R-:W-:Y:S02]  /*16100*/  LOP3.LUT R44, R44, 0xffff, RZ, 0xc0, !PT ;  /* 0x0000ffff2c2c7812 */ /* 0x000fe400078ec0ff */
[----:B------:R-:W-:Y:S02]  /*16110*/  PRMT R58, R58, 0x3340, R41 ;  /* 0x000033403a3a7816 */ /* 0x000fe40000000029 */
[----:B------:R-:W-:Y:S02]  /*16120*/  SHF.R.U32.HI R29, RZ, 0x8, R82 ;  /* 0x00000008ff1d7819 */ /* 0x000fe40000011652 */
[----:B------:R-:W-:Y:S02]  /*16130*/  SHF.R.U32.HI R31, RZ, 0x8, R67 ;  /* 0x00000008ff1f7819 */ /* 0x000fe40000011643 */
[----:B------:R-:W-:Y:S02]  /*16140*/  SHF.R.U32.HI R41, RZ, 0x8, R63 ;  /* 0x00000008ff297819 */ /* 0x000fe4000001163f */
[----:B------:R-:W-:-:S02]  /*16150*/  PRMT R63, R60, 0x3340, R1 ;  /* 0x000033403c3f7816 */ /* 0x000fc40000000001 */
[----:B------:R-:W-:Y:S02]  /*16160*/  PRMT R60, R44, 0x3340, R45 ;  /* 0x000033402c3c7816 */ /* 0x000fe4000000002d */
[----:B------:R-:W-:Y:S02]  /*16170*/  SHF.R.U32.HI R45, RZ, 0x8, R84 ;  /* 0x00000008ff2d7819 */ /* 0x000fe40000011654 */
[----:B------:R-:W-:Y:S02]  /*16180*/  LOP3.LUT R31, R31, 0xffff, RZ, 0xc0, !PT ;  /* 0x0000ffff1f1f7812 */ /* 0x000fe400078ec0ff */
[----:B------:R-:W-:Y:S02]  /*16190*/  LOP3.LUT R68, R29, 0xffff, RZ, 0xc0, !PT ;  /* 0x0000ffff1d447812 */ /* 0x000fe400078ec0ff */
[----:B------:R-:W-:Y:S02]  /*161a0*/  LOP3.LUT R66, R45, 0xffff, RZ, 0xc0, !PT ;  /* 0x0000ffff2d427812 */ /* 0x000fe400078ec0ff */
[----:B------:R-:W-:-:S02]  /*161b0*/  PRMT R68, R68, 0x3340, R31 ;  /* 0x0000334044447816 */ /* 0x000fc4000000001f */
[----:B------:R-:W-:Y:S02]  /*161c0*/  SHF.R.U32.HI R30, RZ, 0x8, R30 ;  /* 0x00000008ff1e7819 */ /* 0x000fe4000001161e */
[----:B------:R-:W-:Y:S02]  /*161d0*/  SHF.R.U32.HI R29, RZ, 0x8, R130 ;  /* 0x00000008ff1d7819 */ /* 0x000fe40000011682 */
[----:B------:R-:W-:Y:S02]  /*161e0*/  SHF.R.U32.HI R31, RZ, 0x8, R71 ;  /* 0x00000008ff1f7819 */ /* 0x000fe40000011647 */
[----:B------:R-:W-:Y:S02]  /*161f0*/  SHF.R.U32.HI R44, RZ, 0x8, R69 ;  /* 0x00000008ff2c7819 */ /* 0x000fe40000011645 */
[----:B------:R-:W-:Y:S02]  /*16200*/  PRMT R69, R66, 0x3340, R1 ;  /* 0x0000334042457816 */ /* 0x000fe40000000001 */
[----:B------:R-:W-:-:S02]  /*16210*/  LOP3.LUT R30, R30, 0xffff, RZ, 0xc0, !PT ;  /* 0x0000ffff1e1e7812 */ /* 0x000fc400078ec0ff */
[----:B------:R-:W-:Y:S02]  /*16220*/  LOP3.LUT R31, R31, 0xffff, RZ, 0xc0, !PT ;  /* 0x0000ffff1f1f7812 */ /* 0x000fe400078ec0ff */
[----:B------:R-:W-:Y:S02]  /*16230*/  LOP3.LUT R66, R29, 0xffff, RZ, 0xc0, !PT ;  /* 0x0000ffff1d427812 */ /* 0x000fe400078ec0ff */
[----:B------:R-:W-:Y:S02]  /*16240*/  SHF.R.U32.HI R43, RZ, 0x8, R124 ;  /* 0x00000008ff2b7819 */ /* 0x000fe4000001167c */
[----:B------:R-:W-:Y:S02]  /*16250*/  LOP3.LUT R41, R41, 0xffff, RZ, 0xc0, !PT ;  /* 0x0000ffff29297812 */ /* 0x000fe400078ec0ff */
[----:B------:R-:W-:Y:S02]  /*16260*/  PRMT R71, R30, 0x3340, R1 ;  /* 0x000033401e477816 */ /* 0x000fe40000000001 */
[----:B------:R-:W-:-:S02]  /*16270*/  PRMT R66, R66, 0x3340, R31 ;  /* 0x0000334042427816 */ /* 0x000fc4000000001f */
[----:B------:R-:W-:Y:S02]  /*16280*/  LOP3.LUT R64, R43, 0xffff, RZ, 0xc0, !PT ;  /* 0x0000ffff2b407812 */ /* 0x000fe400078ec0ff */
[----:B------:R-:W-:Y:S02]  /*16290*/  PRMT R62, R62, 0x3340, R41 ;  /* 0x000033403e3e7816 */ /* 0x000fe40000000029 */
[----:B------:R-:W-:Y:S02]  /*162a0*/  SHF.R.U32.HI R31, RZ, 0x8, R75 ;  /* 0x00000008ff1f7819 */ /* 0x000fe4000001164b */
[----:B------:R-:W-:Y:S02]  /*162b0*/  SHF.R.U32.HI R30, RZ, 0x8, R102 ;  /* 0x00000008ff1e7819 */ /* 0x000fe40000011666 */
[----:B------:R-:W-:Y:S02]  /*162c0*/  SHF.R.U32.HI R41, RZ, 0x8, R104 ;  /* 0x00000008ff297819 */ /* 0x000fe40000011668 */
[----:B------:R-:W-:-:S02]  /*162d0*/  SHF.R.U32.HI R43, RZ, 0x8, R100 ;  /* 0x00000008ff2b7819 */ /* 0x000fc40000011664 */
[----:B------:R-:W-:Y:S02]  /*162e0*/  PRMT R65, R64, 0x3340, R1 ;  /* 0x0000334040417816 */ /* 0x000fe40000000001 */
[----:B------:R-:W-:Y:S02]  /*162f0*/  LOP3.LUT R31, R31, 0xffff, RZ, 0xc0, !PT ;  /* 0x0000ffff1f1f7812 */ /* 0x000fe400078ec0ff */
[----:B------:R-:W-:Y:S02]  /*16300*/  LOP3.LUT R30, R30, 0xffff, RZ, 0xc0, !PT ;  /* 0x0000ffff1e1e7812 */ /* 0x000fe400078ec0ff */
[----:B------:R-:W-:Y:S02]  /*16310*/  LOP3.LUT R64, R41, 0xffff, RZ, 0xc0, !PT ;  /* 0x0000ffff29407812 */ /* 0x000fe400078ec0ff */
[----:B------:R-:W-:Y:S02]  /*16320*/  LOP3.LUT R44, R44, 0xffff, RZ, 0xc0, !PT ;  /* 0x0000ffff2c2c7812 */ /* 0x000fe400078ec0ff */
[----:B------:R-:W-:-:S02]  /*16330*/  LOP3.LUT R43, R43, 0xffff, RZ, 0xc0, !PT ;  /* 0x0000ffff2b2b7812 */ /* 0x000fc400078ec0ff */
[----:B------:R-:W-:Y:S02]  /*16340*/  PRMT R72, R30, 0x3340, R31 ;  /* 0x000033401e487816 */ /* 0x000fe4000000001f */
[----:B------:R-:W-:Y:S02]  /*16350*/  PRMT R67, R64, 0x3340, R1 ;  /* 0x0000334040437816 */ /* 0x000fe40000000001 */
[----:B------:R-:W-:Y:S02]  /*16360*/  SHF.R.U32.HI R30, RZ, 0x5, R3 ;  /* 0x00000005ff1e7819 */ /* 0x000fe40000011603 */
[----:B------:R-:W-:Y:S02]  /*16370*/  PRMT R64, R43, 0x3340, R44 ;  /* 0x000033402b407816 */ /* 0x000fe4000000002c */
[----:B------:R-:W-:Y:S02]  /*16380*/  SHF.R.U32.HI R41, RZ, 0x8, R126 ;  /* 0x00000008ff297819 */ /* 0x000fe4000001167e */
[----:B------:R-:W-:-:S02]  /*16390*/  SHF.R.U32.HI R43, RZ, 0x8, R110 ;  /* 0x00000008ff2b7819 */ /* 0x000fc4000001166e */
[----:B------:R-:W-:Y:S02]  /*163a0*/  SHF.R.U32.HI R44, RZ, 0x8, R73 ;  /* 0x00000008ff2c7819 */ /* 0x000fe40000011649 */
[----:B------:R-:W-:Y:S02]  /*163b0*/  SGXT.U32 R30, R30, 0x2 ;  /* 0x000000021e1e781a */ /* 0x000fe40000000000 */
[----:B------:R-:W-:Y:S02]  /*163c0*/  LOP3.LUT R70, R41, 0xffff, RZ, 0xc0, !PT ;  /* 0x0000ffff29467812 */ /* 0x000fe400078ec0ff */
[----:B------:R-:W-:Y:S01]  /*163d0*/  LOP3.LUT R44, R44, 0xffff, RZ, 0xc0, !PT ;  /* 0x0000ffff2c2c7812 */ /* 0x000fe200078ec0ff */
[----:B------:R-:W-:Y:S01]  /*163e0*/  IMAD R30, R30, R223, RZ ;  /* 0x000000df1e1e7224 */ /* 0x000fe200078e02ff */
[----:B------:R-:W-:Y:S02]  /*163f0*/  LOP3.LUT R43, R43, 0xffff, RZ, 0xc0, !PT ;  /* 0x0000ffff2b2b7812 */ /* 0x000fe400078ec0ff */
[----:B------:R-:W-:-:S02]  /*16400*/  SHF.R.U32.HI R29, RZ, 0x8, R106 ;  /* 0x00000008ff1d7819 */ /* 0x000fc4000001166a */
[----:B------:R-:W-:Y:S02]  /*16410*/  PRMT R73, R70, 0x3340, R1 ;  /* 0x0000334046497816 */ /* 0x000fe40000000001 */
[----:B------:R-:W-:Y:S02]  /*16420*/  PRMT R70, R43, 0x3340, R44 ;  /* 0x000033402b467816 */ /* 0x000fe4000000002c */
[----:B------:R-:W-:Y:S02]  /*16430*/  LOP3.LUT R44, R29, 0xffff, RZ, 0xc0, !PT ;  /* 0x0000ffff1d2c7812 */ /* 0x000fe400078ec0ff */
[----:B------:R-:W-:Y:S01]  /*16440*/  LOP3.LUT R29, R42, 0xffff, RZ, 0xc0, !PT ;  /* 0x0000ffff2a1d7812 */ /* 0x000fe200078ec0ff */
[----:B------:R-:W-:Y:S01]  /*16450*/  IMAD R42, R223, 0x4, R30 ;  /* 0x00000004df2a7824 */ /* 0x000fe200078e021e */
[----:B------:R-:W-:Y:S02]  /*16460*/  F2FP.SATFINITE.E4M3.F32.PACK_AB_MERGE_C R168, R169, R168, RZ ;  /* 0x000000a8a9a8723e */ /* 0x000fe400048070ff */
[----:B------:R-:W-:-:S02]  /*16470*/  F2FP.SATFINITE.E4M3.F32.PACK_AB_MERGE_C R156, R157, R156, RZ ;  /* 0x0000009c9d9c723e */ /* 0x000fc400048070ff */
[----:B------:R-:W-:Y:S02]  /*16480*/  F2FP.SATFINITE.E4M3.F32.PACK_AB_MERGE_C R144, R145, R144, RZ ;  /* 0x000000909190723e */ /* 0x000fe400048070ff */
[----:B------:R-:W-:Y:S02]  /*16490*/  F2FP.SATFINITE.E4M3.F32.PACK_AB_MERGE_C R4, R137, R136, RZ ;  /* 0x000000888904723e */ /* 0x000fe400048070ff */
[----:B------:R-:W-:Y:S02]  /*164a0*/  F2FP.SATFINITE.E4M3.F32.PACK_AB_MERGE_C R8, R117, R116, RZ ;  /* 0x000000747508723e */ /* 0x000fe400048070ff */
[--C-:B------:R-:W-:Y:S02]  /*164b0*/  PRMT R46, R46, 0x3340, R1.reuse ;  /* 0x000033402e2e7816 */ /* 0x100fe40000000001 */
[----:B------:R-:W-:Y:S01]  /*164c0*/  PRMT R75, R44, 0x3340, R1 ;  /* 0x000033402c4b7816 */ /* 0x000fe20000000001 */
[----:B------:R-:W-:Y:S01]  /*164d0*/  IMAD R44, R223, 0x4, R42 ;  /* 0x00000004df2c7824 */ /* 0x000fe200078e022a */
[----:B------:R-:W-:-:S02]  /*164e0*/  LOP3.LUT R3, R40, 0xffff, RZ, 0xc0, !PT ;  /* 0x0000ffff28037812 */ /* 0x000fc400078ec0ff */
[----:B------:R-:W-:Y:S02]  /*164f0*/  LOP3.LUT R168, R168, 0xffff, RZ, 0xc0, !PT ;  /* 0x0000ffffa8a87812 */ /* 0x000fe400078ec0ff */
[----:B------:R-:W-:Y:S02]  /*16500*/  LOP3.LUT R31, R156, 0xffff, RZ, 0xc0, !PT ;  /* 0x0000ffff9c1f7812 */ /* 0x000fe400078ec0ff */
[----:B------:R-:W-:Y:S02]  /*16510*/  LOP3.LUT R144, R144, 0xffff, RZ, 0xc0, !PT ;  /* 0x0000ffff90907812 */ /* 0x000fe400078ec0ff */
[----:B------:R-:W-:Y:S02]  /*16520*/  LOP3.LUT R43, R4, 0xffff, RZ, 0xc0, !PT ;  /* 0x0000ffff042b7812 */ /* 0x000fe400078ec0ff */
[----:B------:R-:W-:Y:S02]  /*16530*/  LOP3.LUT R51, R9, R226, RZ, 0x3c, !PT ;  /* 0x000000e209337212 */ /* 0x000fe400078e3cff */
[----:B------:R-:W-:-:S02]  /*16540*/  LOP3.LUT R40, R8, 0xffff, RZ, 0xc0, !PT ;  /* 0x0000ffff08287812 */ /* 0x000fc400078ec0ff */
[----:B------:R-:W-:Y:S01]  /*16550*/  PRMT R4, R23, 0x5410, R46 ;  /* 0x0000541017047816 */ /* 0x000fe2000000002e */
[----:B------:R-:W-:Y:S01]  /*16560*/  IMAD R46, R223, 0x4, R44 ;  /* 0x00000004df2e7824 */ /* 0x000fe200078e022c */
[----:B------:R-:W-:Y:S02]  /*16570*/  PRMT R8, R10, 0x4210, R3 ;  /* 0x000042100a087816 */ /* 0x000fe40000000003 */
[----:B------:R-:W-:Y:S02]  /*16580*/  PRMT R9, R11, 0x4210, R168 ;  /* 0x000042100b097816 */ /* 0x000fe400000000a8 */
[----:B------:R-:W-:Y:S02]  /*16590*/  PRMT R10, R12, 0x4210, R31 ;  /* 0x000042100c0a7816 */ /* 0x000fe4000000001f */
[----:B------:R-:W-:Y:S02]  /*165a0*/  PRMT R11, R13, 0x4210, R144 ;  /* 0x000042100d0b7816 */ /* 0x000fe40000000090 */
[----:B------:R-:W-:Y:S01]  /*165b0*/  PRMT R53, R48, 0x5410, R53 ;  /* 0x0000541030357816 */ /* 0x000fe20000000035 */
[----:B------:R-:W-:Y:S01]  /*165c0*/  IMAD R48, R223, 0x4, R46 ;  /* 0x00000004df307824 */ /* 0x000fe200078e022e */
[----:B------:R-:W-:Y:S01]  /*165d0*/  PRMT R12, R52, 0x5410, R55 ;  /* 0x00005410340c7816 */ /* 0x000fe20000000037 */
[----:B------:R0:W-:Y:S01]  /*165e0*/  STS.128 [R51+UR9], R8 ;  /* 0x0000000833007988 */ /* 0x0001e20008000c09 */
[----:B------:R-:W-:-:S02]  /*165f0*/  F2FP.SATFINITE.E4M3.F32.PACK_AB_MERGE_C R96, R97, R96, RZ ;  /* 0x000000606160723e */ /* 0x000fc400048070ff */
[----:B------:R-:W-:Y:S02]  /*16600*/  F2FP.SATFINITE.E4M3.F32.PACK_AB_MERGE_C R88, R89, R88, RZ ;  /* 0x000000585958723e */ /* 0x000fe400048070ff */
[----:B------:R-:W-:Y:S02]  /*16610*/  LOP3.LUT R47, R96, 0xffff, RZ, 0xc0, !PT ;  /* 0x0000ffff602f7812 */ /* 0x000fe400078ec0ff */
[----:B------:R-:W-:Y:S02]  /*16620*/  LOP3.LUT R88, R88, 0xffff, RZ, 0xc0, !PT ;  /* 0x0000ffff58587812 */ /* 0x000fe400078ec0ff */
[----:B------:R-:W-:Y:S02]  /*16630*/  PRMT R17, R17, 0x5410, R22 ;  /* 0x0000541011117816 */ /* 0x000fe40000000016 */
[----:B------:R-:W-:Y:S02]  /*16640*/  PRMT R22, R56, 0x5410, R63 ;  /* 0x0000541038167816 */ /* 0x000fe4000000003f */
[----:B------:R-:W-:-:S02]  /*16650*/  SHF.R.U32.HI R41, RZ, 0x8, R86 ;  /* 0x00000008ff297819 */ /* 0x000fc40000011656 */
[----:B------:R-:W-:Y:S02]  /*16660*/  PRMT R32, R32, 0x4210, R43 ;  /* 0x0000421020207816 */ /* 0x000fe4000000002b */
[----:B0-----:R-:W-:Y:S01]  /*16670*/  PRMT R10, R50, 0x5410, R59 ;  /* 0x00005410320a7816 */ /* 0x001fe2000000003b */
[----:B------:R-:W-:Y:S01]  /*16680*/  IMAD R50, R223, 0x4, R48 ;  /* 0x00000004df327824 */ /* 0x000fe200078e0230 */
[----:B------:R-:W-:Y:S02]  /*16690*/  PRMT R9, R54, 0x5410, R57 ;  /* 0x0000541036097816 */ /* 0x000fe40000000039 */
[----:B------:R-:W-:Y:S01]  /*166a0*/  PRMT R33, R33, 0x4210, R40 ;  /* 0x0000421021217816 */ /* 0x000fe20000000028 */
[----:B------:R-:W-:Y:S01]  /*166b0*/  IMAD R52, R223, 0x4, R50 ;  /* 0x00000004df347824 */ /* 0x000fe200078e0232 */
[----:B------:R-:W-:Y:S02]  /*166c0*/  PRMT R34, R34, 0x4210, R47 ;  /* 0x0000421022227816 */ /* 0x000fe4000000002f */
[----:B------:R-:W-:Y:S01]  /*166d0*/  PRMT R35, R35, 0x4210, R88 ;  /* 0x0000421023237816 */ /* 0x000fe20000000058 */
[----:B------:R-:W-:Y:S01]  /*166e0*/  IMAD R54, R223, 0x4, R52 ;  /* 0x00000004df367824 */ /* 0x000fe200078e0234 */
[----:B------:R-:W-:-:S02]  /*166f0*/  F2FP.SATFINITE.E4M3.F32.PACK_AB_MERGE_C R170, R171, R170, RZ ;  /* 0x000000aaabaa723e */ /* 0x000fc400048070ff */
[----:B------:R-:W-:Y:S01]  /*16700*/  F2FP.SATFINITE.E4M3.F32.PACK_AB_MERGE_C R158, R159, R158, RZ ;  /* 0x0000009e9f9e723e */ /* 0x000fe200048070ff */
[----:B------:R-:W-:Y:S01]  /*16710*/  IMAD R56, R223, 0x4, R54 ;  /* 0x00000004df387824 */ /* 0x000fe200078e0236 */
[----:B------:R-:W-:Y:S01]  /*16720*/  PRMT R11, R58, 0x5410, R61 ;  /* 0x000054103a0b7816 */ /* 0x000fe2000000003d */
[----:B------:R0:W-:Y:S01]  /*16730*/  STS.128 [R51+UR9+0x100], R32 ;  /* 0x0001002033007988 */ /* 0x0001e20008000c09 */
[----:B------:R-:W-:Y:S01]  /*16740*/  LOP3.LUT R74, R41, 0xffff, RZ, 0xc0, !PT ;  /* 0x0000ffff294a7812 */ /* 0x000fe200078ec0ff */
[----:B------:R-:W-:Y:S01]  /*16750*/  IMAD R58, R223, 0x4, R56 ;  /* 0x00000004df3a7824 */ /* 0x000fe200078e0238 */
[----:B------:R-:W-:Y:S02]  /*16760*/  LOP3.LUT R170, R170, 0xffff, RZ, 0xc0, !PT ;  /* 0x0000ffffaaaa7812 */ /* 0x000fe400078ec0ff */
[----:B------:R-:W-:Y:S02]  /*16770*/  LOP3.LUT R41, R158, 0xffff, RZ, 0xc0, !PT ;  /* 0x0000ffff9e297812 */ /* 0x000fe400078ec0ff */
[----:B------:R-:W-:-:S02]  /*16780*/  LOP3.LUT R6, R6, 0xffff, RZ, 0xc0, !PT ;  /* 0x0000ffff06067812 */ /* 0x000fc400078ec0ff */
[----:B------:R-:W-:Y:S02]  /*16790*/  PRMT R24, R24, 0x4210, R29 ;  /* 0x0000421018187816 */ /* 0x000fe4000000001d */
[----:B------:R-:W-:Y:S02]  /*167a0*/  PRMT R25, R25, 0x4210, R170 ;  /* 0x0000421019197816 */ /* 0x000fe400000000aa */
[----:B------:R-:W-:Y:S02]  /*167b0*/  PRMT R26, R26, 0x4210, R41 ;  /* 0x000042101a1a7816 */ /* 0x000fe40000000029 */
[----:B------:R-:W-:Y:S02]  /*167c0*/  PRMT R27, R27, 0x4210, R6 ;  /* 0x000042101b1b7816 */ /* 0x000fe40000000006 */
[----:B0-----:R-:W-:Y:S01]  /*167d0*/  PRMT R32, R60, 0x5410, R67 ;  /* 0x000054103c207816 */ /* 0x001fe20000000043 */
[----:B------:R-:W-:Y:S01]  /*167e0*/  IMAD R60, R223, 0x4, R58 ;  /* 0x00000004df3c7824 */ /* 0x000fe200078e023a */
[----:B------:R-:W-:Y:S01]  /*167f0*/  PRMT R65, R62, 0x5410, R65 ;  /* 0x000054103e417816 */ /* 0x000fe20000000041 */
[----:B------:R0:W-:Y:S01]  /*16800*/  STS.128 [R51+UR9+0x80], R24 ;  /* 0x0000801833007988 */ /* 0x0001e20008000c09 */
[----:B------:R-:W-:Y:S01]  /*16810*/  PRMT R18, R15, 0x5410, R18 ;  /* 0x000054100f127816 */ /* 0x000fe20000000012 */
[----:B------:R-:W-:Y:S01]  /*16820*/  IMAD R62, R223, 0x4, R60 ;  /* 0x00000004df3e7824 */ /* 0x000fe200078e023c */
[----:B------:R-:W-:-:S02]  /*16830*/  F2FP.SATFINITE.E4M3.F32.PACK_AB_MERGE_C R138, R139, R138, RZ ;  /* 0x0000008a8b8a723e */ /* 0x000fc400048070ff */
[----:B------:R-:W-:Y:S01]  /*16840*/  PRMT R69, R64, 0x5410, R69 ;  /* 0x0000541040457816 */ /* 0x000fe20000000045 */
[C---:B------:R-:W-:Y:S01]  /*16850*/  IMAD R64, R223.reuse, 0x4, R62 ;  /* 0x00000004df407824 */ /* 0x040fe200078e023e */
[----:B------:R-:W-:Y:S02]  /*16860*/  LOP3.LUT R45, R138, 0xffff, RZ, 0xc0, !PT ;  /* 0x0000ffff8a2d7812 */ /* 0x000fe400078ec0ff */
[----:B------:R-:W-:Y:S02]  /*16870*/  PRMT R68, R68, 0x5410, R71 ;  /* 0x0000541044447816 */ /* 0x000fe40000000047 */
[----:B------:R-:W-:Y:S01]  /*16880*/  PRMT R33, R66, 0x5410, R73 ;  /* 0x0000541042217816 */ /* 0x000fe20000000049 */
[----:B------:R-:W-:Y:S01]  /*16890*/  IMAD R66, R223, 0x4, R64 ;  /* 0x00000004df427824 */ /* 0x000fe200078e0240 */
[----:B------:R-:W-:Y:S02]  /*168a0*/  PRMT R77, R74, 0x3340, R1 ;  /* 0x000033404a4d7816 */ /* 0x000fe40000000001 */
[----:B------:R-:W-:-:S02]  /*168b0*/  PRMT R34, R70, 0x5410, R75 ;  /* 0x0000541046227816 */ /* 0x000fc4000000004b */
[----:B0-----:R-:W-:Y:S01]  /*168c0*/  PRMT R24, R18, 0x5210, R3 ;  /* 0x0000521012187816 */ /* 0x001fe20000000003 */
[----:B------:R-:W-:Y:S01]  /*168d0*/  IMAD.MOV.U32 R18, RZ, RZ, 0x3dc6b27f ;  /* 0x3dc6b27fff127424 */ /* 0x000fe200078e00ff */
[----:B------:R-:W-:Y:S02]  /*168e0*/  PRMT R25, R17, 0x5210, R168 ;  /* 0x0000521011197816 */ /* 0x000fe400000000a8 */
[----:B------:R-:W-:Y:S01]  /*168f0*/  PRMT R26, R4, 0x5210, R31 ;  /* 0x00005210041a7816 */ /* 0x000fe2000000001f */
[----:B------:R-:W-:Y:S01]  /*16900*/  FFMA.FTZ R4, R21, R18, -0.16845393180847167969 ;  /* 0xbe2c7f3015047423 */ /* 0x000fe20000010012 */
[----:B------:R-:W-:Y:S02]  /*16910*/  PRMT R27, R53, 0x5210, R144 ;  /* 0x00005210351b7816 */ /* 0x000fe40000000090 */
[----:B------:R-:W-:Y:S01]  /*16920*/  PRMT R35, R72, 0x5410, R77 ;  /* 0x0000541048237816 */ /* 0x000fe2000000004d */
[----:B------:R-:W-:Y:S01]  /*16930*/  FFMA.FTZ R4, R21, R4, 0.1716887056827545166 ;  /* 0x3e2fcf2a15047423 */ /* 0x000fe20000010004 */
[----:B------:R-:W-:Y:S01]  /*16940*/  PRMT R8, R12, 0x5210, R29 ;  /* 0x000052100c087816 */ /* 0x000fe2000000001d */
[----:B------:R0:W-:Y:S01]  /*16950*/  STS.128 [R51+UR9+0x200], R24 ;  /* 0x0002001833007988 */ /* 0x0001e20008000c09 */
[----:B------:R-:W-:Y:S01]  /*16960*/  PRMT R9, R9, 0x5210, R170 ;  /* 0x0000521009097816 */ /* 0x000fe200000000aa */
[----:B------:R-:W-:Y:S01]  /*16970*/  FFMA.FTZ R4, R21, R4, -0.17900948226451873779 ;  /* 0xbe374e4315047423 */ /* 0x000fe20000010004 */
[----:B------:R-:W-:-:S02]  /*16980*/  PRMT R10, R10, 0x5210, R41 ;  /* 0x000052100a0a7816 */ /* 0x000fc40000000029 */
[----:B------:R-:W-:Y:S01]  /*16990*/  PRMT R11, R11, 0x5210, R6 ;  /* 0x000052100b0b7816 */ /* 0x000fe20000000006 */
[----:B------:R-:W-:Y:S01]  /*169a0*/  FFMA.FTZ R6, R19, R18, -0.16845393180847167969 ;  /* 0xbe2c7f3013067423 */ /* 0x000fe20000010012 */
[----:B------:R-:W-:Y:S01]  /*169b0*/  F2FP.SATFINITE.E4M3.F32.PACK_AB_MERGE_C R90, R91, R90, RZ ;  /* 0x0000005a5b5a723e */ /* 0x000fe200048070ff */
[----:B------:R-:W-:Y:S01]  /*169c0*/  FFMA.FTZ R4, R21, R4, 0.20512372255325317383 ;  /* 0x3e520bf415047423 */ /* 0x000fe20000010004 */
[----:B------:R-:W-:Y:S01]  /*169d0*/  F2FP.SATFINITE.E4M3.F32.PACK_AB_MERGE_C R118, R119, R118, RZ ;  /* 0x000000767776723e */ /* 0x000fe200048070ff */
[----:B------:R1:W-:Y:S01]  /*169e0*/  STS.128 [R51+UR9+0x280], R8 ;  /* 0x0002800833007988 */ /* 0x0003e20008000c09 */
[----:B------:R-:W-:Y:S01]  /*169f0*/  LOP3.LUT R90, R90, 0xffff, RZ, 0xc0, !PT ;  /* 0x0000ffff5a5a7812 */ /* 0x000fe200078ec0ff */
[----:B------:R-:W-:Y:S01]  /*16a00*/  FFMA.FTZ R6, R19, R6, 0.1716887056827545166 ;  /* 0x3e2fcf2a13067423 */ /* 0x000fe20000010006 */
[----:B------:R-:W-:Y:S01]  /*16a10*/  F2FP.SATFINITE.E4M3.F32.PACK_AB_MERGE_C R98, R99, R98, RZ ;  /* 0x000000626362723e */ /* 0x000fe200048070ff */
[----:B------:R-:W-:Y:S01]  /*16a20*/  FFMA.FTZ R4, R21, R4, -0.24046532809734344482 ;  /* 0xbe763c8b15047423 */ /* 0x000fe20000010004 */
[----:B------:R-:W-:Y:S01]  /*16a30*/  PRMT R39, R39, 0x4210, R90 ;  /* 0x0000421027277816 */ /* 0x000fe2000000005a */
[----:B------:R-:W-:Y:S01]  /*16a40*/  FFMA.FTZ R6, R19, R6, -0.17900948226451873779 ;  /* 0xbe374e4313067423 */ /* 0x000fe20000010006 */
[----:B0-----:R-:W-:Y:S01]  /*16a50*/  PRMT R26, R32, 0x5210, R47 ;  /* 0x00005210201a7816 */ /* 0x001fe2000000002f */
[----:B------:R-:W-:Y:S01]  /*16a60*/  FFMA.FTZ R4, R21, R4, 0.28857114911079406738 ;  /* 0x3e93bf9915047423 */ /* 0x000fe20000010004 */
[----:B------:R-:W-:Y:S01]  /*16a70*/  PRMT R32, R68, 0x5210, R45 ;  /* 0x0000521044207816 */ /* 0x000fe2000000002d */
[----:B------:R-:W-:Y:S01]  /*16a80*/  IMAD R68, R223, 0x4, R66 ;  /* 0x00000004df447824 */ /* 0x000fe200078e0242 */
[----:B------:R-:W-:Y:S01]  /*16a90*/  PRMT R27, R69, 0x5210, R88 ;  /* 0x00005210451b7816 */ /* 0x000fe20000000058 */
[----:B------:R-:W-:Y:S01]  /*16aa0*/  FFMA.FTZ R6, R19, R6, 0.20512372255325317383 ;  /* 0x3e520bf413067423 */ /* 0x000fe20000010006 */
[----:B------:R-:W-:Y:S01]  /*16ab0*/  PRMT R35, R35, 0x5210, R90 ;  /* 0x0000521023237816 */ /* 0x000fe2000000005a */
[----:B------:R-:W-:Y:S01]  /*16ac0*/  IMAD R70, R223, 0x4, R68 ;  /* 0x00000004df467824 */ /* 0x000fe200078e0244 */
[----:B------:R-:W-:Y:S01]  /*16ad0*/  LOP3.LUT R118, R118, 0xffff, RZ, 0xc0, !PT ;  /* 0x0000ffff76767812 */ /* 0x000fe200078ec0ff */
[-C--:B-1----:R-:W-:Y:S01]  /*16ae0*/  FFMA.FTZ R8, R5, R18.reuse, -0.16845393180847167969 ;  /* 0xbe2c7f3005087423 */ /* 0x082fe20000010012 */
[----:B------:R-:W-:Y:S01]  /*16af0*/  FFMA.FTZ R10, R7, R18, -0.16845393180847167969 ;  /* 0xbe2c7f30070a7423 */ /* 0x000fe20000010012 */
[----:B------:R-:W-:Y:S01]  /*16b00*/  IMAD R72, R223, 0x4, R70 ;  /* 0x00000004df487824 */ /* 0x000fe200078e0246 */
[----:B------:R-:W-:Y:S01]  /*16b10*/  LOP3.LUT R49, R98, 0xffff, RZ, 0xc0, !PT ;  /* 0x0000ffff62317812 */ /* 0x000fe200078ec0ff */
[----:B------:R-:W-:Y:S01]  /*16b20*/  FFMA.FTZ R8, R5, R8, 0.1716887056827545166 ;  /* 0x3e2fcf2a05087423 */ /* 0x000fe20000010008 */
[----:B------:R-:W-:Y:S01]  /*16b30*/  FFMA.FTZ R10, R7, R10, 0.1716887056827545166 ;  /* 0x3e2fcf2a070a7423 */ /* 0x000fe2000001000a */
[----:B------:R-:W-:-:S02]  /*16b40*/  IMAD R74, R223, 0x4, R72 ;  /* 0x00000004df4a7824 */ /* 0x000fc400078e0248 */
[----:B------:R-:W-:Y:S01]  /*16b50*/  FFMA.FTZ R6, R19, R6, -0.24046532809734344482 ;  /* 0xbe763c8b13067423 */ /* 0x000fe20000010006 */
[----:B------:R-:W-:Y:S01]  /*16b60*/  FFMA.FTZ R8, R5, R8, -0.17900948226451873779 ;  /* 0xbe374e4305087423 */ /* 0x000fe20000010008 */
[----:B------:R-:W-:Y:S01]  /*16b70*/  FFMA.FTZ R10, R7, R10, -0.17900948226451873779 ;  /* 0xbe374e43070a7423 */ /* 0x000fe2000001000a */
[----:B------:R-:W-:Y:S01]  /*16b80*/  IMAD R76, R223, 0x4, R74 ;  /* 0x00000004df4c7824 */ /* 0x000fe200078e024a */
[----:B------:R-:W-:Y:S01]  /*16b90*/  PRMT R36, R36, 0x4210, R45 ;  /* 0x0000421024247816 */ /* 0x000fe2000000002d */
[----:B------:R-:W-:Y:S01]  /*16ba0*/  FFMA.FTZ R8, R5, R8, 0.20512372255325317383 ;  /* 0x3e520bf405087423 */ /* 0x000fe20000010008 */
[----:B------:R-:W-:Y:S01]  /*16bb0*/  FFMA.FTZ R10, R7, R10, 0.20512372255325317383 ;  /* 0x3e520bf4070a7423 */ /* 0x000fe2000001000a */
[----:B------:R-:W-:Y:S01]  /*16bc0*/  IMAD R78, R223, 0x4, R76 ;  /* 0x00000004df4e7824 */ /* 0x000fe200078e024c */
[----:B------:R-:W-:Y:S01]  /*16bd0*/  PRMT R37, R37, 0x4210, R118 ;  /* 0x0000421025257816 */ /* 0x000fe20000000076 */
[----:B------:R-:W-:Y:S01]  /*16be0*/  FFMA.FTZ R8, R5, R8, -0.24046532809734344482 ;  /* 0xbe763c8b05087423 */ /* 0x000fe20000010008 */
[----:B------:R-:W-:Y:S01]  /*16bf0*/  FFMA.FTZ R10, R7, R10, -0.24046532809734344482 ;  /* 0xbe763c8b070a7423 */ /* 0x000fe2000001000a */
[----:B------:R-:W-:Y:S01]  /*16c00*/  IMAD R80, R223, 0x4, R78 ;  /* 0x00000004df507824 */ /* 0x000fe200078e024e */
[----:B------:R-:W-:Y:S01]  /*16c10*/  PRMT R38, R38, 0x4210, R49 ;  /* 0x0000421026267816 */ /* 0x000fe20000000031 */
[----:B------:R-:W-:Y:S01]  /*16c20*/  FFMA.FTZ R6, R19, R6, 0.28857114911079406738 ;  /* 0x3e93bf9913067423 */ /* 0x000fe20000010006 */
[----:B------:R-:W-:Y:S01]  /*16c30*/  PRMT R24, R22, 0x5210, R43 ;  /* 0x0000521016187816 */ /* 0x000fe2000000002b */
[----:B------:R-:W-:Y:S01]  /*16c40*/  IMAD R82, R223, 0x4, R80 ;  /* 0x00000004df527824 */ /* 0x000fe200078e0250 */
[----:B------:R-:W-:Y:S01]  /*16c50*/  PRMT R25, R65, 0x5210, R40 ;  /* 0x0000521041197816 */ /* 0x000fe20000000028 */
[----:B------:R-:W-:Y:S01]  /*16c60*/  FFMA.FTZ R8, R5, R8, 0.28857114911079406738 ;  /* 0x3e93bf9905087423 */ /* 0x000fe20000010008 */
[----:B------:R-:W-:Y:S01]  /*16c70*/  PRMT R33, R33, 0x5210, R118 ;  /* 0x0000521021217816 */ /* 0x000fe20000000076 */
[----:B------:R-:W-:Y:S01]  /*16c80*/  IMAD R84, R223, 0x4, R82 ;  /* 0x00000004df547824 */ /* 0x000fe200078e0252 */
[----:B------:R-:W-:Y:S01]  /*16c90*/  PRMT R34, R34, 0x5210, R49 ;  /* 0x0000521022227816 */ /* 0x000fe20000000031 */
[----:B------:R-:W-:Y:S01]  /*16ca0*/  FFMA.FTZ R10, R7, R10, 0.28857114911079406738 ;  /* 0x3e93bf99070a7423 */ /* 0x000fe2000001000a */
[----:B------:R-:W-:Y:S01]  /*16cb0*/  FFMA.FTZ R4, R21, R4, -0.36067417263984680176 ;  /* 0xbeb8aa4915047423 */ /* 0x000fe20000010004 */
[----:B------:R-:W-:-:S02]  /*16cc0*/  IMAD R86, R223, 0x4, R84 ;  /* 0x00000004df567824 */ /* 0x000fc400078e0254 */
[----:B------:R-:W-:Y:S01]  /*16cd0*/  FFMA.FTZ R6, R19, R6, -0.36067417263984680176 ;  /* 0xbeb8aa4913067423 */ /* 0x000fe20000010006 */
[----:B------:R-:W-:Y:S01]  /*16ce0*/  FFMA.FTZ R8, R5, R8, -0.36067417263984680176 ;  /* 0xbeb8aa4905087423 */ /* 0x000fe20000010008 */
[----:B------:R-:W-:Y:S01]  /*16cf0*/  FFMA.FTZ R10, R7, R10, -0.36067417263984680176 ;  /* 0xbeb8aa49070a7423 */ /* 0x000fe2000001000a */
[----:B------:R-:W-:Y:S01]  /*16d00*/  IMAD R88, R223, 0x4, R86 ;  /* 0x00000004df587824 */ /* 0x000fe200078e0256 */
[----:B------:R-:W-:Y:S01]  /*16d10*/  STS.128 [R51+UR9+0x180], R36 ;  /* 0x0001802433007988 */ /* 0x000fe20008000c09 */
[----:B------:R-:W-:Y:S01]  /*16d20*/  FFMA.FTZ R4, R21, R4, 0.48089820146560668945 ;  /* 0x3ef6384a15047423 */ /* 0x000fe20000010004 */
[----:B------:R-:W-:Y:S01]  /*16d30*/  FFMA.FTZ R6, R19, R6, 0.48089820146560668945 ;  /* 0x3ef6384a13067423 */ /* 0x000fe20000010006 */
[----:B------:R-:W-:Y:S01]  /*16d40*/  IMAD R90, R223, 0x4, R88 ;  /* 0x00000004df5a7824 */ /* 0x000fe200078e0258 */
[----:B------:R-:W-:Y:S01]  /*16d50*/  STS.128 [R51+UR9+0x300], R24 ;  /* 0x0003001833007988 */ /* 0x000fe20008000c09 */
[----:B------:R-:W-:Y:S01]  /*16d60*/  FFMA.FTZ R8, R5, R8, 0.48089820146560668945 ;  /* 0x3ef6384a05087423 */ /* 0x000fe20000010008 */
[----:B------:R-:W-:Y:S01]  /*16d70*/  FFMA.FTZ R10, R7, R10, 0.48089820146560668945 ;  /* 0x3ef6384a070a7423 */ /* 0x000fe2000001000a */
[----:B------:R-:W-:Y:S01]  /*16d80*/  IMAD R92, R223, 0x4, R90 ;  /* 0x00000004df5c7824 */ /* 0x000fe200078e025a */
[----:B------:R0:W-:Y:S01]  /*16d90*/  STS.128 [R51+UR9+0x380], R32 ;  /* 0x0003802033007988 */ /* 0x0001e20008000c09 */
[----:B------:R-:W-:Y:S01]  /*16da0*/  FFMA.FTZ R4, R21, R4, -0.72134751081466674805 ;  /* 0xbf38aa3b15047423 */ /* 0x000fe20000010004 */
[----:B------:R-:W-:Y:S01]  /*16db0*/  FFMA.FTZ R6, R19, R6, -0.72134751081466674805 ;  /* 0xbf38aa3b13067423 */ /* 0x000fe20000010006 */
[----:B------:R-:W-:Y:S01]  /*16dc0*/  IMAD R94, R223, 0x4, R92 ;  /* 0x00000004df5e7824 */ /* 0x000fe200078e025c */
[----:B------:R-:W-:Y:S01]  /*16dd0*/  BAR.SYNC.DEFER_BLOCKING 0x0 ;  /* 0x0000000000007b1d */ /* 0x000fe20000010000 */
[----:B------:R-:W-:Y:S01]  /*16de0*/  FFMA.FTZ R8, R5, R8, -0.72134751081466674805 ;  /* 0xbf38aa3b05087423 */ /* 0x000fe20000010008 */
[----:B------:R-:W-:Y:S01]  /*16df0*/  FFMA.FTZ R10, R7, R10, -0.72134751081466674805 ;  /* 0xbf38aa3b070a7423 */ /* 0x000fe2000001000a */
[----:B------:R-:W-:-:S02]  /*16e00*/  IMAD R96, R223, 0x4, R94 ;  /* 0x00000004df607824 */ /* 0x000fc400078e025e */
[----:B------:R-:W-:Y:S01]  /*16e10*/  FMUL R4, R21, R4 ;  /* 0x0000000415047220 */ /* 0x000fe20000400000 */
[----:B------:R-:W-:Y:S01]  /*16e20*/  FMUL R6, R19, R6 ;  /* 0x0000000613067220 */ /* 0x000fe20000400000 */
[----:B------:R-:W-:Y:S01]  /*16e30*/  FMUL R8, R5, R8 ;  /* 0x0000000805087220 */ /* 0x000fe20000400000 */
[----:B------:R-:W-:Y:S02]  /*16e40*/  IMAD R98, R223, 0x4, R96 ;  /* 0x00000004df627824 */ /* 0x000fe400078e0260 */
[----:B------:R-:W-:Y:S01]  /*16e50*/  FMUL R10, R7, R10 ;  /* 0x0000000a070a7220 */ /* 0x000fe20000400000 */
[----:B------:R-:W-:Y:S01]  /*16e60*/  ISETP.GE.U32.AND P5, PT, R16, 0x7f800000, PT ;  /* 0x7f8000001000780c */ /* 0x000fe20003fa6070 */
[----:B------:R-:W-:Y:S01]  /*16e70*/  FMUL R4, R21, R4 ;  /* 0x0000000415047220 */ /* 0x000fe20000400000 */
[----:B------:R-:W-:Y:S02]  /*16e80*/  IMAD R100, R223, 0x4, R98 ;  /* 0x00000004df647824 */ /* 0x000fe400078e0262 */
[----:B------:R-:W-:Y:S01]  /*16e90*/  FMUL R6, R19, R6 ;  /* 0x0000000613067220 */ /* 0x000fe20000400000 */
[----:B------:R-:W-:Y:S01]  /*16ea0*/  FMUL R8, R5, R8 ;  /* 0x0000000805087220 */ /* 0x000fe20000400000 */
[----:B------:R-:W-:Y:S01]  /*16eb0*/  FMUL R10, R7, R10 ;  /* 0x0000000a070a7220 */ /* 0x000fe20000400000 */
[----:B------:R-:W-:Y:S01]  /*16ec0*/  IMAD R102, R223, 0x4, R100 ;  /* 0x00000004df667824 */ /* 0x000fe200078e0264 */
[----:B------:R-:W-:Y:S01]  /*16ed0*/  ISETP.GE.U32.AND P2, PT, R14, 0x7f800000, PT ;  /* 0x7f8000000e00780c */ /* 0x000fe20003f46070 */
[----:B------:R-:W-:Y:S01]  /*16ee0*/  FFMA.FTZ R4, R21, 1.4426950216293334961, R4 ;  /* 0x3fb8aa3b15047823 */ /* 0x000fe20000010004 */
[----:B------:R-:W-:Y:S01]  /*16ef0*/  FFMA.FTZ R6, R19, 1.4426950216293334961, R6 ;  /* 0x3fb8aa3b13067823 */ /* 0x000fe20000010006 */
[----:B------:R-:W-:-:S02]  /*16f00*/  IMAD R104, R223, 0x4, R102 ;  /* 0x00000004df687824 */ /* 0x000fc400078e0266 */
[----:B------:R-:W-:Y:S01]  /*16f10*/  FFMA.FTZ R5, R5, 1.4426950216293334961, R8 ;  /* 0x3fb8aa3b05057823 */ /* 0x000fe20000010008 */
[----:B------:R-:W-:Y:S01]  /*16f20*/  FFMA.FTZ R7, R7, 1.4426950216293334961, R10 ;  /* 0x3fb8aa3b07077823 */ /* 0x000fe2000001000a */
[----:B------:R-:W-:Y:S01]  /*16f30*/  ISETP.GE.U32.AND P1, PT, R20, 0x7f800000, PT ;  /* 0x7f8000001400780c */ /* 0x000fe20003f26070 */
[----:B------:R-:W-:Y:S02]  /*16f40*/  IMAD R106, R223, 0x4, R104 ;  /* 0x00000004df6a7824 */ /* 0x000fe400078e0268 */
[----:B------:R-:W-:Y:S01]  /*16f50*/  FADD R227, R227, R4 ;  /* 0x00000004e3e37221 */ /* 0x000fe20000000000 */
[----:B------:R-:W-:Y:S01]  /*16f60*/  FADD R235, R235, R6 ;  /* 0x00000006ebeb7221 */ /* 0x000fe20000000000 */
[----:B------:R-:W-:Y:S01]  /*16f70*/  FADD R234, R234, R5 ;  /* 0x00000005eaea7221 */ /* 0x000fe20000000000 */
[C---:B------:R-:W-:Y:S02]  /*16f80*/  IMAD R108, R223.reuse, 0x4, R106 ;  /* 0x00000004df6c7824 */ /* 0x040fe400078e026a */
[----:B------:R-:W-:Y:S01]  /*16f90*/  FADD R232, R232, R7 ;  /* 0x00000007e8e87221 */ /* 0x000fe20000000000 */
[----:B------:R-:W-:Y:S01]  /*16fa0*/  LOP3.LUT R29, R2, 0x40, RZ, 0x3c, !PT ;  /* 0x00000040021d7812 */ /* 0x000fe200078e3cff */
[----:B------:R-:W1:Y:S01]  /*16fb0*/  LDS.128 R4, [R2+UR9] ;  /* 0x0000000902047984 */ /* 0x000e620008000c00 */
[C---:B------:R-:W-:Y:S01]  /*16fc0*/  IMAD R110, R223.reuse, 0x4, R108 ;  /* 0x00000004df6e7824 */ /* 0x040fe200078e026c */
[----:B------:R-:W-:Y:S01]  /*16fd0*/  FSETP.NEU.AND P4, PT, R14, RZ, PT ;  /* 0x000000ff0e00720b */ /* 0x000fe20003f8d000 */
[----:B------:R-:W-:Y:S01]  /*16fe0*/  @P5 IMAD.MOV.U32 R17, RZ, RZ, 0x7f800000 ;  /* 0x7f800000ff115424 */ /* 0x000fe200078e00ff */
[----:B------:R-:W2:Y:S01]  /*16ff0*/  LDS.128 R8, [R29+UR9] ;  /* 0x000000091d087984 */ /* 0x000ea20008000c00 */
[----:B------:R-:W-:Y:S01]  /*17000*/  IMAD R112, R223, 0x4, R110 ;  /* 0x00000004df707824 */ /* 0x000fe200078e026e */
[----:B------:R-:W-:Y:S01]  /*17010*/  FSETP.NEU.AND P3, PT, R16, RZ, PT ;  /* 0x000000ff1000720b */ /* 0x000fe20003f6d000 */
[----:B------:R-:W-:-:S02]  /*17020*/  @P2 IMAD.MOV.U32 R3, RZ, RZ, 0x7f800000 ;  /* 0x7f800000ff032424 */ /* 0x000fc400078e00ff */
[----:B------:R-:W-:Y:S01]  /*17030*/  @P5 FFMA.FTZ R235, R16, R17, +INF ;  /* 0x7f80000010eb5423 */ /* 0x000fe20000010011 */
[----:B------:R-:W-:Y:S01]  /*17040*/  ISETP.GE.U32.AND P5, PT, R28, 0x7f800000, PT ;  /* 0x7f8000001c00780c */ /* 0x000fe20003fa6070 */
[C---:B------:R-:W-:Y:S02]  /*17050*/  IMAD R114, R223.reuse, 0x4, R112 ;  /* 0x00000004df727824 */ /* 0x040fe400078e0270 */
[----:B------:R-:W-:Y:S01]  /*17060*/  @P2 FFMA.FTZ R227, R14, R3, +INF ;  /* 0x7f8000000ee32423 */ /* 0x000fe20000010003 */
[----:B------:R-:W-:Y:S01]  /*17070*/  @P1 IMAD.MOV.U32 R21, RZ, RZ, 0x7f800000 ;  /* 0x7f800000ff151424 */ /* 0x000fe200078e00ff */
[----:B------:R-:W3:Y:S01]  /*17080*/  LDS.128 R12, [R2+UR9+0x400] ;  /* 0x00040009020c7984 */ /* 0x000ee20008000c00 */
[----:B------:R-:W-:Y:S01]  /*17090*/  IMAD R3, R236, UR5, RZ ;  /* 0x00000005ec037c24 */ /* 0x000fe2000f8e02ff */
[----:B------:R-:W-:Y:S01]  /*170a0*/  USHF.R.S32.HI UR5, URZ, 0x1f, UR4 ;  /* 0x0000001fff057899 */ /* 0x000fe20008011404 */
[C---:B------:R-:W-:Y:S01]  /*170b0*/  IMAD R116, R223.reuse, 0x4, R114 ;  /* 0x00000004df747824 */ /* 0x040fe200078e0272 */
[----:B------:R-:W4:Y:S01]  /*170c0*/  LDS.128 R16, [R29+UR9+0x400] ;  /* 0x000400091d107984 */ /* 0x000f220008000c00 */
[C---:B------:R-:W-:Y:S01]  /*170d0*/  @P1 FFMA.FTZ R234, R20.reuse, R21, +INF ;  /* 0x7f80000014ea1423 */ /* 0x040fe20000010015 */
[----:B------:R-:W-:Y:S01]  /*170e0*/  FSETP.NEU.AND P2, PT, R20, RZ, PT ;  /* 0x000000ff1400720b */ /* 0x000fe20003f4d000 */
[----:B------:R-:W-:Y:S01]  /*170f0*/  IMAD R118, R223, 0x4, R116 ;  /* 0x00000004df767824 */ /* 0x000fe200078e0274 */
[----:B-----5:R-:W-:Y:S01]  /*17100*/  IADD3 R230, P1, P6, R3, UR4, R230 ;  /* 0x0000000403e67c10 */ /* 0x020fe2000fe3e0e6 */
[----:B------:R-:W5:Y:S01]  /*17110*/  LDS.128 R24, [R2+UR9+0x800] ;  /* 0x0008000902187984 */ /* 0x000f620008000c00 */
[----:B0-----:R-:W-:Y:S01]  /*17120*/  SHF.R.S32.HI R32, RZ, 0x1f, R3 ;  /* 0x0000001fff207819 */ /* 0x001fe20000011403 */
[C---:B------:R-:W-:Y:S01]  /*17130*/  IMAD R120, R223.reuse, 0x4, R118 ;  /* 0x00000004df787824 */ /* 0x040fe200078e0276 */
[----:B------:R-:W-:Y:S01]  /*17140*/  FSEL R234, R234, -INF , P2 ;  /* 0xff800000eaea7808 */ /* 0x000fe20001000000 */
[----:B------:R-:W0:Y:S01]  /*17150*/  LDS.128 R20, [R29+UR9+0x800] ;  /* 0x000800091d147984 */ /* 0x000e220008000c00 */
[----:B------:R-:W-:Y:S01]  /*17160*/  IADD3.X R231, PT, PT, R32, UR5, R231, P1, P6 ;  /* 0x0000000520e77c10 */ /* 0x000fe20008fec4e7 */
[----:B------:R-:W-:Y:S01]  /*17170*/  @P5 IMAD.MOV.U32 R3, RZ, RZ, 0x7f800000 ;  /* 0x7f800000ff035424 */ /* 0x000fe200078e00ff */
[-C--:B------:R-:W-:Y:S01]  /*17180*/  IADD3 R36, P6, PT, R30, R230.reuse, RZ ;  /* 0x000000e61e247210 */ /* 0x080fe20007fde0ff */
[----:B------:R1:W0:Y:S01]  /*17190*/  LDS.128 R32, [R2+UR9+0xc00] ;  /* 0x000c000902207984 */ /* 0x0002220008000c00 */
[C---:B------:R-:W-:Y:S01]  /*171a0*/  IMAD R122, R223.reuse, 0x4, R120 ;  /* 0x00000004df7a7824 */ /* 0x040fe200078e0278 */
[C---:B------:R-:W-:Y:S01]  /*171b0*/  FSETP.NEU.AND P1, PT, R28.reuse, RZ, PT ;  /* 0x000000ff1c00720b */ /* 0x040fe20003f2d000 */
[----:B------:R-:W-:Y:S01]  /*171c0*/  @P5 FFMA.FTZ R232, R28, R3, +INF ;  /* 0x7f8000001ce85423 */ /* 0x000fe20000010003 */
[----:B------:R-:W-:Y:S01]  /*171d0*/  LEA.HI.X.SX32 R37, R30, R231, 0x1, P6 ;  /* 0x000000e71e257211 */ /* 0x000fe200030f0eff */
[C---:B------:R-:W-:Y:S01]  /*171e0*/  IMAD R124, R223.reuse, 0x4, R122 ;  /* 0x00000004df7c7824 */ /* 0x040fe200078e027a */
[----:B------:R-:W0:Y:S01]  /*171f0*/  LDS.128 R28, [R29+UR9+0xc00] ;  /* 0x000c00091d1c7984 */ /* 0x000e220008000c00 */
[----:B------:R-:W-:Y:S01]  /*17200*/  IADD3 R40, P6, PT, R44, R230, RZ ;  /* 0x000000e62c287210 */ /* 0x000fe20007fde0ff */
[----:B------:R-:W4:Y:S01]  /*17210*/  LDCU UR4, c[0x0][0x3ec] ;  /* 0x00007d80ff0477ac */ /* 0x000f220008000800 */
[----:B------:R-:W-:Y:S01]  /*17220*/  IMAD R126, R223, 0x4, R124 ;  /* 0x00000004df7e7824 */ /* 0x000fe200078e027c */
[----:B-1----:R-:W-:-:S02]  /*17230*/  PRMT R45, R4, 0x7770, RZ ;  /* 0x00007770042d7816 */ /* 0x002fc400000000ff */
[-C--:B------:R-:W-:Y:S01]  /*17240*/  LEA.HI.X.SX32 R41, R44, R231.reuse, 0x1, P6 ;  /* 0x000000e72c297211 */ /* 0x080fe200030f0eff */
[C---:B------:R-:W-:Y:S01]  /*17250*/  IMAD R128, R223.reuse, 0x4, R126 ;  /* 0x00000004df807824 */ /* 0x040fe200078e027e */
[-C--:B------:R-:W-:Y:S01]  /*17260*/  IADD3 R38, P5, PT, R42, R230.reuse, RZ ;  /* 0x000000e62a267210 */ /* 0x080fe20007fbe0ff */
[----:B------:R1:W-:Y:S01]  /*17270*/  STG.E.U8 desc[UR16][R36.64], R45 ;  /* 0x0000002d24007986 */ /* 0x0003e2000c101110 */
[----:B------:R-:W-:Y:S01]  /*17280*/  IADD3 R2, P6, PT, R46, R230, RZ ;  /* 0x000000e62e027210 */ /* 0x000fe20007fde0ff */
[C---:B------:R-:W-:Y:S01]  /*17290*/  IMAD R130, R223.reuse, 0x4, R128 ;  /* 0x00000004df827824 */ /* 0x040fe200078e0280 */
[-C--:B------:R-:W-:Y:S02]  /*172a0*/  LEA.HI.X.SX32 R39, R42, R231.reuse, 0x1, P5 ;  /* 0x000000e72a277211 */ /* 0x080fe400028f0eff */
[----:B--2---:R-:W-:Y:S01]  /*172b0*/  PRMT R49, R8, 0x7770, RZ ;  /* 0x0000777008317816 */ /* 0x004fe200000000ff */
[----:B------:R-:W-:Y:S01]  /*172c0*/  IMAD R132, R223, 0x4, R130 ;  /* 0x00000004df847824 */ /* 0x000fe200078e0282 */
[----:B------:R-:W-:-:S02]  /*172d0*/  LEA.HI.X.SX32 R3, R46, R231, 0x1, P6 ;  /* 0x000000e72e037211 */ /* 0x000fc400030f0eff */
[----:B---3--:R-:W-:Y:S01]  /*172e0*/  PRMT R47, R12, 0x7770, RZ ;  /* 0x000077700c2f7816 */ /* 0x008fe200000000ff */
[C---:B------:R-:W-:Y:S01]  /*172f0*/  IMAD R134, R223.reuse, 0x4, R132 ;  /* 0x00000004df867824 */ /* 0x040fe200078e0284 */
[----:B------:R2:W-:Y:S01]  /*17300*/  STG.E.U8 desc[UR16][R38.64], R49 ;  /* 0x0000003126007986 */ /* 0x0005e2000c101110 */
[-C--:B-1----:R-:W-:Y:S01]  /*17310*/  IADD3 R36, P6, PT, R50, R230.reuse, RZ ;  /* 0x000000e632247210 */ /* 0x082fe20007fde0ff */
[----:B----4-:R-:W-:Y:S01]  /*17320*/  UIMAD UR4, UR8, UR4, URZ ;  /* 0x00000004080472a4 */ /* 0x010fe2000f8e02ff */
[-C--:B------:R-:W-:Y:S01]  /*17330*/  IADD3 R42, P5, PT, R48, R230.reuse, RZ ;  /* 0x000000e6302a7210 */ /* 0x080fe20007fbe0ff */
[C---:B------:R-:W-:Y:S01]  /*17340*/  IMAD R136, R223.reuse, 0x4, R134 ;  /* 0x00000004df887824 */ /* 0x040fe200078e0286 */
[----:B------:R-:W-:Y:S01]  /*17350*/  PRMT R51, R16, 0x7770, RZ ;  /* 0x0000777010337816 */ /* 0x000fe200000000ff */
[----:B------:R1:W-:Y:S01]  /*17360*/  STG.E.U8 desc[UR16][R40.64], R47 ;  /* 0x0000002f28007986 */ /* 0x0003e2000c101110 */
[-C--:B------:R-:W-:Y:S01]  /*17370*/  LEA.HI.X.SX32 R37, R50, R231.reuse, 0x1, P6 ;  /* 0x000000e732257211 */ /* 0x080fe200030f0eff */
[C---:B------:R-:W-:Y:S01]  /*17380*/  IMAD R138, R223.reuse, 0x4, R136 ;  /* 0x00000004df8a7824 */ /* 0x040fe200078e0288 */
[-C--:B------:R-:W-:Y:S01]  /*17390*/  LEA.HI.X.SX32 R43, R48, R231.reuse, 0x1, P5 ;  /* 0x000000e7302b7211 */ /* 0x080fe200028f0eff */
[----:B------:R3:W-:Y:S01]  /*173a0*/  STG.E.U8 desc[UR16][R2.64], R51 ;  /* 0x0000003302007986 */ /* 0x0007e2000c101110 */
[----:B-----5:R-:W-:Y:S01]  /*173b0*/  PRMT R45, R24, 0x7770, RZ ;  /* 0x00007770182d7816 */ /* 0x020fe200000000ff */
[C---:B------:R-:W-:Y:S01]  /*173c0*/  IMAD R140, R223.reuse, 0x4, R138 ;  /* 0x00000004df8c7824 */ /* 0x040fe200078e028a */
[-C--:B--2---:R-:W-:Y:S01]  /*173d0*/  IADD3 R38, P6, PT, R52, R230.reuse, RZ ;  /* 0x000000e634267210 */ /* 0x084fe20007fde0ff */
[----:B------:R-:W-:Y:S01]  /*173e0*/  USHF.L.U32 UR6, UR4, 0x2, URZ ;  /* 0x0000000204067899 */ /* 0x000fe200080006ff */
[----:B0-----:R-:W-:Y:S01]  /*173f0*/  PRMT R49, R20, 0x7770, RZ ;  /* 0x0000777014317816 */ /* 0x001fe200000000ff */
[----:B------:R0:W-:Y:S01]  /*17400*/  STG.E.U8 desc[UR16][R42.64], R45 ;  /* 0x0000002d2a007986 */ /* 0x0001e2000c101110 */
[-C--:B------:R-:W-:Y:S01]  /*17410*/  LEA.HI.X.SX32 R39, R52, R231.reuse, 0x1, P6 ;  /* 0x000000e734277211 */ /* 0x080fe200030f0eff */
[C---:B------:R-:W-:Y:S01]  /*17420*/  IMAD R142, R223.reuse, 0x4, R140 ;  /* 0x00000004df8e7824 */ /* 0x040fe200078e028c */
[-C--:B-1----:R-:W-:Y:S01]  /*17430*/  IADD3 R40, P5, PT, R54, R230.reuse, RZ ;  /* 0x000000e636287210 */ /* 0x082fe20007fbe0ff */
[----:B------:R1:W-:Y:S01]  /*17440*/  STG.E.U8 desc[UR16][R36.64], R49 ;  /* 0x0000003124007986 */ /* 0x0003e2000c101110 */
[----:B------:R-:W-:Y:S01]  /*17450*/  PRMT R47, R32, 0x7770, RZ ;  /* 0x00007770202f7816 */ /* 0x000fe200000000ff */
[C---:B------:R-:W-:Y:S01]  /*17460*/  IMAD R144, R223.reuse, 0x4, R142 ;  /* 0x00000004df907824 */ /* 0x040fe200078e028e */
[----:B---3--:R-:W-:Y:S01]  /*17470*/  IADD3 R2, P6, PT, R56, R230, RZ ;  /* 0x000000e638027210 */ /* 0x008fe20007fde0ff */
[----:B------:R-:W-:Y:S01]  /*17480*/  UIMAD.WIDE UR4, UR4, 0x4, URZ ;  /* 0x00000004040478a5 */ /* 0x000fe2000f8e02ff */
[-C--:B------:R-:W-:Y:S01]  /*17490*/  LEA.HI.X.SX32 R41, R54, R231.reuse, 0x1, P5 ;  /* 0x000000e736297211 */ /* 0x080fe200028f0eff */
[----:B------:R2:W-:Y:S01]  /*174a0*/  STG.E.U8 desc[UR16][R38.64], R47 ;  /* 0x0000002f26007986 */ /* 0x0005e2000c101110 */
[----:B------:R-:W-:Y:S01]  /*174b0*/  LEA.HI.X.SX32 R3, R56, R231, 0x1, P6 ;  /* 0x000000e738037211 */ /* 0x000fe200030f0eff */
[----:B------:R-:W-:Y:S01]  /*174c0*/  IMAD R146, R223, 0x4, R144 ;  /* 0x00000004df927824 */ /* 0x000fe200078e0290 */
[----:B------:R-:W-:-:S02]  /*174d0*/  PRMT R51, R28, 0x7770, RZ ;  /* 0x000077701c337816 */ /* 0x000fc400000000ff */
[----:B0-----:R-:W-:Y:S01]  /*174e0*/  PRMT R45, R4, 0x7771, RZ ;  /* 0x00007771042d7816 */ /* 0x001fe200000000ff */
[C---:B------:R-:W-:Y:S01]  /*174f0*/  IMAD R148, R223.reuse, 0x4, R146 ;  /* 0x00000004df947824 */ /* 0x040fe200078e0292 */
[-C--:B-1----:R-:W-:Y:S01]  /*17500*/  IADD3 R36, P6, PT, R58, R230.reuse, RZ ;  /* 0x000000e63a247210 */ /* 0x082fe20007fde0ff */
[----:B------:R0:W-:Y:S01]  /*17510*/  STG.E.U8 desc[UR16][R40.64], R51 ;  /* 0x0000003328007986 */ /* 0x0001e2000c101110 */
[-C--:B------:R-:W-:Y:S01]  /*17520*/  IADD3 R42, P5, PT, R60, R230.reuse, RZ ;  /* 0x000000e63c2a7210 */ /* 0x080fe20007fbe0ff */
[C---:B------:R-:W-:Y:S01]  /*17530*/  IMAD R150, R223.reuse, 0x4, R148 ;  /* 0x00000004df967824 */ /* 0x040fe200078e0294 */
[----:B------:R-:W-:Y:S01]  /*17540*/  LEA.HI.X.SX32 R37, R58, R231, 0x1, P6 ;  /* 0x000000e73a257211 */ /* 0x000fe200030f0eff */
[----:B------:R1:W-:Y:S01]  /*17550*/  STG.E.U8 desc[UR16][R2.64], R45 ;  /* 0x0000002d02007986 */ /* 0x0003e2000c101110 */
[----:B--2---:R-:W-:Y:S01]  /*17560*/  IADD3 R38, P6, PT, R62, R230, RZ ;  /* 0x000000e63e267210 */ /* 0x004fe20007fde0ff */
[----:B------:R-:W-:Y:S01]  /*17570*/  IMAD R152, R223, 0x4, R150 ;  /* 0x00000004df987824 */ /* 0x000fe200078e0296 */
[----:B------:R-:W-:-:S02]  /*17580*/  PRMT R49, R8, 0x7771, RZ ;  /* 0x0000777108317816 */ /* 0x000fc400000000ff */
[-C--:B------:R-:W-:Y:S01]  /*17590*/  LEA.HI.X.SX32 R39, R62, R231.reuse, 0x1, P6 ;  /* 0x000000e73e277211 */ /* 0x080fe200030f0eff */
[C---:B------:R-:W-:Y:S01]  /*175a0*/  IMAD R154, R223.reuse, 0x4, R152 ;  /* 0x00000004df9a7824 */ /* 0x040fe200078e0298 */
[-C--:B------:R-:W-:Y:S01]  /*175b0*/  LEA.HI.X.SX32 R43, R60, R231.reuse, 0x1, P5 ;  /* 0x000000e73c2b7211 */ /* 0x080fe200028f0eff */
[----:B------:R2:W-:Y:S01]  /*175c0*/  STG.E.U8 desc[UR16][R36.64], R49 ;  /* 0x0000003124007986 */ /* 0x0005e2000c101110 */
[----:B------:R-:W-:Y:S01]  /*175d0*/  PRMT R47, R12, 0x7771, RZ ;  /* 0x000077710c2f7816 */ /* 0x000fe200000000ff */
[C---:B------:R-:W-:Y:S01]  /*175e0*/  IMAD R156, R223.reuse, 0x4, R154 ;  /* 0x00000004df9c7824 */ /* 0x040fe200078e029a */
[----:B0-----:R-:W-:Y:S02]  /*175f0*/  PRMT R51, R16, 0x7771, RZ ;  /* 0x0000777110337816 */ /* 0x001fe400000000ff */
[-C--:B-1----:R-:W-:Y:S01]  /*17600*/  IADD3 R2, P6, PT, R64, R230.reuse, RZ ;  /* 0x000000e640027210 */ /* 0x082fe20007fde0ff */
[----:B------:R0:W-:Y:S01]  /*17610*/  STG.E.U8 desc[UR16][R42.64], R47 ;  /* 0x0000002f2a007986 */ /* 0x0001e2000c101110 */
[-C--:B------:R-:W-:Y:S01]  /*17620*/  IADD3 R40, P5, PT, R66, R230.reuse, RZ ;  /* 0x000000e642287210 */ /* 0x080fe20007fbe0ff */
[C---:B------:R-:W-:Y:S01]  /*17630*/  IMAD R158, R223.reuse, 0x4, R156 ;  /* 0x00000004df9e7824 */ /* 0x040fe200078e029c */
[----:B------:R-:W-:Y:S01]  /*17640*/  LEA.HI.X.SX32 R3, R64, R231, 0x1, P6 ;  /* 0x000000e740037211 */ /* 0x000fe200030f0eff */
[----:B------:R1:W-:Y:S01]  /*17650*/  STG.E.U8 desc[UR16][R38.64], R51 ;  /* 0x0000003326007986 */ /* 0x0003e2000c101110 */
[----:B------:R-:W-:Y:S01]  /*17660*/  PRMT R45, R24, 0x7771, RZ ;  /* 0x00007771182d7816 */ /* 0x000fe200000000ff */
[----:B------:R-:W-:Y:S01]  /*17670*/  IMAD R160, R223, 0x4, R158 ;  /* 0x00000004dfa07824 */ /* 0x000fe200078e029e */
[----:B--2---:R-:W-:-:S02]  /*17680*/  IADD3 R36, P6, PT, R68, R230, RZ ;  /* 0x000000e644247210 */ /* 0x004fc40007fde0ff */
[-C--:B------:R-:W-:Y:S01]  /*17690*/  LEA.HI.X.SX32 R41, R66, R231.reuse, 0x1, P5 ;  /* 0x000000e742297211 */ /* 0x080fe200028f0eff */
[----:B------:R2:W-:Y:S01]  /*176a0*/  STG.E.U8 desc[UR16][R2.64], R45 ;  /* 0x0000002d02007986 */ /* 0x0005e2000c101110 */
[-C--:B------:R-:W-:Y:S01]  /*176b0*/  LEA.HI.X.SX32 R37, R68, R231.reuse, 0x1, P6 ;  /* 0x000000e744257211 */ /* 0x080fe200030f0eff */
[C---:B------:R-:W-:Y:S01]  /*176c0*/  IMAD R162, R223.reuse, 0x4, R160 ;  /* 0x00000004dfa27824 */ /* 0x040fe200078e02a0 */
[----:B------:R-:W-:Y:S02]  /*176d0*/  PRMT R49, R20, 0x7771, RZ ;  /* 0x0000777114317816 */ /* 0x000fe400000000ff */
        /* <DEDUP_REMOVED lines=43> */
[-C--:B------:R-:W-:Y:S02]  /*17990*/  LEA.HI.X.SX32 R37, R86, R231.reuse, 0x1, P6 ;  /* 0x000000e756257211 */ /* 0x080fe400030f0eff */
[----:B------:R-:W-:Y:S01]  /*179a0*/  LEA.HI.X.SX32 R43, R84, R231, 0x1, P5 ;  /* 0x000000e7542b7211 */ /* 0x000fe200028f0eff */
[----:B------:R2:W-:Y:S01]  /*179b0*/  STG.E.U8 desc[UR16][R2.64], R47 ;  /* 0x0000002f02007986 */ /* 0x0005e2000c101110 */
[----:B------:R-:W-:Y:S02]  /*179c0*/  PRMT R49, R32, 0x7772, RZ ;  /* 0x0000777220317816 */ /* 0x000fe400000000ff */
[-C--:B0-----:R-:W-:Y:S02]  /*179d0*/  IADD3 R40, P5, PT, R90, R230.reuse, RZ ;  /* 0x000000e65a287210 */ /* 0x081fe40007fbe0ff */
[----:B-1----:R-:W-:Y:S01]  /*179e0*/  IADD3 R38, P6, PT, R88, R230, RZ ;  /* 0x000000e658267210 */ /* 0x002fe20007fde0ff */
[----:B------:R0:W-:Y:S01]  /*179f0*/  STG.E.U8 desc[UR16][R42.64], R49 ;  /* 0x000000312a007986 */ /* 0x0001e2000c101110 */
[----:B------:R-:W-:-:S02]  /*17a00*/  PRMT R45, R28, 0x7772, RZ ;  /* 0x000077721c2d7816 */ /* 0x000fc400000000ff */
[-C--:B------:R-:W-:Y:S02]  /*17a10*/  LEA.HI.X.SX32 R39, R88, R231.reuse, 0x1, P6 ;  /* 0x000000e758277211 */ /* 0x080fe400030f0eff */
[-C--:B------:R-:W-:Y:S01]  /*17a20*/  LEA.HI.X.SX32 R41, R90, R231.reuse, 0x1, P5 ;  /* 0x000000e75a297211 */ /* 0x080fe200028f0eff */
[----:B------:R1:W-:Y:S01]  /*17a30*/  STG.E.U8 desc[UR16][R36.64], R45 ;  /* 0x0000002d24007986 */ /* 0x0003e2000c101110 */
[-C--:B--2---:R-:W-:Y:S02]  /*17a40*/  IADD3 R2, P6, PT, R92, R230.reuse, RZ ;  /* 0x000000e65c027210 */ /* 0x084fe40007fde0ff */
[----:B------:R-:W-:Y:S01]  /*17a50*/  PRMT R47, R4, 0x7773, RZ ;  /* 0x00007773042f7816 */ /* 0x000fe200000000ff */
[C---:B------:R-:W-:Y:S01]  /*17a60*/  IMAD R4, R223.reuse, 0x4, R184 ;  /* 0x00000004df047824 */ /* 0x040fe200078e02b8 */
[-C--:B------:R-:W-:Y:S02]  /*17a70*/  LEA.HI.X.SX32 R3, R92, R231.reuse, 0x1, P6 ;  /* 0x000000e75c037211 */ /* 0x080fe400030f0eff */
[----:B0-----:R-:W-:Y:S01]  /*17a80*/  IADD3 R42, P6, PT, R94, R230, RZ ;  /* 0x000000e65e2a7210 */ /* 0x001fe20007fde0ff */
[----:B------:R0:W-:Y:S01]  /*17a90*/  STG.E.U8 desc[UR16][R38.64], R47 ;  /* 0x0000002f26007986 */ /* 0x0001e2000c101110 */
[----:B------:R-:W-:Y:S01]  /*17aa0*/  PRMT R49, R8, 0x7773, RZ ;  /* 0x0000777308317816 */ /* 0x000fe200000000ff */
[----:B------:R-:W-:Y:S01]  /*17ab0*/  IMAD R8, R223, 0x4, R4 ;  /* 0x00000004df087824 */ /* 0x000fe200078e0204 */
[----:B------:R-:W-:-:S02]  /*17ac0*/  LEA.HI.X.SX32 R43, R94, R231, 0x1, P6 ;  /* 0x000000e75e2b7211 */ /* 0x000fc400030f0eff */
[----:B-1----:R-:W-:Y:S01]  /*17ad0*/  PRMT R37, R12, 0x7773, RZ ;  /* 0x000077730c257816 */ /* 0x002fe200000000ff */
[----:B------:R1:W-:Y:S01]  /*17ae0*/  STG.E.U8 desc[UR16][R40.64], R49 ;  /* 0x0000003128007986 */ /* 0x0003e2000c101110 */
[-C--:B------:R-:W-:Y:S01]  /*17af0*/  IADD3 R46, P6, PT, R98, R230.reuse, RZ ;  /* 0x000000e6622e7210 */ /* 0x080fe20007fde0ff */
[C---:B------:R-:W-:Y:S01]  /*17b00*/  IMAD R12, R223.reuse, 0x4, R8 ;  /* 0x00000004df0c7824 */ /* 0x040fe200078e0208 */
[----:B------:R-:W-:Y:S01]  /*17b10*/  IADD3 R44, P5, PT, R96, R230, RZ ;  /* 0x000000e6602c7210 */ /* 0x000fe20007fbe0ff */
[----:B------:R2:W-:Y:S01]  /*17b20*/  STG.E.U8 desc[UR16][R2.64], R37 ;  /* 0x0000002502007986 */ /* 0x0005e2000c101110 */
[----:B------:R-:W-:Y:S01]  /*17b30*/  PRMT R51, R20, 0x7773, RZ ;  /* 0x0000777314337816 */ /* 0x000fe200000000ff */
[----:B------:R-:W-:Y:S01]  /*17b40*/  IMAD R186, R223, 0x4, R12 ;  /* 0x00000004dfba7824 */ /* 0x000fe200078e020c */
[-C--:B0-----:R-:W-:Y:S02]  /*17b50*/  LEA.HI.X.SX32 R47, R98, R231.reuse, 0x1, P6 ;  /* 0x000000e7622f7211 */ /* 0x081fe400030f0eff */
[----:B------:R-:W-:-:S02]  /*17b60*/  LEA.HI.X.SX32 R45, R96, R231, 0x1, P5 ;  /* 0x000000e7602d7211 */ /* 0x000fc400028f0eff */
[-C--:B------:R-:W-:Y:S02]  /*17b70*/  IADD3 R36, P5, PT, R102, R230.reuse, RZ ;  /* 0x000000e666247210 */ /* 0x080fe40007fbe0ff */
[----:B------:R-:W-:Y:S01]  /*17b80*/  PRMT R39, R16, 0x7773, RZ ;  /* 0x0000777310277816 */ /* 0x000fe200000000ff */
[C---:B------:R-:W-:Y:S01]  /*17b90*/  IMAD R16, R223.reuse, 0x4, R186 ;  /* 0x00000004df107824 */ /* 0x040fe200078e02ba */
[----:B-1----:R-:W-:Y:S02]  /*17ba0*/  PRMT R49, R24, 0x7773, RZ ;  /* 0x0000777318317816 */ /* 0x002fe400000000ff */
[-C--:B--2---:R-:W-:Y:S01]  /*17bb0*/  IADD3 R2, P6, PT, R100, R230.reuse, RZ ;  /* 0x000000e664027210 */ /* 0x084fe20007fde0ff */
[----:B------:R0:W-:Y:S01]  /*17bc0*/  STG.E.U8 desc[UR16][R42.64], R39 ;  /* 0x000000272a007986 */ /* 0x0001e2000c101110 */
[-C--:B------:R-:W-:Y:S01]  /*17bd0*/  LEA.HI.X.SX32 R37, R102, R231.reuse, 0x1, P5 ;  /* 0x000000e766257211 */ /* 0x080fe200028f0eff */
[C---:B------:R-:W-:Y:S01]  /*17be0*/  IMAD R24, R223.reuse, 0x4, R16 ;  /* 0x00000004df187824 */ /* 0x040fe200078e0210 */
[-C--:B------:R-:W-:Y:S01]  /*17bf0*/  LEA.HI.X.SX32 R3, R100, R231.reuse, 0x1, P6 ;  /* 0x000000e764037211 */ /* 0x080fe200030f0eff */
[----:B------:R1:W-:Y:S01]  /*17c00*/  STG.E.U8 desc[UR16][R44.64], R49 ;  /* 0x000000312c007986 */ /* 0x0003e2000c101110 */
[-C--:B------:R-:W-:Y:S01]  /*17c10*/  IADD3 R38, P6, PT, R104, R230.reuse, RZ ;  /* 0x000000e668267210 */ /* 0x080fe20007fde0ff */
[C---:B------:R-:W-:Y:S01]  /*17c20*/  IMAD R20, R223.reuse, 0x4, R24 ;  /* 0x00000004df147824 */ /* 0x040fe200078e0218 */
[----:B------:R-:W-:Y:S01]  /*17c30*/  IADD3 R40, P5, PT, R106, R230, RZ ;  /* 0x000000e66a287210 */ /* 0x000fe20007fbe0ff */
[----:B------:R2:W-:Y:S01]  /*17c40*/  STG.E.U8 desc[UR16][R46.64], R51 ;  /* 0x000000332e007986 */ /* 0x0005e2000c101110 */
[----:B------:R-:W-:Y:S01]  /*17c50*/  PRMT R249, R32, 0x7773, RZ ;  /* 0x0000777320f97816 */ /* 0x000fe200000000ff */
[----:B------:R-:W-:Y:S01]  /*17c60*/  IMAD R188, R223, 0x4, R20 ;  /* 0x00000004dfbc7824 */ /* 0x000fe200078e0214 */
[----:B------:R-:W-:-:S02]  /*17c70*/  LEA.HI.X.SX32 R41, R106, R231, 0x1, P5 ;  /* 0x000000e76a297211 */ /* 0x000fc400028f0eff */
[-C--:B0-----:R-:W-:Y:S01]  /*17c80*/  LEA.HI.X.SX32 R39, R104, R231.reuse, 0x1, P6 ;  /* 0x000000e768277211 */ /* 0x081fe200030f0eff */
[C---:B------:R-:W-:Y:S01]  /*17c90*/  IMAD R190, R223.reuse, 0x4, R188 ;  /* 0x00000004dfbe7824 */ /* 0x040fe200078e02bc */
[-C--:B------:R-:W-:Y:S01]  /*17ca0*/  IADD3 R42, P6, PT, R108, R230.reuse, RZ ;  /* 0x000000e66c2a7210 */ /* 0x080fe20007fde0ff */
[----:B------:R0:W-:Y:S01]  /*17cb0*/  STG.E.U8 desc[UR16][R2.64], R249 ;  /* 0x000000f902007986 */ /* 0x0001e2000c101110 */
[-C--:B-1----:R-:W-:Y:S01]  /*17cc0*/  IADD3 R44, P5, PT, R110, R230.reuse, RZ ;  /* 0x000000e66e2c7210 */ /* 0x082fe20007fbe0ff */
[C---:B------:R-:W-:Y:S01]  /*17cd0*/  IMAD R192, R223.reuse, 0x4, R190 ;  /* 0x00000004dfc07824 */ /* 0x040fe200078e02be */
[-C--:B------:R-:W-:Y:S02]  /*17ce0*/  LEA.HI.X.SX32 R43, R108, R231.reuse, 0x1, P6 ;  /* 0x000000e76c2b7211 */ /* 0x080fe400030f0eff */
[----:B--2---:R-:W-:Y:S01]  /*17cf0*/  IADD3 R46, P6, PT, R112, R230, RZ ;  /* 0x000000e6702e7210 */ /* 0x004fe20007fde0ff */
[----:B------:R-:W-:Y:S01]  /*17d00*/  IMAD R194, R223, 0x4, R192 ;  /* 0x00000004dfc27824 */ /* 0x000fe200078e02c0 */
[----:B------:R-:W-:-:S02]  /*17d10*/  LEA.HI.X.SX32 R45, R110, R231, 0x1, P5 ;  /* 0x000000e76e2d7211 */ /* 0x000fc400028f0eff */
[-C--:B------:R-:W-:Y:S01]  /*17d20*/  IADD3 R48, P5, PT, R114, R230.reuse, RZ ;  /* 0x000000e672307210 */ /* 0x080fe20007fbe0ff */
[C---:B------:R-:W-:Y:S01]  /*17d30*/  IMAD R196, R223.reuse, 0x4, R194 ;  /* 0x00000004dfc47824 */ /* 0x040fe200078e02c2 */
[-C--:B------:R-:W-:Y:S02]  /*17d40*/  LEA.HI.X.SX32 R47, R112, R231.reuse, 0x1, P6 ;  /* 0x000000e7702f7211 */ /* 0x080fe400030f0eff */
[-C--:B------:R-:W-:Y:S01]  /*17d50*/  IADD3 R50, P6, PT, R116, R230.reuse, RZ ;  /* 0x000000e674327210 */ /* 0x080fe20007fde0ff */
[C---:B------:R-:W-:Y:S01]  /*17d60*/  IMAD R198, R223.reuse, 0x4, R196 ;  /* 0x00000004dfc67824 */ /* 0x040fe200078e02c4 */
[-C--:B------:R-:W-:Y:S02]  /*17d70*/  LEA.HI.X.SX32 R49, R114, R231.reuse, 0x1, P5 ;  /* 0x000000e772317211 */ /* 0x080fe400028f0eff */
[----:B------:R-:W-:Y:S01]  /*17d80*/  IADD3 R52, P5, PT, R118, R230, RZ ;  /* 0x000000e676347210 */ /* 0x000fe20007fbe0ff */
        /* <DEDUP_REMOVED lines=39> */
[----:B------:R-:W-:Y:S01]  /*18000*/  IMAD R228, R223, 0x4, R224 ;  /* 0x00000004dfe47824 */ /* 0x000fe200078e02e0 */
[-C--:B------:R-:W-:Y:S02]  /*18010*/  LEA.HI.X.SX32 R77, R142, R231.reuse, 0x1, P5 ;  /* 0x000000e78e4d7211 */ /* 0x080fe400028f0eff */
[-C--:B------:R-:W-:Y:S02]  /*18020*/  IADD3 R80, P5, PT, R146, R230.reuse, RZ ;  /* 0x000000e692507210 */ /* 0x080fe40007fbe0ff */
[-C--:B------:R-:W-:Y:S02]  /*18030*/  LEA.HI.X.SX32 R79, R144, R231.reuse, 0x1, P6 ;  /* 0x000000e7904f7211 */ /* 0x080fe400030f0eff */
[----:B------:R-:W-:Y:S02]  /*18040*/  IADD3 R82, P6, PT, R148, R230, RZ ;  /* 0x000000e694527210 */ /* 0x000fe40007fde0ff */
[----:B------:R-:W-:-:S02]  /*18050*/  LEA.HI.X.SX32 R81, R146, R231, 0x1, P5 ;  /* 0x000000e792517211 */ /* 0x000fc400028f0eff */
[-C--:B------:R-:W-:Y:S02]  /*18060*/  IADD3 R84, P5, PT, R150, R230.reuse, RZ ;  /* 0x000000e696547210 */ /* 0x080fe40007fbe0ff */
        /* <DEDUP_REMOVED lines=30> */
[-C--:B------:R-:W-:Y:S01]  /*18250*/  LEA.HI.X.SX32 R113, R178, R231.reuse, 0x1, P5 ;  /* 0x000000e7b2717211 */ /* 0x080fe200028f0eff */
[C---:B------:R-:W-:Y:S01]  /*18260*/  IMAD R178, R223.reuse, 0x4, R228 ;  /* 0x00000004dfb27824 */ /* 0x040fe200078e02e4 */
[-C--:B------:R-:W-:Y:S02]  /*18270*/  IADD3 R116, P5, PT, R182, R230.reuse, RZ ;  /* 0x000000e6b6747210 */ /* 0x080fe40007fbe0ff */
[-C--:B------:R-:W-:Y:S01]  /*18280*/  LEA.HI.X.SX32 R115, R180, R231.reuse, 0x1, P6 ;  /* 0x000000e7b4737211 */ /* 0x080fe200030f0eff */
[----:B------:R-:W-:Y:S01]  /*18290*/  IMAD R180, R223, 0x4, R178 ;  /* 0x00000004dfb47824 */ /* 0x000fe200078e02b2 */
[----:B------:R-:W-:Y:S02]  /*182a0*/  IADD3 R118, P6, PT, R184, R230, RZ ;  /* 0x000000e6b8767210 */ /* 0x000fe40007fde0ff */
[----:B------:R-:W-:-:S02]  /*182b0*/  LEA.HI.X.SX32 R117, R182, R231, 0x1, P5 ;  /* 0x000000e7b6757211 */ /* 0x000fc400028f0eff */
[-C--:B------:R-:W-:Y:S02]  /*182c0*/  IADD3 R120, P5, PT, R4, R230.reuse, RZ ;  /* 0x000000e604787210 */ /* 0x080fe40007fbe0ff */
[-C--:B------:R-:W-:Y:S02]  /*182d0*/  LEA.HI.X.SX32 R119, R184, R231.reuse, 0x1, P6 ;  /* 0x000000e7b8777211 */ /* 0x080fe400030f0eff */
[-C--:B------:R-:W-:Y:S02]  /*182e0*/  IADD3 R122, P6, PT, R8, R230.reuse, RZ ;  /* 0x000000e6087a7210 */ /* 0x080fe40007fde0ff */
[-C--:B------:R-:W-:Y:S01]  /*182f0*/  LEA.HI.X.SX32 R121, R4, R231.reuse, 0x1, P5 ;  /* 0x000000e704797211 */ /* 0x080fe200028f0eff */
[C---:B------:R-:W-:Y:S01]  /*18300*/  IMAD R4, R223.reuse, 0x4, R180 ;  /* 0x00000004df047824 */ /* 0x040fe200078e02b4 */
[-C--:B------:R-:W-:Y:S02]  /*18310*/  IADD3 R124, P5, PT, R12, R230.reuse, RZ ;  /* 0x000000e60c7c7210 */ /* 0x080fe40007fbe0ff */
[----:B------:R-:W-:Y:S01]  /*18320*/  LEA.HI.X.SX32 R123, R8, R231, 0x1, P6 ;  /* 0x000000e7087b7211 */ /* 0x000fe200030f0eff */
[----:B------:R-:W-:Y:S01]  /*18330*/  IMAD R8, R223, 0x4, R4 ;  /* 0x00000004df087824 */ /* 0x000fe200078e0204 */
[----:B------:R-:W-:-:S02]  /*18340*/  IADD3 R126, P6, PT, R186, R230, RZ ;  /* 0x000000e6ba7e7210 */ /* 0x000fc40007fde0ff */
[-C--:B------:R-:W-:Y:S01]  /*18350*/  LEA.HI.X.SX32 R125, R12, R231.reuse, 0x1, P5 ;  /* 0x000000e70c7d7211 */ /* 0x080fe200028f0eff */
[C---:B------:R-:W-:Y:S01]  /*18360*/  IMAD R12, R223.reuse, 0x4, R8 ;  /* 0x00000004df0c7824 */ /* 0x040fe200078e0208 */
[-C--:B------:R-:W-:Y:S02]  /*18370*/  IADD3 R128, P5, PT, R16, R230.reuse, RZ ;  /* 0x000000e610807210 */ /* 0x080fe40007fbe0ff */
[-C--:B------:R-:W-:Y:S02]  /*18380*/  LEA.HI.X.SX32 R127, R186, R231.reuse, 0x1, P6 ;  /* 0x000000e7ba7f7211 */ /* 0x080fe400030f0eff */
[-C--:B------:R-:W-:Y:S02]  /*18390*/  IADD3 R130, P6, PT, R24, R230.reuse, RZ ;  /* 0x000000e618827210 */ /* 0x080fe40007fde0ff */
[----:B------:R-:W-:Y:S01]  /*183a0*/  LEA.HI.X.SX32 R129, R16, R231, 0x1, P5 ;  /* 0x000000e710817211 */ /* 0x000fe200028f0eff */
[----:B------:R-:W-:Y:S01]  /*183b0*/  IMAD R16, R223, 0x4, R12 ;  /* 0x00000004df107824 */ /* 0x000fe200078e020c */
[----:B------:R-:W-:-:S02]  /*183c0*/  IADD3 R132, P5, PT, R20, R230, RZ ;  /* 0x000000e614847210 */ /* 0x000fc40007fbe0ff */
        /* <DEDUP_REMOVED lines=8> */
[-C--:B------:R-:W-:Y:S02]  /*18450*/  LEA.HI.X.SX32 R137, R190, R231.reuse, 0x1, P5 ;  /* 0x000000e7be897211 */ /* 0x080fe400028f0eff */
[-C--:B------:R-:W-:Y:S02]  /*18460*/  IADD3 R140, P5, PT, R194, R230.reuse, RZ ;  /* 0x000000e6c28c7210 */ /* 0x080fe40007fbe0ff */
[-C--:B------:R-:W-:Y:S02]  /*18470*/  LEA.HI.X.SX32 R139, R192, R231.reuse, 0x1, P6 ;  /* 0x000000e7c08b7211 */ /* 0x080fe400030f0eff */
[-C--:B------:R-:W-:Y:S02]  /*18480*/  IADD3 R142, P6, PT, R196, R230.reuse, RZ ;  /* 0x000000e6c48e7210 */ /* 0x080fe40007fde0ff */
[----:B------:R-:W-:Y:S01]  /*18490*/  LEA.HI.X.SX32 R141, R194, R231, 0x1, P5 ;  /* 0x000000e7c28d7211 */ /* 0x000fe200028f0eff */
[----:B------:R-:W-:Y:S01]  /*184a0*/  IMAD R194, R223, 0x4, R24 ;  /* 0x00000004dfc27824 */ /* 0x000fe200078e0218 */
[----:B------:R-:W-:-:S02]  /*184b0*/  IADD3 R144, P5, PT, R198, R230, RZ ;  /* 0x000000e6c6907210 */ /* 0x000fc40007fbe0ff */
[-C--:B------:R-:W-:Y:S01]  /*184c0*/  LEA.HI.X.SX32 R143, R196, R231.reuse, 0x1, P6 ;  /* 0x000000e7c48f7211 */ /* 0x080fe200030f0eff */
[C---:B------:R-:W-:Y:S01]  /*184d0*/  IMAD R196, R223.reuse, 0x4, R194 ;  /* 0x00000004dfc47824 */ /* 0x040fe200078e02c2 */
        /* <DEDUP_REMOVED lines=20> */
[----:B------:R-:W-:Y:S01]  /*18620*/  IMAD R210, R223, 0x4, R208 ;  /* 0x00000004dfd27824 */ /* 0x000fe200078e02d0 */
[-C--:B------:R-:W-:Y:S02]  /*18630*/  IADD3 R160, P5, PT, R214, R230.reuse, RZ ;  /* 0x000000e6d6a07210 */ /* 0x080fe40007fbe0ff */
[----:B------:R-:W-:Y:S02]  /*18640*/  LEA.HI.X.SX32 R159, R212, R231, 0x1, P6 ;  /* 0x000000e7d49f7211 */ /* 0x000fe400030f0eff */
[----:B------:R-:W-:-:S02]  /*18650*/  IADD3 R162, P6, PT, R216, R230, RZ ;  /* 0x000000e6d8a27210 */ /* 0x000fc40007fde0ff */
[-C--:B------:R-:W-:Y:S02]  /*18660*/  LEA.HI.X.SX32 R161, R214, R231.reuse, 0x1, P5 ;  /* 0x000000e7d6a17211 */ /* 0x080fe400028f0eff */
[-C--:B------:R-:W-:Y:S02]  /*18670*/  IADD3 R164, P5, PT, R218, R230.reuse, RZ ;  /* 0x000000e6daa47210 */ /* 0x080fe40007fbe0ff */
[-C--:B------:R-:W-:Y:S02]  /*18680*/  LEA.HI.X.SX32 R163, R216, R231.reuse, 0x1, P6 ;  /* 0x000000e7d8a37211 */ /* 0x080fe400030f0eff */
        /* <DEDUP_REMOVED lines=34> */
[----:B------:R-:W-:Y:S01]  /*188b0*/  IMAD R224, R223, 0x4, R24 ;  /* 0x00000004dfe07824 */ /* 0x000fe200078e0218 */
        /* <DEDUP_REMOVED lines=36> */
[----:B------:R-:W-:Y:S02]  /*18b00*/  PRMT R28, R28, 0x7773, RZ ;  /* 0x000077731c1c7816 */ /* 0x000fe400000000ff */
[----:B------:R-:W-:Y:S02]  /*18b10*/  LEA.HI.X.SX32 R225, R8, R231, 0x1, P5 ;  /* 0x000000e708e17211 */ /* 0x000fe400028f0eff */
[----:B------:R-:W-:Y:S01]  /*18b20*/  IADD3 R228, P6, PT, R16, R230, RZ ;  /* 0x000000e610e47210 */ /* 0x000fe20007fde0ff */
[----:B------:R-:W-:Y:S01]  /*18b30*/  STG.E.U8 desc[UR16][R36.64], R28 ;  /* 0x0000001c24007986 */ /* 0x000fe2000c101110 */
[----:B------:R-:W-:-:S02]  /*18b40*/  PRMT R4, R5, 0x7770, RZ ;  /* 0x0000777005047816 */ /* 0x000fc400000000ff */
[----:B------:R-:W-:Y:S02]  /*18b50*/  IADD3 R230, P5, PT, R12, R230, RZ ;  /* 0x000000e60ce67210 */ /* 0x000fe40007fbe0ff */
[----:B------:R-:W-:Y:S01]  /*18b60*/  PRMT R8, R9, 0x7770, RZ ;  /* 0x0000777009087816 */ /* 0x000fe200000000ff */
[----:B------:R-:W-:Y:S01]  /*18b70*/  STG.E.U8 desc[UR16][R38.64], R4 ;  /* 0x0000000426007986 */ /* 0x000fe2000c101110 */
[C---:B------:R-:W-:Y:S02]  /*18b80*/  PRMT R245, R5.reuse, 0x7773, RZ ;  /* 0x0000777305f57816 */ /* 0x040fe400000000ff */
[C---:B------:R-:W-:Y:S01]  /*18b90*/  PRMT R239, R5.reuse, 0x7772, RZ ;  /* 0x0000777205ef7816 */ /* 0x040fe200000000ff */
[----:B------:R1:W-:Y:S01]  /*18ba0*/  STG.E.U8 desc[UR16][R40.64], R8 ;  /* 0x0000000828007986 */ /* 0x0003e2000c101110 */
[----:B------:R-:W-:Y:S02]  /*18bb0*/  PRMT R24, R5, 0x7771, RZ ;  /* 0x0000777105187816 */ /* 0x000fe400000000ff */
[----:B------:R-:W-:-:S02]  /*18bc0*/  LEA.HI.X.SX32 R229, R16, R231, 0x1, P6 ;  /* 0x000000e710e57211 */ /* 0x000fc400030f0eff */
[C---:B------:R-:W-:Y:S02]  /*18bd0*/  PRMT R5, R6.reuse, 0x7773, RZ ;  /* 0x0000777306057816 */ /* 0x040fe400000000ff */
[C---:B------:R-:W-:Y:S02]  /*18be0*/  PRMT R247, R6.reuse, 0x7772, RZ ;  /* 0x0000777206f77816 */ /* 0x040fe400000000ff */
[C---:B0-----:R-:W-:Y:S02]  /*18bf0*/  PRMT R3, R6.reuse, 0x7771, RZ ;  /* 0x0000777106037816 */ /* 0x041fe400000000ff */
[----:B------:R-:W-:Y:S02]  /*18c00*/  PRMT R251, R6, 0x7770, RZ ;  /* 0x0000777006fb7816 */ /* 0x000fe400000000ff */
[----:B------:R-:W-:Y:S02]  /*18c10*/  LEA.HI.X.SX32 R231, R12, R231, 0x1, P5 ;  /* 0x000000e70ce77211 */ /* 0x000fe400028f0eff */
[----:B------:R-:W-:-:S02]  /*18c20*/  PRMT R6, R13, 0x7770, RZ ;  /* 0x000077700d067816 */ /* 0x000fc400000000ff */
[----:B------:R-:W-:Y:S02]  /*18c30*/  PRMT R12, R17, 0x7770, RZ ;  /* 0x00007770110c7816 */ /* 0x000fe400000000ff */
[----:B-1----:R-:W-:Y:S01]  /*18c40*/  PRMT R8, R25, 0x7770, RZ ;  /* 0x0000777019087816 */ /* 0x002fe200000000ff */
[----:B------:R0:W-:Y:S01]  /*18c50*/  STG.E.U8 desc[UR16][R42.64], R6 ;  /* 0x000000062a007986 */ /* 0x0001e2000c101110 */
[----:B------:R-:W-:Y:S02]  /*18c60*/  PRMT R16, R21, 0x7770, RZ ;  /* 0x0000777015107816 */ /* 0x000fe400000000ff */
[----:B------:R-:W-:Y:S01]  /*18c70*/  PRMT R28, R33, 0x7770, RZ ;  /* 0x00007770211c7816 */ /* 0x000fe200000000ff */
[----:B------:R1:W-:Y:S01]  /*18c80*/  STG.E.U8 desc[UR16][R44.64], R12 ;  /* 0x0000000c2c007986 */ /* 0x0003e2000c101110 */
[----:B------:R-:W-:Y:S02]  /*18c90*/  PRMT R32, R29, 0x7770, RZ ;  /* 0x000077701d207816 */ /* 0x000fe400000000ff */
[----:B------:R-:W-:Y:S01]  /*18ca0*/  PRMT R36, R9, 0x7771, RZ ;  /* 0x0000777109247816 */ /* 0x000fe200000000ff */
[----:B------:R2:W-:Y:S01]  /*18cb0*/  STG.E.U8 desc[UR16][R46.64], R8 ;  /* 0x000000082e007986 */ /* 0x0005e2000c101110 */
[----:B------:R-:W-:-:S02]  /*18cc0*/  PRMT R38, R13, 0x7771, RZ ;  /* 0x000077710d267816 */ /* 0x000fc400000000ff */
[----:B------:R-:W-:Y:S01]  /*18cd0*/  PRMT R40, R25, 0x7771, RZ ;  /* 0x0000777119287816 */ /* 0x000fe200000000ff */
[----:B------:R3:W-:Y:S01]  /*18ce0*/  STG.E.U8 desc[UR16][R48.64], R16 ;  /* 0x0000001030007986 */ /* 0x0007e2000c101110 */
[----:B0-----:R-:W-:Y:S02]  /*18cf0*/  PRMT R42, R17, 0x7771, RZ ;  /* 0x00007771112a7816 */ /* 0x001fe400000000ff */
[----:B------:R-:W-:Y:S01]  /*18d00*/  PRMT R20, R9, 0x7772, RZ ;  /* 0x0000777209147816 */ /* 0x000fe200000000ff */
[----:B------:R-:W-:Y:S01]  /*18d10*/  STG.E.U8 desc[UR16][R50.64], R28 ;  /* 0x0000001c32007986 */ /* 0x000fe2000c101110 */
[----:B-1----:R-:W-:Y:S02]  /*18d20*/  PRMT R44, R33, 0x7771, RZ ;  /* 0x00007771212c7816 */ /* 0x002fe400000000ff */
[----:B------:R-:W-:Y:S01]  /*18d30*/  PRMT R41, R13, 0x7772, RZ ;  /* 0x000077720d297816 */ /* 0x000fe200000000ff */
[----:B------:R-:W-:Y:S01]  /*18d40*/  STG.E.U8 desc[UR16][R52.64], R32 ;  /* 0x0000002034007986 */ /* 0x000fe2000c101110 */
[----:B--2---:R-:W-:-:S02]  /*18d50*/  PRMT R46, R21, 0x7771, RZ ;  /* 0x00007771152e7816 */ /* 0x004fc400000000ff */
[----:B------:R-:W-:Y:S01]  /*18d60*/  PRMT R2, R13, 0x7773, RZ ;  /* 0x000077730d027816 */ /* 0x000fe200000000ff */
[----:B------:R0:W-:Y:S01]  /*18d70*/  STG.E.U8 desc[UR16][R54.64], R24 ;  /* 0x0000001836007986 */ /* 0x0001e2000c101110 */
[----:B---3--:R-:W-:Y:S02]  /*18d80*/  PRMT R49, R9, 0x7773, RZ ;  /* 0x0000777309317816 */ /* 0x008fe400000000ff */
[C---:B------:R-:W-:Y:S01]  /*18d90*/  PRMT R13, R14.reuse, 0x7773, RZ ;  /* 0x000077730e0d7816 */ /* 0x040fe200000000ff */
[----:B------:R1:W-:Y:S01]  /*18da0*/  STG.E.U8 desc[UR16][R56.64], R36 ;  /* 0x0000002438007986 */ /* 0x0003e2000c101110 */
[C---:B------:R-:W-:Y:S02]  /*18db0*/  PRMT R4, R14.reuse, 0x7772, RZ ;  /* 0x000077720e047816 */ /* 0x040fe400000000ff */
        /* <DEDUP_REMOVED lines=10> */
[----:B------:R0:W-:Y:S01]  /*18e60*/  STG.E.U8 desc[UR16][R64.64], R46 ;  /* 0x0000002e40007986 */ /* 0x0001e2000c101110 */
[----:B--2---:R-:W-:-:S02]  /*18e70*/  PRMT R58, R21, 0x7773, RZ ;  /* 0x00007773153a7816 */ /* 0x004fc400000000ff */
[----:B------:R-:W-:Y:S01]  /*18e80*/  PRMT R36, R26, 0x7770, RZ ;  /* 0x000077701a247816 */ /* 0x000fe200000000ff */
[----:B------:R1:W-:Y:S01]  /*18e90*/  STG.E.U8 desc[UR16][R66.64], R44 ;  /* 0x0000002c42007986 */ /* 0x0003e2000c101110 */
[----:B---3--:R-:W-:Y:S02]  /*18ea0*/  PRMT R60, R21, 0x7772, RZ ;  /* 0x00007772153c7816 */ /* 0x008fe400000000ff */
[----:B------:R-:W-:Y:S01]  /*18eb0*/  PRMT R61, R17, 0x7773, RZ ;  /* 0x00007773113d7816 */ /* 0x000fe200000000ff */
[----:B------:R2:W-:Y:S01]  /*18ec0*/  STG.E.U8 desc[UR16][R68.64], R56 ;  /* 0x0000003844007986 */ /* 0x0005e2000c101110 */
[----:B------:R-:W-:Y:S02]  /*18ed0*/  PRMT R42, R18, 0x7770, RZ ;  /* 0x00007770122a7816 */ /* 0x000fe400000000ff */
[----:B------:R-:W-:Y:S01]  /*18ee0*/  PRMT R52, R34, 0x7770, RZ ;  /* 0x0000777022347816 */ /* 0x000fe200000000ff */
[----:B------:R3:W-:Y:S01]  /*18ef0*/  STG.E.U8 desc[UR16][R70.64], R239 ;  /* 0x000000ef46007986 */ /* 0x0007e2000c101110 */
[----:B0-----:R-:W-:-:S02]  /*18f00*/  PRMT R64, R29, 0x7773, RZ ;  /* 0x000077731d407816 */ /* 0x001fc400000000ff */
[----:B------:R-:W-:Y:S01]  /*18f10*/  PRMT R62, R30, 0x7771, RZ ;  /* 0x000077711e3e7816 */ /* 0x000fe200000000ff */
[----:B------:R0:W-:Y:S01]  /*18f20*/  STG.E.U8 desc[UR16][R72.64], R20 ;  /* 0x0000001448007986 */ /* 0x0001e2000c101110 */
[----:B-1----:R-:W-:Y:S02]  /*18f30*/  PRMT R44, R33, 0x7772, RZ ;  /* 0x00007772212c7816 */ /* 0x002fe400000000ff */
[----:B------:R-:W-:Y:S01]  /*18f40*/  PRMT R66, R29, 0x7772, RZ ;  /* 0x000077721d427816 */ /* 0x000fe200000000ff */
[----:B------:R-:W-:Y:S01]  /*18f50*/  STG.E.U8 desc[UR16][R74.64], R41 ;  /* 0x000000294a007986 */ /* 0x000fe2000c101110 */
[----:B------:R-:W-:Y:S02]  /*18f60*/  PRMT R67, R33, 0x7773, RZ ;  /* 0x0000777321437816 */ /* 0x000fe400000000ff */
[C---:B--2---:R-:W-:Y:S01]  /*18f70*/  PRMT R56, R22.reuse, 0x7771, RZ ;  /* 0x0000777116387816 */ /* 0x044fe200000000ff */
[----:B------:R1:W-:Y:S01]  /*18f80*/  STG.E.U8 desc[UR16][R76.64], R54 ;  /* 0x000000364c007986 */ /* 0x0003e2000c101110 */
[----:B---3--:R-:W-:-:S02]  /*18f90*/  PRMT R239, R22, 0x7773, RZ ;  /* 0x0000777316ef7816 */ /* 0x008fc400000000ff */
[----:B------:R-:W-:Y:S01]  /*18fa0*/  PRMT R12, R10, 0x7771, RZ ;  /* 0x000077710a0c7816 */ /* 0x000fe200000000ff */
[----:B------:R-:W-:Y:S01]  /*18fb0*/  STG.E.U8 desc[UR16][R78.64], R25 ;  /* 0x000000194e007986 */ /* 0x000fe2000c101110 */
[C---:B0-----:R-:W-:Y:S02]  /*18fc0*/  PRMT R20, R22.reuse, 0x7772, RZ ;  /* 0x0000777216147816 */ /* 0x041fe400000000ff */
[----:B------:R-:W-:Y:S01]  /*18fd0*/  PRMT R22, R22, 0x7770, RZ ;  /* 0x0000777016167816 */ /* 0x000fe200000000ff */
[----:B------:R-:W-:Y:S01]  /*18fe0*/  STG.E.U8 desc[UR16][R80.64], R60 ;  /* 0x0000003c50007986 */ /* 0x000fe2000c101110 */
[----:B------:R-:W-:Y:S02]  /*18ff0*/  PRMT R38, R18, 0x7771, RZ ;  /* 0x0000777112267816 */ /* 0x000fe400000000ff */
[----:B------:R-:W-:Y:S01]  /*19000*/  PRMT R32, R26, 0x7771, RZ ;  /* 0x000077711a207816 */ /* 0x000fe200000000ff */
[----:B------:R-:W-:Y:S01]  /*19010*/  STG.E.U8 desc[UR16][R82.64], R44 ;  /* 0x0000002c52007986 */ /* 0x000fe2000c101110 */
[----:B-1----:R-:W-:-:S02]  /*19020*/  PRMT R77, R30, 0x7773, RZ ;  /* 0x000077731e4d7816 */ /* 0x002fc400000000ff */
[C---:B------:R-:W-:Y:S01]  /*19030*/  PRMT R54, R30.reuse, 0x7772, RZ ;  /* 0x000077721e367816 */ /* 0x040fe200000000ff */
[----:B------:R-:W-:Y:S01]  /*19040*/  STG.E.U8 desc[UR16][R84.64], R66 ;  /* 0x0000004254007986 */ /* 0x000fe2000c101110 */
[----:B------:R-:W-:Y:S02]  /*19050*/  PRMT R30, R30, 0x7770, RZ ;  /* 0x000077701e1e7816 */ /* 0x000fe400000000ff */
[----:B------:R-:W-:Y:S01]  /*19060*/  PRMT R50, R34, 0x7771, RZ ;  /* 0x0000777122327816 */ /* 0x000fe200000000ff */
[----:B------:R-:W-:Y:S01]  /*19070*/  STG.E.U8 desc[UR16][R86.64], R245 ;  /* 0x000000f556007986 */ /* 0x000fe2000c101110 */
[----:B------:R-:W-:Y:S02]  /*19080*/  PRMT R8, R10, 0x7772, RZ ;  /* 0x000077720a087816 */ /* 0x000fe400000000ff */
[----:B------:R-:W-:Y:S01]  /*19090*/  PRMT R63, R18, 0x7772, RZ ;  /* 0x00007772123f7816 */ /* 0x000fe200000000ff */
[----:B------:R-:W-:Y:S01]  /*190a0*/  STG.E.U8 desc[UR16][R88.64], R49 ;  /* 0x0000003158007986 */ /* 0x000fe2000c101110 */
[----:B------:R-:W-:-:S02]  /*190b0*/  PRMT R28, R26, 0x7772, RZ ;  /* 0x000077721a1c7816 */ /* 0x000fc400000000ff */
[----:B------:R-:W-:Y:S01]  /*190c0*/  PRMT R48, R34, 0x7772, RZ ;  /* 0x0000777222307816 */ /* 0x000fe200000000ff */
        /* <DEDUP_REMOVED lines=8> */
[C---:B------:R-:W-:Y:S01]  /*19150*/  PRMT R37, R7.reuse, 0x7772, RZ ;  /* 0x0000777207257816 */ /* 0x040fe200000000ff */
[----:B------:R-:W-:Y:S01]  /*19160*/  STG.E.U8 desc[UR16][R96.64], R58 ;  /* 0x0000003a60007986 */ /* 0x000fe2000c101110 */
[C---:B------:R-:W-:Y:S02]  /*19170*/  PRMT R39, R7.reuse, 0x7771, RZ ;  /* 0x0000777107277816 */ /* 0x040fe400000000ff */
[----:B------:R-:W-:Y:S01]  /*19180*/  PRMT R7, R7, 0x7770, RZ ;  /* 0x0000777007077816 */ /* 0x000fe200000000ff */
[----:B------:R-:W-:Y:S01]  /*19190*/  STG.E.U8 desc[UR16][R98.64], R67 ;  /* 0x0000004362007986 */ /* 0x000fe2000c101110 */
[C---:B------:R-:W-:Y:S02]  /*191a0*/  PRMT R10, R11.reuse, 0x7773, RZ ;  /* 0x000077730b0a7816 */ /* 0x040fe400000000ff */
[C---:B------:R-:W-:Y:S01]  /*191b0*/  PRMT R51, R11.reuse, 0x7772, RZ ;  /* 0x000077720b337816 */ /* 0x040fe200000000ff */
[----:B------:R-:W-:Y:S01]  /*191c0*/  STG.E.U8 desc[UR16][R100.64], R64 ;  /* 0x0000004064007986 */ /* 0x000fe2000c101110 */
[----:B------:R-:W-:-:S02]  /*191d0*/  PRMT R53, R11, 0x7771, RZ ;  /* 0x000077710b357816 */ /* 0x000fc400000000ff */
[C---:B------:R-:W-:Y:S01]  /*191e0*/  PRMT R6, R15.reuse, 0x7773, RZ ;  /* 0x000077730f067816 */ /* 0x040fe200000000ff */
[----:B------:R-:W-:Y:S01]  /*191f0*/  STG.E.U8 desc[UR16][R102.64], R251 ;  /* 0x000000fb66007986 */ /* 0x000fe2000c101110 */
[C---:B------:R-:W-:Y:S02]  /*19200*/  PRMT R45, R15.reuse, 0x7772, RZ ;  /* 0x000077720f2d7816 */ /* 0x040fe400000000ff */
        /* <DEDUP_REMOVED lines=8> */
[----:B------:R-:W-:Y:S02]  /*19290*/  PRMT R65, R19, 0x7771, RZ ;  /* 0x0000777113417816 */ /* 0x000fe400000000ff */
[C---:B------:R-:W-:Y:S01]  /*192a0*/  PRMT R57, R27.reuse, 0x7773, RZ ;  /* 0x000077731b397816 */ /* 0x040fe200000000ff */
[----:B------:R-:W-:Y:S01]  /*192b0*/  STG.E.U8 desc[UR16][R110.64], R36 ;  /* 0x000000246e007986 */ /* 0x000fe2000c101110 */
[C---:B------:R-:W-:Y:S02]  /*192c0*/  PRMT R26, R27.reuse, 0x7772, RZ ;  /* 0x000077721b1a7816 */ /* 0x040fe400000000ff */
[----:B------:R-:W-:Y:S01]  /*192d0*/  PRMT R59, R27, 0x7771, RZ ;  /* 0x000077711b3b7816 */ /* 0x000fe200000000ff */
[----:B------:R-:W-:Y:S01]  /*192e0*/  STG.E.U8 desc[UR16][R112.64], R22 ;  /* 0x0000001670007986 */ /* 0x000fe2000c101110 */
[----:B------:R-:W-:-:S02]  /*192f0*/  PRMT R19, R19, 0x7770, RZ ;  /* 0x0000777013137816 */ /* 0x000fc400000000ff */
[----:B------:R-:W-:Y:S01]  /*19300*/  PRMT R27, R27, 0x7770, RZ ;  /* 0x000077701b1b7816 */ /* 0x000fe200000000ff */
[----:B------:R-:W-:Y:S01]  /*19310*/  STG.E.U8 desc[UR16][R114.64], R52 ;  /* 0x0000003472007986 */ /* 0x000fe2000c101110 */
[C---:B------:R-:W-:Y:S02]  /*19320*/  PRMT R21, R23.reuse, 0x7773, RZ ;  /* 0x0000777317157816 */ /* 0x040fe400000000ff */
[C---:B------:R-:W-:Y:S01]  /*19330*/  PRMT R71, R23.reuse, 0x7772, RZ ;  /* 0x0000777217477816 */ /* 0x040fe200000000ff */
[----:B------:R-:W-:Y:S01]  /*19340*/  STG.E.U8 desc[UR16][R116.64], R30 ;  /* 0x0000001e74007986 */ /* 0x000fe2000c101110 */
[----:B------:R-:W-:Y:S02]  /*19350*/  PRMT R73, R23, 0x7771, RZ ;  /* 0x0000777117497816 */ /* 0x000fe400000000ff */
[C---:B------:R-:W-:Y:S01]  /*19360*/  PRMT R33, R35.reuse, 0x7773, RZ ;  /* 0x0000777323217816 */ /* 0x040fe200000000ff */
[----:B------:R0:W-:Y:S01]  /*19370*/  STG.E.U8 desc[UR16][R118.64], R3 ;  /* 0x0000000376007986 */ /* 0x0001e2000c101110 */
[----:B------:R-:W-:-:S02]  /*19380*/  PRMT R34, R35, 0x7772, RZ ;  /* 0x0000777223227816 */ /* 0x000fc400000000ff */
[----:B------:R-:W-:Y:S01]  /*19390*/  PRMT R69, R35, 0x7771, RZ ;  /* 0x0000777123457816 */ /* 0x000fe200000000ff */
[----:B------:R-:W-:Y:S01]  /*193a0*/  STG.E.U8 desc[UR16][R120.64], R12 ;  /* 0x0000000c78007986 */ /* 0x000fe2000c101110 */
[----:B------:R-:W-:Y:S02]  /*193b0*/  PRMT R23, R23, 0x7770, RZ ;  /* 0x0000777017177816 */ /* 0x000fe400000000ff */
[----:B------:R-:W-:Y:S01]  /*193c0*/  PRMT R35, R35, 0x7770, RZ ;  /* 0x0000777023237816 */ /* 0x000fe200000000ff */
[----:B------:R-:W-:Y:S01]  /*193d0*/  STG.E.U8 desc[UR16][R122.64], R43 ;  /* 0x0000002b7a007986 */ /* 0x000fe2000c101110 */
[C---:B------:R-:W-:Y:S02]  /*193e0*/  PRMT R29, R31.reuse, 0x7773, RZ ;  /* 0x000077731f1d7816 */ /* 0x040fe400000000ff */
[C---:B------:R-:W-:Y:S01]  /*193f0*/  PRMT R41, R31.reuse, 0x7772, RZ ;  /* 0x000077721f297816 */ /* 0x040fe200000000ff */
[----:B------:R-:W-:Y:S01]  /*19400*/  STG.E.U8 desc[UR16][R124.64], R38 ;  /* 0x000000267c007986 */ /* 0x000fe2000c101110 */
[C---:B------:R-:W-:Y:S01]  /*19410*/  PRMT R75, R31.reuse, 0x7771, RZ ;  /* 0x000077711f4b7816 */ /* 0x040fe200000000ff */
[----:B0-----:R-:W-:Y:S01]  /*19420*/  IMAD.SHL.U32 R3, R236, 0x4, RZ ;  /* 0x00000004ec037824 */ /* 0x001fe200078e00ff */
[----:B------:R-:W-:Y:S01]  /*19430*/  PRMT R31, R31, 0x7770, RZ ;  /* 0x000077701f1f7816 */ /* 0x000fe200000000ff */
[----:B------:R-:W-:Y:S01]  /*19440*/  STG.E.U8 desc[UR16][R126.64], R32 ;  /* 0x000000207e007986 */ /* 0x000fe2000c101110 */
[----:B------:R-:W-:-:S02]  /*19450*/  FSEL R2, R235, -INF , P3 ;  /* 0xff800000eb027808 */ /* 0x000fc40001800000 */
[----:B------:R-:W-:Y:S01]  /*19460*/  FSEL R232, R232, -INF , P1 ;  /* 0xff800000e8e87808 */ /* 0x000fe20000800000 */
[----:B------:R-:W-:Y:S04]  /*19470*/  STG.E.U8 desc[UR16][R128.64], R56 ;  /* 0x0000003880007986 */ /* 0x000fe8000c101110 */
[----:B------:R-:W-:Y:S04]  /*19480*/  STG.E.U8 desc[UR16][R130.64], R50 ;  /* 0x0000003282007986 */ /* 0x000fe8000c101110 */
[----:B------:R-:W-:Y:S04]  /*19490*/  STG.E.U8 desc[UR16][R132.64], R62 ;  /* 0x0000003e84007986 */ /* 0x000fe8000c101110 */
[----:B------:R-:W-:Y:S04]  /*194a0*/  STG.E.U8 desc[UR16][R134.64], R247 ;  /* 0x000000f786007986 */ /* 0x000fe8000c101110 */
[----:B------:R0:W-:Y:S04]  /*194b0*/  STG.E.U8 desc[UR16][R136.64], R8 ;  /* 0x0000000888007986 */ /* 0x0001e8000c101110 */
[----:B------:R1:W-:Y:S04]  /*194c0*/  STG.E.U8 desc[UR16][R138.64], R4 ;  /* 0x000000048a007986 */ /* 0x0003e8000c101110 */
[----:B------:R-:W-:Y:S04]  /*194d0*/  STG.E.U8 desc[UR16][R140.64], R63 ;  /* 0x0000003f8c007986 */ /* 0x000fe8000c101110 */
[----:B------:R-:W-:Y:S01]  /*194e0*/  STG.E.U8 desc[UR16][R142.64], R28 ;  /* 0x0000001c8e007986 */ /* 0x000fe2000c101110 */
[----:B0-----:R-:W-:-:S03]  /*194f0*/  IMAD.HI R8, R236, 0x4, RZ ;  /* 0x00000004ec087827 */ /* 0x001fc600078e02ff */
[----:B------:R-:W-:Y:S01]  /*19500*/  STG.E.U8 desc[UR16][R144.64], R20 ;  /* 0x0000001490007986 */ /* 0x000fe2000c101110 */
[----:B-1----:R-:W-:-:S03]  /*19510*/  FSEL R4, R227, -INF , P4 ;  /* 0xff800000e3047808 */ /* 0x002fc60002000000 */
[----:B------:R-:W-:Y:S02]  /*19520*/  STG.E.U8 desc[UR16][R146.64], R48 ;  /* 0x0000003092007986 */ /* 0x000fe4000c101110 */
[----:B------:R-:W-:Y:S02]  /*19530*/  FFMA R4, R4, 0.69314718246459960938, R243 ;  /* 0x3f31721804047823 */ /* 0x000fe400000000f3 */
[----:B------:R-:W-:Y:S04]  /*19540*/  STG.E.U8 desc[UR16][R148.64], R54 ;  /* 0x0000003694007986 */ /* 0x000fe8000c101110 */
[----:B------:R0:W-:Y:S04]  /*19550*/  STG.E.U8 desc[UR16][R150.64], R5 ;  /* 0x0000000596007986 */ /* 0x0001e8000c101110 */
[----:B------:R-:W-:Y:S04]  /*19560*/  STG.E.U8 desc[UR16][R152.64], R9 ;  /* 0x0000000998007986 */ /* 0x000fe8000c101110 */
[----:B------:R1:W-:Y:S04]  /*19570*/  STG.E.U8 desc[UR16][R154.64], R13 ;  /* 0x0000000d9a007986 */ /* 0x0003e8000c101110 */
[----:B------:R-:W-:Y:S01]  /*19580*/  STG.E.U8 desc[UR16][R156.64], R17 ;  /* 0x000000119c007986 */ /* 0x000fe2000c101110 */
[----:B0-----:R-:W-:-:S03]  /*19590*/  FFMA R5, R2, 0.69314718246459960938, R241 ;  /* 0x3f31721802057823 */ /* 0x001fc600000000f1 */
[----:B------:R-:W-:Y:S04]  /*195a0*/  STG.E.U8 desc[UR16][R158.64], R24 ;  /* 0x000000189e007986 */ /* 0x000fe8000c101110 */
[----:B------:R-:W-:Y:S01]  /*195b0*/  STG.E.U8 desc[UR16][R160.64], R239 ;  /* 0x000000efa0007986 */ /* 0x000fe2000c101110 */
[----:B-1----:R-:W0:Y:S03]  /*195c0*/  LDC.64 R12, c[0x0][0x3a0] ;  /* 0x0000e800ff0c7b82 */ /* 0x002e260000000a00 */
[----:B------:R-:W-:Y:S04]  /*195d0*/  STG.E.U8 desc[UR16][R162.64], R46 ;  /* 0x0000002ea2007986 */ /* 0x000fe8000c101110 */
[----:B------:R-:W-:Y:S04]  /*195e0*/  STG.E.U8 desc[UR16][R164.64], R77 ;  /* 0x0000004da4007986 */ /* 0x000fe8000c101110 */
[----:B------:R1:W-:Y:S04]  /*195f0*/  STG.E.U8 desc[UR16][R166.64], R7 ;  /* 0x00000007a6007986 */ /* 0x0003e8000c101110 */
[----:B------:R-:W-:Y:S04]  /*19600*/  STG.E.U8 desc[UR16][R168.64], R11 ;  /* 0x0000000ba8007986 */ /* 0x000fe8000c101110 */
[----:B------:R-:W-:Y:S04]  /*19610*/  STG.E.U8 desc[UR16][R170.64], R15 ;  /* 0x0000000faa007986 */ /* 0x000fe8000c101110 */
[----:B------:R-:W-:Y:S01]  /*19620*/  STG.E.U8 desc[UR16][R172.64], R19 ;  /* 0x00000013ac007986 */ /* 0x000fe2000c101110 */
[----:B-1----:R-:W-:Y:S01]  /*19630*/  FFMA R7, R232, 0.69314718246459960938, R233 ;  /* 0x3f317218e8077823 */ /* 0x002fe200000000e9 */
[----:B0-----:R-:W-:-:S02]  /*19640*/  IADD3 R2, P1, P2, R3, UR6, R12 ;  /* 0x0000000603027c10 */ /* 0x001fc4000fa3e00c */
[----:B------:R-:W-:Y:S02]  /*19650*/  STG.E.U8 desc[UR16][R174.64], R27 ;  /* 0x0000001bae007986 */ /* 0x000fe4000c101110 */
[----:B------:R-:W-:Y:S02]  /*19660*/  IADD3.X R3, PT, PT, R8, UR5, R13, P1, P2 ;  /* 0x0000000508037c10 */ /* 0x000fe40008fe440d */
[----:B------:R-:W-:Y:S04]  /*19670*/  STG.E.U8 desc[UR16][R176.64], R23 ;  /* 0x00000017b0007986 */ /* 0x000fe8000c101110 */
        /* <DEDUP_REMOVED lines=20> */
[----:B------:R0:W-:Y:S04]  /*197c0*/  STG.E.U8 desc[UR16][R218.64], R6 ;  /* 0x00000006da007986 */ /* 0x0001e8000c101110 */
[----:B------:R1:W-:Y:S04]  /*197d0*/  STG.E.U8 desc[UR16][R220.64], R18 ;  /* 0x00000012dc007986 */ /* 0x0003e8000c101110 */
[----:B------:R1:W-:Y:S04]  /*197e0*/  STG.E.U8 desc[UR16][R222.64], R57 ;  /* 0x00000039de007986 */ /* 0x0003e8000c101110 */
[----:B------:R1:W-:Y:S01]  /*197f0*/  STG.E.U8 desc[UR16][R224.64], R21 ;  /* 0x00000015e0007986 */ /* 0x0003e2000c101110 */
[----:B0-----:R-:W-:-:S03]  /*19800*/  FFMA R6, R234, 0.69314718246459960938, R237 ;  /* 0x3f317218ea067823 */ /* 0x001fc600000000ed */
[----:B------:R1:W-:Y:S04]  /*19810*/  STG.E.U8 desc[UR16][R230.64], R33 ;  /* 0x00000021e6007986 */ /* 0x0003e8000c101110 */
[----:B------:R1:W-:Y:S01]  /*19820*/  STG.E.U8 desc[UR16][R228.64], R29 ;  /* 0x0000001de4007986 */ /* 0x0003e2000c101110 */
[----:B------:R-:W-:Y:S06]  /*19830*/  BAR.SYNC.DEFER_BLOCKING 0x0 ;  /* 0x0000000000007b1d */ /* 0x000fec0000010000 */
[----:B------:R1:W-:Y:S02]  /*19840*/  STS.128 [R226+UR9], R4 ;  /* 0x00000004e2007988 */ /* 0x0003e40008000c09 */
[----:B------:R-:W-:Y:S06]  /*19850*/  BAR.SYNC.DEFER_BLOCKING 0x0 ;  /* 0x0000000000007b1d */ /* 0x000fec0000010000 */
[----:B------:R-:W-:Y:S05]  /*19860*/  @P0 EXIT ;  /* 0x000000000000094d */ /* 0x000fea0003800000 */
[----:B-1----:R-:W0:Y:S04]  /*19870*/  LDS R5, [R0] ;  /* 0x0000000000057984 */ /* 0x002e280000000800 */
[----:B0-----:R-:W-:Y:S01]  /*19880*/  STG.E desc[UR16][R2.64], R5 ;  /* 0x0000000502007986 */ /* 0x001fe2000c101910 */
[----:B------:R-:W-:Y:S05]  /*19890*/  EXIT ;  /* 0x000000000000794d */ /* 0x000fea0003800000 */
.L_x_2:
[----:B------:R-:W-:-:S00]  /*198a0*/  BRA `(.L_x_2) ;  /* 0xfffffffc00fc7947 */ /* 0x000fc0000383ffff */
[----:B------:R-:W-:-:S00]  /*198b0*/  NOP ;  /* 0x0000000000007918 */ /* 0x000fc00000000000 */
        /* <DEDUP_REMOVED lines=12> */
.L_x_3:


//--------------------- .nv.global.init           --------------------------
	.section	.nv.global.init,"aw",@progbits
.nv.global.init:
	.type		_$_str,@object
	.size		_$_str,(.L_0 - _$_str)
_$_str:
        /*0000*/ 	.byte	0x5f, 0x5f, 0x43, 0x55, 0x44, 0x41, 0x5f, 0x46, 0x54, 0x5a, 0x00
.L_0:


//--------------------- .nv.shared.attn_fwd       --------------------------
	.section	.nv.shared.attn_fwd,"aw",@nobits
	.sectionflags	@""
	.align	16
	.zero		1024


//--------------------- .nv.shared.reserved.0     --------------------------
	.section	.nv.shared.reserved.0,"aw",@nobits
	.weak		__nv_reservedSMEM_offset_0_alias
	.size		__nv_reservedSMEM_offset_0_alias, 0, 64
	.other		__nv_reservedSMEM_offset_0_alias,@"STO_CUDA_RESERVED_SHARED STV_DEFAULT"
__nv_reservedSMEM_offset_0_alias:
	.zero		0
	.zero		64


//--------------------- .nv.constant0.attn_fwd    --------------------------
	.section	.nv.constant0.attn_fwd,"a",@progbits
	.sectionflags	@""
	.align	4
.nv.constant0.attn_fwd:
	.zero		1032


//--------------------- SYMBOLS --------------------------

	.type		.nv.reservedSmem.offset0,@object
	.size		.nv.reservedSmem.offset0,0x4
	.type		.nv.reservedSmem.cap,@object
	.size		.nv.reservedSmem.cap,0x4
